def matmul_kernel(
    a_ptr,
    b_ptr,
    c_ptr,
    M,
    N,
    K,
    stride_am,
    stride_ak,
    stride_bk,
    stride_bn,
    stride_cm,
    stride_cn,
    BLOCK_M: tl.constexpr,
    BLOCK_N: tl.constexpr,
    BLOCK_K: tl.constexpr,
    GROUP_M: tl.constexpr,
):
    pid = tl.program_id(axis=0)
    num_pid_m = tl.cdiv(M, BLOCK_M)
    num_pid_n = tl.cdiv(N, BLOCK_N)
    num_pid_in_group = GROUP_M * num_pid_n
    group_id = pid // num_pid_in_group
    first_pid_m = group_id * GROUP_M
    group_size_m = min(num_pid_m - first_pid_m, GROUP_M)
    pid_m = first_pid_m + ((pid % num_pid_in_group) % group_size_m)
    pid_n = (pid % num_pid_in_group) // group_size_m

    offs_am = (pid_m * BLOCK_M + tl.arange(0, BLOCK_M)) % M
    offs_bn = (pid_n * BLOCK_N + tl.arange(0, BLOCK_N)) % N
    offs_k = tl.arange(0, BLOCK_K)
    a_ptrs = a_ptr + offs_am[:, None] * stride_am + offs_k[None, :] * stride_ak
    b_ptrs = b_ptr + offs_k[:, None] * stride_bk + offs_bn[None, :] * stride_bn

    acc = tl.zeros((BLOCK_M, BLOCK_N), dtype=tl.float32)
    for kk in range(0, tl.cdiv(K, BLOCK_K)):
        a = tl.load(a_ptrs, mask=offs_k[None, :] < K - kk * BLOCK_K, other=0.0)
        b = tl.load(b_ptrs, mask=offs_k[:, None] < K - kk * BLOCK_K, other=0.0)
        acc = tl.dot(a, b, acc)
        a_ptrs += BLOCK_K * stride_ak
        b_ptrs += BLOCK_K * stride_bk

    c = acc.to(c_ptr.dtype.element_ty)
    offs_cm = pid_m * BLOCK_M + tl.arange(0, BLOCK_M)
    offs_cn = pid_n * BLOCK_N + tl.arange(0, BLOCK_N)
    c_ptrs = c_ptr + offs_cm[:, None] * stride_cm + offs_cn[None, :] * stride_cn
    mask = (offs_cm[:, None] < M) & (offs_cn[None, :] < N)
    tl.store(c_ptrs, c, mask=mask)

# config = {"BLOCK_K": 32, "BLOCK_M": 512, "BLOCK_N": 64, "GROUP_M": 8, "arch": "sm_100", "dtype": "fp8e4m3", "num_ctas": 1, "num_stages": 3, "num_warps": 1}
# arch = sm_100


// ===== COMPILED SASS (sm_100a) =====

	.target	sm_100a

	.elftype	@"ET_EXEC"


//--------------------- .note.nv.tkinfo           --------------------------
	.section	.note.nv.tkinfo,"",@"SHT_NOTE"
	.sectionflags	@"SHF_NOTE_NV_TKINFO"
	.tkinfo
        /*0018*/ 	.word	0x00000081
        /*0030*/ 	.string	""
        /*0030*/ 	.string	"ptxas-blackwell"
        /*0030*/ 	.string	"Cuda compilation tools, release 12.9, V12.9.86"
        /*0030*/ 	.string	"Build cuda_12.9.r12.9/compiler.36037853_0"
        /*0030*/ 	.string	"-v  -suppress-debug-info  -lineinfo  -arch sm_100a "



//--------------------- .note.nv.cuver            --------------------------
	.section	.note.nv.cuver,"",@"SHT_NOTE"
	.sectionflags	@"SHF_NOTE_NV_CUVER"
        /*0018*/ 	.short	0x0001
        /*001a*/ 	.short	0x0064
        /*001c*/ 	.short	0x0001
        /*001e*/ 	.short	0x0000
        /*0020*/ 	.short	0x0001
        /*0022*/ 	.short	0x0000


//--------------------- .nv.info                  --------------------------
	.section	.nv.info,"",@"SHT_CUDA_INFO"
	.align	4


	//----- nvinfo : EIATTR_REGCOUNT
	.align		4
        /*0000*/ 	.byte	0x04, 0x2f
        /*0002*/ 	.short	(.L_1 - .L_0)
	.align		4
.L_0:
        /*0004*/ 	.word	index@(matmul_kernel)
        /*0008*/ 	.word	0x00000040


	//----- nvinfo : EIATTR_FRAME_SIZE
	.align		4
.L_1:
        /*000c*/ 	.byte	0x04, 0x11
        /*000e*/ 	.short	(.L_3 - .L_2)
	.align		4
.L_2:
        /*0010*/ 	.word	index@(matmul_kernel)
        /*0014*/ 	.word	0x00003db0


	//----- nvinfo : EIATTR_MIN_STACK_SIZE
	.align		4
.L_3:
        /*0018*/ 	.byte	0x04, 0x12
        /*001a*/ 	.short	(.L_5 - .L_4)
	.align		4
.L_4:
        /*001c*/ 	.word	index@(matmul_kernel)
        /*0020*/ 	.word	0x00003db0
.L_5:


//--------------------- .nv.info.matmul_kernel    --------------------------
	.section	.nv.info.matmul_kernel,"",@"SHT_CUDA_INFO"
	.sectionflags	@""
	.align	4


	//----- nvinfo : EIATTR_CUDA_API_VERSION
	.align		4
        /*0000*/ 	.byte	0x04, 0x37
        /*0002*/ 	.short	(.L_7 - .L_6)
.L_6:
        /*0004*/ 	.word	0x00000081


	//----- nvinfo : EIATTR_KPARAM_INFO
	.align		4
.L_7:
        /*0008*/ 	.byte	0x04, 0x17
        /*000a*/ 	.short	(.L_9 - .L_8)
.L_8:
        /*000c*/ 	.word	0x00000000
        /*0010*/ 	.short	0x000d
        /*0012*/ 	.short	0x0048
        /*0014*/ 	.byte	0x00, 0xf4, 0x21, 0x00


	//----- nvinfo : EIATTR_KPARAM_INFO
	.align		4
.L_9:
        /*0018*/ 	.byte	0x04, 0x17
        /*001a*/ 	.short	(.L_11 - .L_10)
.L_10:
        /*001c*/ 	.word	0x00000000
        /*0020*/ 	.short	0x000c
        /*0022*/ 	.short	0x0040
        /*0024*/ 	.byte	0x00, 0xf4, 0x21, 0x00


	//----- nvinfo : EIATTR_KPARAM_INFO
	.align		4
.L_11:
        /*0028*/ 	.byte	0x04, 0x17
        /*002a*/ 	.short	(.L_13 - .L_12)
.L_12:
        /*002c*/ 	.word	0x00000000
        /*0030*/ 	.short	0x000b
        /*0032*/ 	.short	0x0038
        /*0034*/ 	.byte	0x00, 0xf0, 0x11, 0x00


	//----- nvinfo : EIATTR_KPARAM_INFO
	.align		4
.L_13:
        /*0038*/ 	.byte	0x04, 0x17
        /*003a*/ 	.short	(.L_15 - .L_14)
.L_14:
        /*003c*/ 	.word	0x00000000
        /*0040*/ 	.short	0x000a
        /*0042*/ 	.short	0x0034
        /*0044*/ 	.byte	0x00, 0xf0, 0x11, 0x00


	//----- nvinfo : EIATTR_KPARAM_INFO
	.align		4
.L_15:
        /*0048*/ 	.byte	0x04, 0x17
        /*004a*/ 	.short	(.L_17 - .L_16)
.L_16:
        /*004c*/ 	.word	0x00000000
        /*0050*/ 	.short	0x0009
        /*0052*/ 	.short	0x0030
        /*0054*/ 	.byte	0x00, 0xf0, 0x11, 0x00


	//----- nvinfo : EIATTR_KPARAM_INFO
	.align		4
.L_17:
        /*0058*/ 	.byte	0x04, 0x17
        /*005a*/ 	.short	(.L_19 - .L_18)
.L_18:
        /*005c*/ 	.word	0x00000000
        /*0060*/ 	.short	0x0008
        /*0062*/ 	.short	0x002c
        /*0064*/ 	.byte	0x00, 0xf0, 0x11, 0x00


	//----- nvinfo : EIATTR_KPARAM_INFO
	.align		4
.L_19:
        /*0068*/ 	.byte	0x04, 0x17
        /*006a*/ 	.short	(.L_21 - .L_20)
.L_20:
        /*006c*/ 	.word	0x00000000
        /*0070*/ 	.short	0x0007
        /*0072*/ 	.short	0x0028
        /*0074*/ 	.byte	0x00, 0xf0, 0x11, 0x00


	//----- nvinfo : EIATTR_KPARAM_INFO
	.align		4
.L_21:
        /*0078*/ 	.byte	0x04, 0x17
        /*007a*/ 	.short	(.L_23 - .L_22)
.L_22:
        /*007c*/ 	.word	0x00000000
        /*0080*/ 	.short	0x0006
        /*0082*/ 	.short	0x0024
        /*0084*/ 	.byte	0x00, 0xf0, 0x11, 0x00


	//----- nvinfo : EIATTR_KPARAM_INFO
	.align		4
.L_23:
        /*0088*/ 	.byte	0x04, 0x17
        /*008a*/ 	.short	(.L_25 - .L_24)
.L_24:
        /*008c*/ 	.word	0x00000000
        /*0090*/ 	.short	0x0005
        /*0092*/ 	.short	0x0020
        /*0094*/ 	.byte	0x00, 0xf0, 0x11, 0x00


	//----- nvinfo : EIATTR_KPARAM_INFO
	.align		4
.L_25:
        /*0098*/ 	.byte	0x04, 0x17
        /*009a*/ 	.short	(.L_27 - .L_26)
.L_26:
        /*009c*/ 	.word	0x00000000
        /*00a0*/ 	.short	0x0004
        /*00a2*/ 	.short	0x001c
        /*00a4*/ 	.byte	0x00, 0xf0, 0x11, 0x00


	//----- nvinfo : EIATTR_KPARAM_INFO
	.align		4
.L_27:
        /*00a8*/ 	.byte	0x04, 0x17
        /*00aa*/ 	.short	(.L_29 - .L_28)
.L_28:
        /*00ac*/ 	.word	0x00000000
        /*00b0*/ 	.short	0x0003
        /*00b2*/ 	.short	0x0018
        /*00b4*/ 	.byte	0x00, 0xf0, 0x11, 0x00


	//----- nvinfo : EIATTR_KPARAM_INFO
	.align		4
.L_29:
        /*00b8*/ 	.byte	0x04, 0x17
        /*00ba*/ 	.short	(.L_31 - .L_30)
.L_30:
        /*00bc*/ 	.word	0x00000000
        /*00c0*/ 	.short	0x0002
        /*00c2*/ 	.short	0x0010
        /*00c4*/ 	.byte	0x00, 0xf4, 0x21, 0x00


	//----- nvinfo : EIATTR_KPARAM_INFO
	.align		4
.L_31:
        /*00c8*/ 	.byte	0x04, 0x17
        /*00ca*/ 	.short	(.L_33 - .L_32)
.L_32:
        /*00cc*/ 	.word	0x00000000
        /*00d0*/ 	.short	0x0001
        /*00d2*/ 	.short	0x0008
        /*00d4*/ 	.byte	0x00, 0xf4, 0x21, 0x00


	//----- nvinfo : EIATTR_KPARAM_INFO
	.align		4
.L_33:
        /*00d8*/ 	.byte	0x04, 0x17
        /*00da*/ 	.short	(.L_35 - .L_34)
.L_34:
        /*00dc*/ 	.word	0x00000000
        /*00e0*/ 	.short	0x0000
        /*00e2*/ 	.short	0x0000
        /*00e4*/ 	.byte	0x00, 0xf4, 0x21, 0x00


	//----- nvinfo : EIATTR_SPARSE_MMA_MASK
	.align		4
.L_35:
        /*00e8*/ 	.byte	0x03, 0x50
        /*00ea*/ 	.short	0x0000


	//----- nvinfo : EIATTR_MAXREG_COUNT
	.align		4
        /*00ec*/ 	.byte	0x03, 0x1b
        /*00ee*/ 	.short	0x00ff


	//----- nvinfo : EIATTR_NUM_BARRIERS
	.align		4
        /*00f0*/ 	.byte	0x02, 0x4c
        /*00f2*/ 	.byte	0x01
	.zero		1


	//----- nvinfo : EIATTR_ANNOTATIONS
	.align		4
        /*00f4*/ 	.byte	0x04, 0x55
        /*00f6*/ 	.short	(.L_37 - .L_36)


	//   ....[0]....
.L_36:
        /*00f8*/ 	.word	0x00000001
        /*00fc*/ 	.byte	0x60, 0x01, 0x00, 0x00, 0x01, 0x00, 0x00, 0x00, 0xa0, 0x01, 0x00, 0x00, 0x01, 0x00, 0x00, 0x00
        /* <DEDUP_REMOVED lines=1196> */
        /*4bcc*/ 	.byte	0xa0, 0xee, 0x00, 0x00, 0x01, 0x00, 0x00, 0x00, 0xb0, 0xee, 0x00, 0x00


	//----- nvinfo : EIATTR_COOP_GROUP_MASK_REGIDS
	.align		4
.L_37:
        /*4bd8*/ 	.byte	0x04, 0x29
        /*4bda*/ 	.short	(.L_39 - .L_38)


	//   ....[0]....
.L_38:
        /*4bdc*/ 	.word	0xffffffff


	//   ....[1]....
        /*4be0*/ 	.word	0xffffffff


	//   ....[2]....
        /*4be4*/ 	.word	0xffffffff


	//   ....[3]....
        /*4be8*/ 	.word	0xffffffff


	//   ....[4]....
        /*4bec*/ 	.word	0xffffffff


	//   ....[5]....
        /*4bf0*/ 	.word	0xffffffff


	//   ....[6]....
        /*4bf4*/ 	.word	0xffffffff


	//   ....[7]....
        /*4bf8*/ 	.word	0xffffffff


	//   ....[8]....
        /*4bfc*/ 	.word	0xffffffff


	//   ....[9]....
        /*4c00*/ 	.word	0xffffffff


	//   ....[10]....
        /*4c04*/ 	.word	0xffffffff


	//   ....[11]....
        /*4c08*/ 	.word	0xffffffff


	//   ....[12]....
        /*4c0c*/ 	.word	0xffffffff


	//   ....[13]....
        /*4c10*/ 	.word	0xffffffff


	//   ....[14]....
        /*4c14*/ 	.word	0xffffffff


	//   ....[15]....
        /*4c18*/ 	.word	0xffffffff


	//   ....[16]....
        /*4c1c*/ 	.word	0xffffffff


	//   ....[17]....
        /*4c20*/ 	.word	0xffffffff


	//   ....[18]....
        /*4c24*/ 	.word	0xffffffff


	//   ....[19]....
        /*4c28*/ 	.word	0xffffffff


	//   ....[20]....
        /*4c2c*/ 	.word	0xffffffff


	//   ....[21]....
        /*4c30*/ 	.word	0xffffffff


	//   ....[22]....
        /*4c34*/ 	.word	0xffffffff


	//   ....[23]....
        /*4c38*/ 	.word	0xffffffff


	//   ....[24]....
        /*4c3c*/ 	.word	0xffffffff


	//   ....[25]....
        /*4c40*/ 	.word	0xffffffff


	//   ....[26]....
        /*4c44*/ 	.word	0xffffffff


	//   ....[27]....
        /*4c48*/ 	.word	0xffffffff


	//   ....[28]....
        /*4c4c*/ 	.word	0xffffffff


	//   ....[29]....
        /*4c50*/ 	.word	0xffffffff


	//   ....[30]....
        /*4c54*/ 	.word	0xffffffff


	//   ....[31]....
        /*4c58*/ 	.word	0xffffffff


	//   ....[32]....
        /*4c5c*/ 	.word	0xffffffff


	//   ....[33]....
        /*4c60*/ 	.word	0xffffffff


	//   ....[34]....
        /*4c64*/ 	.word	0xffffffff


	//   ....[35]....
        /*4c68*/ 	.word	0xffffffff


	//   ....[36]....
        /*4c6c*/ 	.word	0xffffffff


	//   ....[37]....
        /*4c70*/ 	.word	0xffffffff


	//   ....[38]....
        /*4c74*/ 	.word	0xffffffff


	//   ....[39]....
        /*4c78*/ 	.word	0xffffffff


	//   ....[40]....
        /*4c7c*/ 	.word	0xffffffff


	//   ....[41]....
        /*4c80*/ 	.word	0xffffffff


	//   ....[42]....
        /*4c84*/ 	.word	0xffffffff


	//   ....[43]....
        /*4c88*/ 	.word	0xffffffff


	//   ....[44]....
        /*4c8c*/ 	.word	0xffffffff


	//   ....[45]....
        /*4c90*/ 	.word	0xffffffff


	//   ....[46]....
        /*4c94*/ 	.word	0xffffffff


	//   ....[47]....
        /*4c98*/ 	.word	0xffffffff


	//   ....[48]....
        /*4c9c*/ 	.word	0xffffffff


	//   ....[49]....
        /*4ca0*/ 	.word	0xffffffff


	//   ....[50]....
        /*4ca4*/ 	.word	0xffffffff


	//   ....[51]....
        /*4ca8*/ 	.word	0xffffffff


	//   ....[52]....
        /*4cac*/ 	.word	0xffffffff


	//   ....[53]....
        /*4cb0*/ 	.word	0xffffffff


	//   ....[54]....
        /*4cb4*/ 	.word	0xffffffff


	//   ....[55]....
        /*4cb8*/ 	.word	0xffffffff


	//   ....[56]....
        /*4cbc*/ 	.word	0xffffffff


	//   ....[57]....
        /*4cc0*/ 	.word	0xffffffff


	//   ....[58]....
        /*4cc4*/ 	.word	0xffffffff


	//   ....[59]....
        /*4cc8*/ 	.word	0xffffffff


	//   ....[60]....
        /*4ccc*/ 	.word	0xffffffff


	//   ....[61]....
        /*4cd0*/ 	.word	0xffffffff


	//   ....[62]....
        /*4cd4*/ 	.word	0xffffffff


	//   ....[63]....
        /*4cd8*/ 	.word	0xffffffff


	//   ....[64]....
        /*4cdc*/ 	.word	0xffffffff


	//   ....[65]....
        /*4ce0*/ 	.word	0xffffffff


	//   ....[66]....
        /*4ce4*/ 	.word	0xffffffff


	//   ....[67]....
        /*4ce8*/ 	.word	0xffffffff


	//   ....[68]....
        /*4cec*/ 	.word	0xffffffff


	//   ....[69]....
        /*4cf0*/ 	.word	0xffffffff


	//   ....[70]....
        /*4cf4*/ 	.word	0xffffffff


	//   ....[71]....
        /*4cf8*/ 	.word	0xffffffff


	//   ....[72]....
        /*4cfc*/ 	.word	0xffffffff


	//   ....[73]....
        /*4d00*/ 	.word	0xffffffff


	//   ....[74]....
        /*4d04*/ 	.word	0xffffffff


	//   ....[75]....
        /*4d08*/ 	.word	0xffffffff


	//   ....[76]....
        /*4d0c*/ 	.word	0xffffffff


	//   ....[77]....
        /*4d10*/ 	.word	0xffffffff


	//   ....[78]....
        /*4d14*/ 	.word	0xffffffff


	//   ....[79]....
        /*4d18*/ 	.word	0xffffffff


	//   ....[80]....
        /*4d1c*/ 	.word	0xffffffff


	//   ....[81]....
        /*4d20*/ 	.word	0xffffffff


	//   ....[82]....
        /*4d24*/ 	.word	0xffffffff


	//   ....[83]....
        /*4d28*/ 	.word	0xffffffff


	//   ....[84]....
        /*4d2c*/ 	.word	0xffffffff


	//   ....[85]....
        /*4d30*/ 	.word	0xffffffff


	//   ....[86]....
        /*4d34*/ 	.word	0xffffffff


	//   ....[87]....
        /*4d38*/ 	.word	0xffffffff


	//   ....[88]....
        /*4d3c*/ 	.word	0xffffffff


	//   ....[89]....
        /*4d40*/ 	.word	0xffffffff


	//   ....[90]....
        /*4d44*/ 	.word	0xffffffff


	//   ....[91]....
        /*4d48*/ 	.word	0xffffffff


	//   ....[92]....
        /*4d4c*/ 	.word	0xffffffff


	//   ....[93]....
        /*4d50*/ 	.word	0xffffffff


	//   ....[94]....
        /*4d54*/ 	.word	0xffffffff


	//   ....[95]....
        /*4d58*/ 	.word	0xffffffff


	//   ....[96]....
        /*4d5c*/ 	.word	0xffffffff


	//   ....[97]....
        /*4d60*/ 	.word	0xffffffff


	//   ....[98]....
        /*4d64*/ 	.word	0xffffffff


	//   ....[99]....
        /*4d68*/ 	.word	0xffffffff


	//   ....[100]....
        /*4d6c*/ 	.word	0xffffffff


	//   ....[101]....
        /*4d70*/ 	.word	0xffffffff


	//   ....[102]....
        /*4d74*/ 	.word	0xffffffff


	//   ....[103]....
        /*4d78*/ 	.word	0xffffffff


	//   ....[104]....
        /*4d7c*/ 	.word	0xffffffff


	//   ....[105]....
        /*4d80*/ 	.word	0xffffffff


	//   ....[106]....
        /*4d84*/ 	.word	0xffffffff


	//   ....[107]....
        /*4d88*/ 	.word	0xffffffff


	//   ....[108]....
        /*4d8c*/ 	.word	0xffffffff


	//   ....[109]....
        /*4d90*/ 	.word	0xffffffff


	//   ....[110]....
        /*4d94*/ 	.word	0xffffffff


	//   ....[111]....
        /*4d98*/ 	.word	0xffffffff


	//   ....[112]....
        /*4d9c*/ 	.word	0xffffffff


	//   ....[113]....
        /*4da0*/ 	.word	0xffffffff


	//   ....[114]....
        /*4da4*/ 	.word	0xffffffff


	//   ....[115]....
        /*4da8*/ 	.word	0xffffffff


	//   ....[116]....
        /*4dac*/ 	.word	0xffffffff


	//   ....[117]....
        /*4db0*/ 	.word	0xffffffff


	//   ....[118]....
        /*4db4*/ 	.word	0xffffffff


	//   ....[119]....
        /*4db8*/ 	.word	0xffffffff


	//   ....[120]....
        /*4dbc*/ 	.word	0xffffffff


	//   ....[121]....
        /*4dc0*/ 	.word	0xffffffff


	//   ....[122]....
        /*4dc4*/ 	.word	0xffffffff


	//   ....[123]....
        /*4dc8*/ 	.word	0xffffffff


	//   ....[124]....
        /*4dcc*/ 	.word	0xffffffff


	//   ....[125]....
        /*4dd0*/ 	.word	0xffffffff


	//   ....[126]....
        /*4dd4*/ 	.word	0xffffffff


	//----- nvinfo : EIATTR_COOP_GROUP_INSTR_OFFSETS
	.align		4
.L_39:
        /*4dd8*/ 	.byte	0x04, 0x28
        /*4dda*/ 	.short	(.L_41 - .L_40)


	//   ....[0]....
.L_40:
        /*4ddc*/ 	.word	0x0006b900


	//   ....[1]....
        /*4de0*/ 	.word	0x0007d050


	//   ....[2]....
        /*4de4*/ 	.word	0x0007d070


	//   ....[3]....
        /*4de8*/ 	.word	0x0007d0e0


	//   ....[4]....
        /*4dec*/ 	.word	0x0007d170


	//   ....[5]....
        /*4df0*/ 	.word	0x0007d190


	//   ....[6]....
        /*4df4*/ 	.word	0x0007d1f0


	//   ....[7]....
        /*4df8*/ 	.word	0x0007d220


	//   ....[8]....
        /*4dfc*/ 	.word	0x0007d2d0


	//   ....[9]....
        /*4e00*/ 	.word	0x0007d390


	//   ....[10]....
        /*4e04*/ 	.word	0x0007d560


	//   ....[11]....
        /*4e08*/ 	.word	0x0007d580


	//   ....[12]....
        /*4e0c*/ 	.word	0x0007d5c0


	//   ....[13]....
        /*4e10*/ 	.word	0x0007d5e0


	//   ....[14]....
        /*4e14*/ 	.word	0x0007d620


	//   ....[15]....
        /*4e18*/ 	.word	0x0007d6f0


	//   ....[16]....
        /*4e1c*/ 	.word	0x0007d740


	//   ....[17]....
        /*4e20*/ 	.word	0x0007d8a0


	//   ....[18]....
        /*4e24*/ 	.word	0x0007d960


	//   ....[19]....
        /*4e28*/ 	.word	0x0007d9d0


	//   ....[20]....
        /*4e2c*/ 	.word	0x0007da20


	//   ....[21]....
        /*4e30*/ 	.word	0x0007dac0


	//   ....[22]....
        /*4e34*/ 	.word	0x0007e2d0


	//   ....[23]....
        /*4e38*/ 	.word	0x00080a40


	//   ....[24]....
        /*4e3c*/ 	.word	0x00080a90


	//   ....[25]....
        /*4e40*/ 	.word	0x00080b10


	//   ....[26]....
        /*4e44*/ 	.word	0x00080b80


	//   ....[27]....
        /*4e48*/ 	.word	0x00080be0


	//   ....[28]....
        /*4e4c*/ 	.word	0x00080c40


	//   ....[29]....
        /*4e50*/ 	.word	0x00080cc0


	//   ....[30]....
        /*4e54*/ 	.word	0x00080ce0


	//   ....[31]....
        /*4e58*/ 	.word	0x00080dd0


	//   ....[32]....
        /*4e5c*/ 	.word	0x00080f80


	//   ....[33]....
        /*4e60*/ 	.word	0x00081030


	//   ....[34]....
        /*4e64*/ 	.word	0x00081090


	//   ....[35]....
        /*4e68*/ 	.word	0x00081190


	//   ....[36]....
        /*4e6c*/ 	.word	0x000811b0


	//   ....[37]....
        /*4e70*/ 	.word	0x00081240


	//   ....[38]....
        /*4e74*/ 	.word	0x000812e0


	//   ....[39]....
        /*4e78*/ 	.word	0x00081310


	//   ....[40]....
        /*4e7c*/ 	.word	0x00081330


	//   ....[41]....
        /*4e80*/ 	.word	0x000813a0


	//   ....[42]....
        /*4e84*/ 	.word	0x00081460


	//   ....[43]....
        /*4e88*/ 	.word	0x000814f0


	//   ....[44]....
        /*4e8c*/ 	.word	0x00081580


	//   ....[45]....
        /*4e90*/ 	.word	0x000815e0


	//   ....[46]....
        /*4e94*/ 	.word	0x00081640


	//   ....[47]....
        /*4e98*/ 	.word	0x00081740


	//   ....[48]....
        /*4e9c*/ 	.word	0x00081840


	//   ....[49]....
        /*4ea0*/ 	.word	0x000818a0


	//   ....[50]....
        /*4ea4*/ 	.word	0x000819e0


	//   ....[51]....
        /*4ea8*/ 	.word	0x00081b10


	//   ....[52]....
        /*4eac*/ 	.word	0x00081b30


	//   ....[53]....
        /*4eb0*/ 	.word	0x00081c20


	//   ....[54]....
        /*4eb4*/ 	.word	0x00081ce0


	//   ....[55]....
        /*4eb8*/ 	.word	0x00081d00


	//   ....[56]....
        /*4ebc*/ 	.word	0x00081da0


	//   ....[57]....
        /*4ec0*/ 	.word	0x00081e50


	//   ....[58]....
        /*4ec4*/ 	.word	0x00081ef0


	//   ....[59]....
        /*4ec8*/ 	.word	0x00081ff0


	//   ....[60]....
        /*4ecc*/ 	.word	0x00082010


	//   ....[61]....
        /*4ed0*/ 	.word	0x00082040


	//   ....[62]....
        /*4ed4*/ 	.word	0x00082060


	//   ....[63]....
        /*4ed8*/ 	.word	0x00082220


	//   ....[64]....
        /*4edc*/ 	.word	0x00082240


	//   ....[65]....
        /*4ee0*/ 	.word	0x000822c0


	//   ....[66]....
        /*4ee4*/ 	.word	0x00082360


	//   ....[67]....
        /*4ee8*/ 	.word	0x000824c0


	//   ....[68]....
        /*4eec*/ 	.word	0x000824e0


	//   ....[69]....
        /*4ef0*/ 	.word	0x00082540


	//   ....[70]....
        /*4ef4*/ 	.word	0x000825f0


	//   ....[71]....
        /*4ef8*/ 	.word	0x00082640


	//   ....[72]....
        /*4efc*/ 	.word	0x00082900


	//   ....[73]....
        /*4f00*/ 	.word	0x00082920


	//   ....[74]....
        /*4f04*/ 	.word	0x00082940


	//   ....[75]....
        /*4f08*/ 	.word	0x00082960


	//   ....[76]....
        /*4f0c*/ 	.word	0x00082990


	//   ....[77]....
        /*4f10*/ 	.word	0x000829b0


	//   ....[78]....
        /*4f14*/ 	.word	0x000829e0


	//   ....[79]....
        /*4f18*/ 	.word	0x00082a10


	//   ....[80]....
        /*4f1c*/ 	.word	0x00082a30


	//   ....[81]....
        /*4f20*/ 	.word	0x00082b30


	//   ....[82]....
        /*4f24*/ 	.word	0x00082c50


	//   ....[83]....
        /*4f28*/ 	.word	0x00082ca0


	//   ....[84]....
        /*4f2c*/ 	.word	0x00082d10


	//   ....[85]....
        /*4f30*/ 	.word	0x00082dc0


	//   ....[86]....
        /*4f34*/ 	.word	0x00082ec0


	//   ....[87]....
        /*4f38*/ 	.word	0x00082ee0


	//   ....[88]....
        /*4f3c*/ 	.word	0x00082f00


	//   ....[89]....
        /*4f40*/ 	.word	0x00082f50


	//   ....[90]....
        /*4f44*/ 	.word	0x00082fd0


	//   ....[91]....
        /*4f48*/ 	.word	0x000830a0


	//   ....[92]....
        /*4f4c*/ 	.word	0x000830c0


	//   ....[93]....
        /*4f50*/ 	.word	0x00083160


	//   ....[94]....
        /*4f54*/ 	.word	0x00083200


	//   ....[95]....
        /*4f58*/ 	.word	0x00083320


	//   ....[96]....
        /*4f5c*/ 	.word	0x00083350


	//   ....[97]....
        /*4f60*/ 	.word	0x00083470


	//   ....[98]....
        /*4f64*/ 	.word	0x000834c0


	//   ....[99]....
        /*4f68*/ 	.word	0x000835a0


	//   ....[100]....
        /*4f6c*/ 	.word	0x00083610


	//   ....[101]....
        /*4f70*/ 	.word	0x000836d0


	//   ....[102]....
        /*4f74*/ 	.word	0x000836f0


	//   ....[103]....
        /*4f78*/ 	.word	0x00083730


	//   ....[104]....
        /*4f7c*/ 	.word	0x00083820


	//   ....[105]....
        /*4f80*/ 	.word	0x00083880


	//   ....[106]....
        /*4f84*/ 	.word	0x00083950


	//   ....[107]....
        /*4f88*/ 	.word	0x000839a0


	//   ....[108]....
        /*4f8c*/ 	.word	0x000839c0


	//   ....[109]....
        /*4f90*/ 	.word	0x00083aa0


	//   ....[110]....
        /*4f94*/ 	.word	0x00083af0


	//   ....[111]....
        /*4f98*/ 	.word	0x00083c00


	//   ....[112]....
        /*4f9c*/ 	.word	0x00083c50


	//   ....[113]....
        /*4fa0*/ 	.word	0x00083d70


	//   ....[114]....
        /*4fa4*/ 	.word	0x00083de0


	//   ....[115]....
        /*4fa8*/ 	.word	0x00083eb0


	//   ....[116]....
        /*4fac*/ 	.word	0x00083ef0


	//   ....[117]....
        /*4fb0*/ 	.word	0x00083ff0


	//   ....[118]....
        /*4fb4*/ 	.word	0x000840d0


	//   ....[119]....
        /*4fb8*/ 	.word	0x000840f0


	//   ....[120]....
        /*4fbc*/ 	.word	0x00084140


	//   ....[121]....
        /*4fc0*/ 	.word	0x000841b0


	//   ....[122]....
        /*4fc4*/ 	.word	0x000841e0


	//   ....[123]....
        /*4fc8*/ 	.word	0x00084260


	//   ....[124]....
        /*4fcc*/ 	.word	0x000842c0


	//   ....[125]....
        /*4fd0*/ 	.word	0x00084370


	//   ....[126]....
        /*4fd4*/ 	.word	0x00084410


	//----- nvinfo : EIATTR_VRC_CTA_INIT_COUNT
	.align		4
.L_41:
        /*4fd8*/ 	.byte	0x02, 0x4a
	.zero		1
	.zero		1


	//----- nvinfo : EIATTR_EXIT_INSTR_OFFSETS
	.align		4
        /*4fdc*/ 	.byte	0x04, 0x1c
        /*4fde*/ 	.short	(.L_43 - .L_42)


	//   ....[0]....
.L_42:
        /*4fe0*/ 	.word	0x0009a060


	//   ....[1]....
        /*4fe4*/ 	.word	0x0009a090


	//----- nvinfo : EIATTR_REQNTID
	.align		4
.L_43:
        /*4fe8*/ 	.byte	0x04, 0x10
        /*4fea*/ 	.short	(.L_45 - .L_44)
.L_44:
        /*4fec*/ 	.word	0x00000020
        /*4ff0*/ 	.word	0x00000001
        /*4ff4*/ 	.word	0x00000001


	//----- nvinfo : EIATTR_CBANK_PARAM_SIZE
	.align		4
.L_45:
        /*4ff8*/ 	.byte	0x03, 0x19
        /*4ffa*/ 	.short	0x0050


	//----- nvinfo : EIATTR_PARAM_CBANK
	.align		4
        /*4ffc*/ 	.byte	0x04, 0x0a
        /*4ffe*/ 	.short	(.L_47 - .L_46)
	.align		4
.L_46:
        /*5000*/ 	.word	index@(.nv.constant0.matmul_kernel)
        /*5004*/ 	.short	0x0380
        /*5006*/ 	.short	0x0050


	//----- nvinfo : EIATTR_SW_WAR
	.align		4
.L_47:
        /*5008*/ 	.byte	0x04, 0x36
        /*500a*/ 	.short	(.L_49 - .L_48)
.L_48:
        /*500c*/ 	.word	0x00000008
.L_49:


//--------------------- .nv.compat                --------------------------
	.section	.nv.compat,"",@"SHT_CUDA_COMPAT_INFO"
	.align	4
        /*0000*/ 	.byte	0x02, 0x02, 0x02, 0x00, 0x02, 0x05, 0x05, 0x00, 0x02, 0x03, 0x00, 0x00, 0x02, 0x06, 0x01, 0x00


//--------------------- .nv.callgraph             --------------------------
	.section	.nv.callgraph,"",@"SHT_CUDA_CALLGRAPH"
	.align	4
	.sectionentsize	8
	.align		4
        /*0000*/ 	.word	0x00000000
	.align		4
        /*0004*/ 	.word	0xffffffff
	.align		4
        /*0008*/ 	.word	0x00000000
	.align		4
        /*000c*/ 	.word	0xfffffffe
	.align		4
        /*0010*/ 	.word	0x00000000
	.align		4
        /*0014*/ 	.word	0xfffffffd
	.align		4
        /*0018*/ 	.word	0x00000000
	.align		4
        /*001c*/ 	.word	0xfffffffc


//--------------------- .text.matmul_kernel       --------------------------
	.section	.text.matmul_kernel,"ax",@progbits
	.align	128
        .global         matmul_kernel
        .type           matmul_kernel,@function
        .size           matmul_kernel,(.L_x_3 - matmul_kernel)
        .other          matmul_kernel,@"STO_CUDA_ENTRY STV_DEFAULT"
matmul_kernel:
.text.matmul_kernel:
[----:B------:R-:W0:Y:S08]  /*0000*/  LDC R1, c[0x0][0x37c] ;  /* 0x0000df00ff017b82 */ /* 0x000e300000000800 */
[----:B------:R-:W1:Y:S01]  /*0010*/  LDC.64 R2, c[0x0][0x398] ;  /* 0x0000e600ff027b82 */ /* 0x000e620000000a00 */
[----:B0-----:R-:W-:Y:S01]  /*0020*/  VIADD R1, R1, 0xffffc250 ;  /* 0xffffc25001017836 */ /* 0x001fe20000000000 */
[----:B------:R-:W0:Y:S01]  /*0030*/  S2R R5, SR_CTAID.X ;  /* 0x0000000000057919 */ /* 0x000e220000002500 */
[----:B------:R-:W2:Y:S01]  /*0040*/  LDCU UR30, c[0x0][0x3a0] ;  /* 0x00007400ff1e77ac */ /* 0x000ea20008000800 */
[----:B------:R-:W-:-:S02]  /*0050*/  CS2R R48, SRZ ;  /* 0x0000000000307805 */ /* 0x000fc4000001ff00 */
[----:B------:R-:W-:Y:S02]  /*0060*/  CS2R R50, SRZ ;  /* 0x0000000000327805 */ /* 0x000fe4000001ff00 */
[----:B------:R-:W-:Y:S02]  /*0070*/  CS2R R40, SRZ ;  /* 0x0000000000287805 */ /* 0x000fe4000001ff00 */
[----:B------:R-:W-:Y:S01]  /*0080*/  CS2R R42, SRZ ;  /* 0x00000000002a7805 */ /* 0x000fe2000001ff00 */
[----:B------:R-:W3:Y:S01]  /*0090*/  S2UR UR5, SR_CgaCtaId ;  /* 0x00000000000579c3 */ /* 0x000ee20000008800 */
[----:B------:R-:W-:Y:S02]  /*00a0*/  CS2R R28, SRZ ;  /* 0x00000000001c7805 */ /* 0x000fe4000001ff00 */
[----:B------:R-:W-:Y:S02]  /*00b0*/  CS2R R30, SRZ ;  /* 0x00000000001e7805 */ /* 0x000fe4000001ff00 */
[----:B------:R-:W-:-:S02]  /*00c0*/  CS2R R24, SRZ ;  /* 0x0000000000187805 */ /* 0x000fc4000001ff00 */
[----:B------:R-:W-:Y:S02]  /*00d0*/  CS2R R26, SRZ ;  /* 0x00000000001a7805 */ /* 0x000fe4000001ff00 */
[----:B------:R-:W-:Y:S02]  /*00e0*/  CS2R R20, SRZ ;  /* 0x0000000000147805 */ /* 0x000fe4000001ff00 */
[----:B------:R-:W-:Y:S02]  /*00f0*/  CS2R R22, SRZ ;  /* 0x0000000000167805 */ /* 0x000fe4000001ff00 */
[----:B------:R-:W-:Y:S02]  /*0100*/  CS2R R32, SRZ ;  /* 0x0000000000207805 */ /* 0x000fe4000001ff00 */
[----:B------:R-:W-:Y:S01]  /*0110*/  CS2R R34, SRZ ;  /* 0x0000000000227805 */ /* 0x000fe2000001ff00 */
[----:B------:R-:W-:Y:S01]  /*0120*/  UMOV UR4, 0x400 ;  /* 0x0000040000047882 */ /* 0x000fe20000000000 */
[----:B------:R-:W4:Y:S01]  /*0130*/  LDCU.64 UR28, c[0x0][0x358] ;  /* 0x00006b00ff1c77ac */ /* 0x000f220008000a00 */
[----:B--2---:R-:W-:Y:S01]  /*0140*/  UIADD3 UR30, UPT, UPT, UR30, 0x1f, URZ ;  /* 0x0000001f1e1e7890 */ /* 0x004fe2000fffe0ff */
[----:B-1----:R-:W-:Y:S01]  /*0150*/  IMAD.MOV.U32 R37, RZ, RZ, R3 ;  /* 0x000000ffff257224 */ /* 0x002fe200078e0003 */
[----:B------:R1:W-:Y:S01]  /*0160*/  STL.64 [R1+0x90], R2 ;  /* 0x0000900201007387 */ /* 0x0003e20000100a00 */
[----:B------:R-:W-:Y:S01]  /*0170*/  IMAD.MOV.U32 R11, RZ, RZ, R2 ;  /* 0x000000ffff0b7224 */ /* 0x000fe200078e0002 */
[----:B------:R-:W-:Y:S01]  /*0180*/  UISETP.GE.AND UP0, UPT, UR30, 0x20, UPT ;  /* 0x000000201e00788c */ /* 0x000fe2000bf06270 */
[----:B------:R-:W-:Y:S01]  /*0190*/  VIADD R0, R37, 0x3f ;  /* 0x0000003f25007836 */ /* 0x000fe20000000000 */
[----:B------:R2:W-:Y:S01]  /*01a0*/  STL [R1+0x2ad8], R38 ;  /* 0x002ad82601007387 */ /* 0x0005e20000100800 */
[----:B---3--:R-:W-:-:S03]  /*01b0*/  ULEA UR4, UR5, UR4, 0x18 ;  /* 0x0000000405047291 */ /* 0x008fc6000f8ec0ff */
[----:B------:R3:W-:Y:S01]  /*01c0*/  STL [R1+0x2adc], R37 ;  /* 0x002adc2501007387 */ /* 0x0007e20000100800 */
[----:B0-----:R-:W-:-:S03]  /*01d0*/  IABS R8, R5 ;  /* 0x0000000500087213 */ /* 0x001fc60000000000 */
[----:B------:R-:W-:Y:S01]  /*01e0*/  STL [R1+0x50], RZ ;  /* 0x000050ff01007387 */ /* 0x000fe20000100800 */
[----:B-1----:R-:W-:-:S03]  /*01f0*/  SHF.R.S32.HI R3, RZ, 0x1f, R0 ;  /* 0x0000001fff037819 */ /* 0x002fc60000011400 */
[----:B------:R-:W-:Y:S01]  /*0200*/  STL [R1+0x54], RZ ;  /* 0x000054ff01007387 */ /* 0x000fe20000100800 */
[----:B------:R-:W-:-:S03]  /*0210*/  LEA.HI R3, R3, R0, RZ, 0x6 ;  /* 0x0000000003037211 */ /* 0x000fc600078f30ff */
[----:B------:R-:W-:Y:S01]  /*0220*/  STL [R1+0x58], RZ ;  /* 0x000058ff01007387 */ /* 0x000fe20000100800 */
[----:B------:R-:W-:-:S03]  /*0230*/  SHF.R.S32.HI R3, RZ, 0x6, R3 ;  /* 0x00000006ff037819 */ /* 0x000fc60000011403 */
[----:B------:R-:W-:Y:S02]  /*0240*/  STL [R1+0x5c], RZ ;  /* 0x00005cff01007387 */ /* 0x000fe40000100800 */
[----:B------:R-:W-:Y:S02]  /*0250*/  IMAD.SHL.U32 R4, R3, 0x8, RZ ;  /* 0x0000000803047824 */ /* 0x000fe400078e00ff */
[----:B------:R-:W-:Y:S03]  /*0260*/  STL [R1+0x40], RZ ;  /* 0x000040ff01007387 */ /* 0x000fe60000100800 */
[-C--:B------:R-:W-:Y:S01]  /*0270*/  IABS R7, R4.reuse ;  /* 0x0000000400077213 */ /* 0x080fe20000000000 */
[----:B------:R-:W-:Y:S01]  /*0280*/  STL [R1+0x44], RZ ;  /* 0x000044ff01007387 */ /* 0x000fe20000100800 */
[----:B------:R-:W-:Y:S02]  /*0290*/  IABS R10, R4 ;  /* 0x00000004000a7213 */ /* 0x000fe40000000000 */
[----:B------:R-:W0:Y:S01]  /*02a0*/  I2F.RP R0, R7 ;  /* 0x0000000700007306 */ /* 0x000e220000209400 */
[----:B------:R-:W-:Y:S04]  /*02b0*/  STL [R1+0x48], RZ ;  /* 0x000048ff01007387 */ /* 0x000fe80000100800 */
[----:B------:R-:W-:Y:S04]  /*02c0*/  STL [R1+0x4c], RZ ;  /* 0x00004cff01007387 */ /* 0x000fe80000100800 */
[----:B------:R-:W-:Y:S04]  /*02d0*/  STL [R1+0xfb0], RZ ;  /* 0x000fb0ff01007387 */ /* 0x000fe80000100800 */
[----:B------:R-:W-:Y:S01]  /*02e0*/  STL [R1+0xfb4], RZ ;  /* 0x000fb4ff01007387 */ /* 0x000fe20000100800 */
[----:B0-----:R-:W0:Y:S03]  /*02f0*/  MUFU.RCP R0, R0 ;  /* 0x0000000000007308 */ /* 0x001e260000001000 */
[----:B------:R-:W-:Y:S04]  /*0300*/  STL [R1+0xfb8], RZ ;  /* 0x000fb8ff01007387 */ /* 0x000fe80000100800 */
[----:B------:R-:W-:Y:S04]  /*0310*/  STL [R1+0xfbc], RZ ;  /* 0x000fbcff01007387 */ /* 0x000fe80000100800 */
[----:B------:R-:W-:Y:S04]  /*0320*/  STL [R1+0xfa0], RZ ;  /* 0x000fa0ff01007387 */ /* 0x000fe80000100800 */
[----:B------:R-:W-:Y:S01]  /*0330*/  STL [R1+0xfa4], RZ ;  /* 0x000fa4ff01007387 */ /* 0x000fe20000100800 */
[----:B0-----:R-:W-:-:S03]  /*0340*/  VIADD R2, R0, 0xffffffe ;  /* 0x0ffffffe00027836 */ /* 0x001fc60000000000 */
[----:B------:R-:W-:Y:S01]  /*0350*/  STL [R1+0xfa8], RZ ;  /* 0x000fa8ff01007387 */ /* 0x000fe20000100800 */
[----:B------:R-:W-:Y:S01]  /*0360*/  IMAD.MOV R0, RZ, RZ, -R10 ;  /* 0x000000ffff007224 */ /* 0x000fe200078e0a0a */
[----:B------:R0:W1:Y:S02]  /*0370*/  F2I.FTZ.U32.TRUNC.NTZ R3, R2 ;  /* 0x0000000200037305 */ /* 0x000064000021f000 */
[----:B------:R-:W-:Y:S04]  /*0380*/  STL [R1+0xfac], RZ ;  /* 0x000facff01007387 */ /* 0x000fe80000100800 */
[----:B------:R-:W-:Y:S04]  /*0390*/  STL [R1+0xf90], RZ ;  /* 0x000f90ff01007387 */ /* 0x000fe80000100800 */
[----:B------:R-:W-:Y:S01]  /*03a0*/  STL [R1+0xf94], RZ ;  /* 0x000f94ff01007387 */ /* 0x000fe20000100800 */
[----:B0-----:R-:W-:-:S03]  /*03b0*/  IMAD.MOV.U32 R2, RZ, RZ, RZ ;  /* 0x000000ffff027224 */ /* 0x001fc600078e00ff */
[----:B------:R-:W-:Y:S01]  /*03c0*/  STL [R1+0xf98], RZ ;  /* 0x000f98ff01007387 */ /* 0x000fe20000100800 */
[----:B-1----:R-:W-:-:S03]  /*03d0*/  IMAD.MOV R6, RZ, RZ, -R3 ;  /* 0x000000ffff067224 */ /* 0x002fc600078e0a03 */
[----:B------:R-:W-:Y:S01]  /*03e0*/  STL [R1+0xf9c], RZ ;  /* 0x000f9cff01007387 */ /* 0x000fe20000100800 */
[----:B------:R-:W-:-:S03]  /*03f0*/  IMAD R9, R6, R7, RZ ;  /* 0x0000000706097224 */ /* 0x000fc600078e02ff */
[----:B------:R-:W-:Y:S01]  /*0400*/  STL [R1+0xf80], RZ ;  /* 0x000f80ff01007387 */ /* 0x000fe20000100800 */
[----:B------:R-:W-:Y:S02]  /*0410*/  IMAD.MOV.U32 R6, RZ, RZ, R8 ;  /* 0x000000ffff067224 */ /* 0x000fe400078e0008 */
[----:B------:R-:W-:Y:S01]  /*0420*/  IMAD.HI.U32 R3, R3, R9, R2 ;  /* 0x0000000903037227 */ /* 0x000fe200078e0002 */
[----:B------:R-:W-:Y:S04]  /*0430*/  STL [R1+0xf84], RZ ;  /* 0x000f84ff01007387 */ /* 0x000fe80000100800 */
[----:B------:R-:W-:Y:S01]  /*0440*/  STL [R1+0xf88], RZ ;  /* 0x000f88ff01007387 */ /* 0x000fe20000100800 */
[----:B------:R-:W-:-:S03]  /*0450*/  IMAD.HI.U32 R3, R3, R6, RZ ;  /* 0x0000000603037227 */ /* 0x000fc600078e00ff */
[----:B------:R-:W-:Y:S01]  /*0460*/  STL [R1+0xf8c], RZ ;  /* 0x000f8cff01007387 */ /* 0x000fe20000100800 */
[----:B------:R-:W-:-:S03]  /*0470*/  IMAD R0, R3, R0, R6 ;  /* 0x0000000003007224 */ /* 0x000fc600078e0206 */
[----:B------:R-:W-:Y:S02]  /*0480*/  STL [R1+0xf70], RZ ;  /* 0x000f70ff01007387 */ /* 0x000fe40000100800 */
[----:B------:R-:W-:Y:S02]  /*0490*/  ISETP.GT.U32.AND P1, PT, R7, R0, PT ;  /* 0x000000000700720c */ /* 0x000fe40003f24070 */
[----:B------:R-:W-:Y:S04]  /*04a0*/  STL [R1+0xf74], RZ ;  /* 0x000f74ff01007387 */ /* 0x000fe80000100800 */
[----:B------:R-:W-:Y:S04]  /*04b0*/  STL [R1+0xf78], RZ ;  /* 0x000f78ff01007387 */ /* 0x000fe80000100800 */
[----:B------:R-:W-:Y:S03]  /*04c0*/  STL [R1+0xf7c], RZ ;  /* 0x000f7cff01007387 */ /* 0x000fe60000100800 */
[----:B------:R-:W-:Y:S01]  /*04d0*/  @!P1 IMAD.IADD R0, R0, 0x1, -R7 ;  /* 0x0000000100009824 */ /* 0x000fe200078e0a07 */
[----:B------:R-:W-:Y:S01]  /*04e0*/  STL [R1+0xf60], RZ ;  /* 0x000f60ff01007387 */ /* 0x000fe20000100800 */
[----:B------:R-:W-:Y:S01]  /*04f0*/  @!P1 VIADD R3, R3, 0x1 ;  /* 0x0000000103039836 */ /* 0x000fe20000000000 */
[----:B------:R-:W-:-:S02]  /*0500*/  ISETP.NE.AND P1, PT, R4, RZ, PT ;  /* 0x000000ff0400720c */ /* 0x000fc40003f25270 */
[----:B------:R-:W-:Y:S01]  /*0510*/  STL [R1+0xf64], RZ ;  /* 0x000f64ff01007387 */ /* 0x000fe20000100800 */
[----:B------:R-:W-:Y:S02]  /*0520*/  ISETP.GE.U32.AND P0, PT, R0, R7, PT ;  /* 0x000000070000720c */ /* 0x000fe40003f06070 */
[----:B------:R-:W-:Y:S01]  /*0530*/  LOP3.LUT R0, R5, R4, RZ, 0x3c, !PT ;  /* 0x0000000405007212 */ /* 0x000fe200078e3cff */
[----:B------:R-:W-:Y:S03]  /*0540*/  STL [R1+0xf68], RZ ;  /* 0x000f68ff01007387 */ /* 0x000fe60000100800 */
[----:B------:R-:W-:Y:S01]  /*0550*/  ISETP.GE.AND P2, PT, R0, RZ, PT ;  /* 0x000000ff0000720c */ /* 0x000fe20003f46270 */
[----:B------:R-:W-:Y:S01]  /*0560*/  STL [R1+0xf6c], RZ ;  /* 0x000f6cff01007387 */ /* 0x000fe20000100800 */
[----:B------:R-:W-:-:S03]  /*0570*/  VIADD R0, R11, 0x1ff ;  /* 0x000001ff0b007836 */ /* 0x000fc60000000000 */
[----:B------:R-:W-:Y:S02]  /*0580*/  STL [R1+0xf50], RZ ;  /* 0x000f50ff01007387 */ /* 0x000fe40000100800 */
[----:B------:R-:W-:Y:S02]  /*0590*/  @P0 VIADD R3, R3, 0x1 ;  /* 0x0000000103030836 */ /* 0x000fe40000000000 */
[----:B------:R-:W-:Y:S02]  /*05a0*/  STL [R1+0xf54], RZ ;  /* 0x000f54ff01007387 */ /* 0x000fe40000100800 */
[----:B------:R-:W-:Y:S01]  /*05b0*/  IMAD.MOV.U32 R2, RZ, RZ, R3 ;  /* 0x000000ffff027224 */ /* 0x000fe200078e0003 */
[----:B------:R-:W-:Y:S01]  /*05c0*/  SHF.R.S32.HI R3, RZ, 0x1f, R0 ;  /* 0x0000001fff037819 */ /* 0x000fe20000011400 */
[----:B------:R-:W-:Y:S02]  /*05d0*/  STL [R1+0xf58], RZ ;  /* 0x000f58ff01007387 */ /* 0x000fe40000100800 */
[----:B------:R-:W-:Y:S01]  /*05e0*/  @!P2 IMAD.MOV R2, RZ, RZ, -R2 ;  /* 0x000000ffff02a224 */ /* 0x000fe200078e0a02 */
[----:B------:R-:W-:Y:S01]  /*05f0*/  @!P1 LOP3.LUT R2, RZ, R4, RZ, 0x33, !PT ;  /* 0x00000004ff029212 */ /* 0x000fe200078e33ff */
[----:B------:R-:W-:Y:S01]  /*0600*/  STL [R1+0xf5c], RZ ;  /* 0x000f5cff01007387 */ /* 0x000fe20000100800 */
[----:B------:R-:W-:-:S03]  /*0610*/  LEA.HI R3, R3, R0, RZ, 0x9 ;  /* 0x0000000003037211 */ /* 0x000fc600078f48ff */
[----:B------:R-:W-:Y:S01]  /*0620*/  STL [R1+0x30], RZ ;  /* 0x000030ff01007387 */ /* 0x000fe20000100800 */
[----:B------:R-:W-:Y:S02]  /*0630*/  IMAD.SHL.U32 R6, R2, 0x8, RZ ;  /* 0x0000000802067824 */ /* 0x000fe400078e00ff */
[----:B------:R-:W-:Y:S01]  /*0640*/  IMAD.MOV R2, RZ, RZ, -R2 ;  /* 0x000000ffff027224 */ /* 0x000fe200078e0a02 */
[----:B------:R-:W-:Y:S02]  /*0650*/  STL [R1+0x34], RZ ;  /* 0x000034ff01007387 */ /* 0x000fe40000100800 */
[----:B------:R-:W-:Y:S01]  /*0660*/  LEA.HI.SX32 R3, R3, -R6, 0x17 ;  /* 0x8000000603037211 */ /* 0x000fe200078fbaff */
[----:B------:R-:W-:Y:S01]  /*0670*/  IMAD R4, R4, R2, R5 ;  /* 0x0000000204047224 */ /* 0x000fe200078e0205 */
[----:B------:R-:W-:Y:S02]  /*0680*/  STL [R1+0x38], RZ ;  /* 0x000038ff01007387 */ /* 0x000fe40000100800 */
[----:B------:R-:W-:-:S02]  /*0690*/  VIMNMX R11, PT, PT, R3, 0x8, PT ;  /* 0x00000008030b7848 */ /* 0x000fc40003fe0100 */
[----:B------:R-:W-:Y:S01]  /*06a0*/  STL [R1+0x3c], RZ ;  /* 0x00003cff01007387 */ /* 0x000fe20000100800 */
[----:B------:R-:W-:Y:S02]  /*06b0*/  IABS R9, R4 ;  /* 0x0000000400097213 */ /* 0x000fe40000000000 */
[----:B------:R-:W-:Y:S01]  /*06c0*/  IABS R7, R11 ;  /* 0x0000000b00077213 */ /* 0x000fe20000000000 */
[----:B------:R-:W-:Y:S03]  /*06d0*/  STL [R1+0xf40], RZ ;  /* 0x000f40ff01007387 */ /* 0x000fe60000100800 */
        /* <DEDUP_REMOVED lines=11> */
[----:B------:R-:W-:Y:S04]  /*0790*/  STL [R1+0xf24], RZ ;  /* 0x000f24ff01007387 */ /* 0x000fe80000100800 */
[----:B------:R-:W-:Y:S01]  /*07a0*/  STL [R1+0xf28], RZ ;  /* 0x000f28ff01007387 */ /* 0x000fe20000100800 */
[----:B------:R-:W0:Y:S03]  /*07b0*/  F2I.FTZ.U32.TRUNC.NTZ R3, R3 ;  /* 0x0000000300037305 */ /* 0x000e26000021f000 */
[----:B------:R-:W-:Y:S04]  /*07c0*/  STL [R1+0xf2c], RZ ;  /* 0x000f2cff01007387 */ /* 0x000fe80000100800 */
[----:B------:R-:W-:Y:S04]  /*07d0*/  STL [R1+0xf10], RZ ;  /* 0x000f10ff01007387 */ /* 0x000fe80000100800 */
[----:B------:R-:W-:Y:S04]  /*07e0*/  STL [R1+0xf14], RZ ;  /* 0x000f14ff01007387 */ /* 0x000fe80000100800 */
[----:B------:R-:W-:Y:S01]  /*07f0*/  STL [R1+0xf18], RZ ;  /* 0x000f18ff01007387 */ /* 0x000fe20000100800 */
[----:B0-----:R-:W-:-:S03]  /*0800*/  IMAD.MOV R8, RZ, RZ, -R3 ;  /* 0x000000ffff087224 */ /* 0x001fc600078e0a03 */
[----:B------:R-:W-:Y:S01]  /*0810*/  STL [R1+0xf1c], RZ ;  /* 0x000f1cff01007387 */ /* 0x000fe20000100800 */
[----:B------:R-:W-:Y:S01]  /*0820*/  IMAD.MOV.U32 R2, RZ, RZ, R8 ;  /* 0x000000ffff027224 */ /* 0x000fe200078e0008 */
[----:B------:R-:W-:Y:S02]  /*0830*/  IABS R8, R11 ;  /* 0x0000000b00087213 */ /* 0x000fe40000000000 */
[----:B------:R-:W-:Y:S01]  /*0840*/  STL [R1+0xf00], RZ ;  /* 0x000f00ff01007387 */ /* 0x000fe20000100800 */
[----:B------:R-:W-:Y:S02]  /*0850*/  IMAD R5, R2, R7, RZ ;  /* 0x0000000702057224 */ /* 0x000fe400078e02ff */
[----:B------:R-:W-:Y:S01]  /*0860*/  IMAD.MOV.U32 R2, RZ, RZ, RZ ;  /* 0x000000ffff027224 */ /* 0x000fe200078e00ff */
[----:B------:R-:W-:Y:S03]  /*0870*/  STL [R1+0xf04], RZ ;  /* 0x000f04ff01007387 */ /* 0x000fe60000100800 */
[----:B------:R-:W-:Y:S01]  /*0880*/  IMAD.HI.U32 R2, R3, R5, R2 ;  /* 0x0000000503027227 */ /* 0x000fe200078e0002 */
[----:B------:R-:W-:Y:S03]  /*0890*/  STL [R1+0xf08], RZ ;  /* 0x000f08ff01007387 */ /* 0x000fe60000100800 */
[----:B------:R-:W-:Y:S01]  /*08a0*/  IMAD.MOV R3, RZ, RZ, -R8 ;  /* 0x000000ffff037224 */ /* 0x000fe200078e0a08 */
        /* <DEDUP_REMOVED lines=18> */
[----:B------:R-:W-:Y:S04]  /*09d0*/  STL [R1+0x20], RZ ;  /* 0x000020ff01007387 */ /* 0x000fe80000100800 */
[----:B------:R-:W-:Y:S02]  /*09e0*/  STL [R1+0x24], RZ ;  /* 0x000024ff01007387 */ /* 0x000fe40000100800 */
[----:B------:R-:W-:-:S02]  /*09f0*/  @P0 VIADD R0, R0, 0x1 ;  /* 0x0000000100000836 */ /* 0x000fc40000000000 */
[----:B------:R-:W-:Y:S04]  /*0a00*/  STL [R1+0x28], RZ ;  /* 0x000028ff01007387 */ /* 0x000fe80000100800 */
[----:B------:R-:W-:Y:S01]  /*0a10*/  STL [R1+0x2c], RZ ;  /* 0x00002cff01007387 */ /* 0x000fe20000100800 */
[----:B------:R-:W-:Y:S01]  /*0a20*/  @!P2 IMAD.MOV R0, RZ, RZ, -R0 ;  /* 0x000000ffff00a224 */ /* 0x000fe200078e0a00 */
[----:B------:R-:W-:Y:S02]  /*0a30*/  @!P1 LOP3.LUT R0, RZ, R11, RZ, 0x33, !PT ;  /* 0x0000000bff009212 */ /* 0x000fe400078e33ff */
[----:B------:R-:W-:Y:S03]  /*0a40*/  STL [R1+0xed0], RZ ;  /* 0x000ed0ff01007387 */ /* 0x000fe60000100800 */
[----:B------:R-:W-:Y:S01]  /*0a50*/  IMAD.MOV R2, RZ, RZ, -R0 ;  /* 0x000000ffff027224 */ /* 0x000fe200078e0a00 */
[----:B------:R-:W-:Y:S01]  /*0a60*/  STL [R1+0xed4], RZ ;  /* 0x000ed4ff01007387 */ /* 0x000fe20000100800 */
[----:B------:R-:W-:-:S02]  /*0a70*/  IMAD.SHL.U32 R0, R0, 0x40, RZ ;  /* 0x0000004000007824 */ /* 0x000fc400078e00ff */
[----:B------:R-:W-:Y:S01]  /*0a80*/  IMAD R2, R11, R2, R4 ;  /* 0x000000020b027224 */ /* 0x000fe200078e0204 */
[----:B------:R-:W-:Y:S01]  /*0a90*/  STL [R1+0xed8], RZ ;  /* 0x000ed8ff01007387 */ /* 0x000fe20000100800 */
[----:B------:R-:W-:Y:S02]  /*0aa0*/  VIADD R5, R0, 0x2 ;  /* 0x0000000200057836 */ /* 0x000fe40000000000 */
[----:B------:R-:W-:Y:S01]  /*0ab0*/  IMAD.IADD R2, R6, 0x1, R2 ;  /* 0x0000000106027824 */ /* 0x000fe200078e0202 */
[----:B------:R-:W-:Y:S01]  /*0ac0*/  STL [R1+0xedc], RZ ;  /* 0x000edcff01007387 */ /* 0x000fe20000100800 */
[C---:B------:R-:W-:Y:S02]  /*0ad0*/  VIADD R6, R0.reuse, 0x1 ;  /* 0x0000000100067836 */ /* 0x040fe40000000000 */
[C---:B------:R-:W-:Y:S01]  /*0ae0*/  VIADD R4, R0.reuse, 0x3 ;  /* 0x0000000300047836 */ /* 0x040fe20000000000 */
[----:B------:R-:W-:Y:S01]  /*0af0*/  STL [R1+0xec0], RZ ;  /* 0x000ec0ff01007387 */ /* 0x000fe20000100800 */
[----:B------:R-:W-:-:S02]  /*0b00*/  VIADD R39, R0, 0x7 ;  /* 0x0000000700277836 */ /* 0x000fc40000000000 */
[C---:B------:R-:W-:Y:S01]  /*0b10*/  VIADD R44, R0.reuse, 0xb ;  /* 0x0000000b002c7836 */ /* 0x040fe20000000000 */
[----:B------:R-:W-:Y:S01]  /*0b20*/  STL [R1+0xec4], RZ ;  /* 0x000ec4ff01007387 */ /* 0x000fe20000100800 */
[C---:B------:R-:W-:Y:S02]  /*0b30*/  VIADD R61, R0.reuse, 0x1a ;  /* 0x0000001a003d7836 */ /* 0x040fe40000000000 */
[C---:B------:R-:W-:Y:S01]  /*0b40*/  VIADD R58, R0.reuse, 0xc ;  /* 0x0000000c003a7836 */ /* 0x040fe20000000000 */
        /* <DEDUP_REMOVED lines=32> */
[----:B------:R-:W-:Y:S01]  /*0d50*/  VIADD R7, R0, 0x39 ;  /* 0x0000003900077836 */ /* 0x000fe20000000000 */
[----:B------:R-:W-:Y:S04]  /*0d60*/  STL [R1+0xe94], RZ ;  /* 0x000e94ff01007387 */ /* 0x000fe80000100800 */
        /* <DEDUP_REMOVED lines=42> */
[----:B------:R-:W-:Y:S04]  /*1010*/  STL [R1], RZ ;  /* 0x000000ff01007387 */ /* 0x000fe80000100800 */
        /* <DEDUP_REMOVED lines=842> */
[----:B------:R-:W-:Y:S01]  /*44c0*/  STL [R1+0xec], RZ ;  /* 0x0000ecff01007387 */ /* 0x000fe20000100800 */
[----:B------:R-:W0:Y:S03]  /*44d0*/  S2R R10, SR_TID.X ;  /* 0x00000000000a7919 */ /* 0x000e260000002100 */
        /* <DEDUP_REMOVED lines=8> */
[----:B0-----:R-:W-:Y:S01]  /*4560*/  LOP3.LUT R3, R10, 0x1f, RZ, 0xc0, !PT ;  /* 0x0000001f0a037812 */ /* 0x001fe200078ec0ff */
[----:B------:R-:W-:-:S02]  /*4570*/  VIADD R10, R0, 0x36 ;  /* 0x00000036000a7836 */ /* 0x000fc40000000000 */
[----:B------:R-:W-:Y:S02]  /*4580*/  STL [R1+0x80], RZ ;  /* 0x000080ff01007387 */ /* 0x000fe40000100800 */
[----:B--2---:R-:W-:Y:S02]  /*4590*/  IMAD R38, R2, 0x200, R3 ;  /* 0x0000020002267824 */ /* 0x004fe400078e0203 */
[----:B------:R-:W-:Y:S01]  /*45a0*/  STL [R1+0x84], RZ ;  /* 0x000084ff01007387 */ /* 0x000fe20000100800 */
[C---:B------:R-:W-:Y:S02]  /*45b0*/  VIADD R2, R0.reuse, 0x16 ;  /* 0x0000001600027836 */ /* 0x040fe40000000000 */
[----:B------:R-:W-:Y:S01]  /*45c0*/  VIADD R3, R0, 0x18 ;  /* 0x0000001800037836 */ /* 0x000fe20000000000 */
[----:B------:R-:W-:Y:S01]  /*45d0*/  STL [R1+0x88], RZ ;  /* 0x000088ff01007387 */ /* 0x000fe20000100800 */
[C---:B------:R-:W-:Y:S02]  /*45e0*/  VIADD R59, R38.reuse, 0x20 ;  /* 0x00000020263b7836 */ /* 0x040fe40000000000 */
[C---:B---3--:R-:W-:Y:S01]  /*45f0*/  VIADD R37, R38.reuse, 0x40 ;  /* 0x0000004026257836 */ /* 0x048fe20000000000 */
[----:B------:R-:W-:Y:S01]  /*4600*/  STL [R1+0x8c], RZ ;  /* 0x00008cff01007387 */ /* 0x000fe20000100800 */
[----:B------:R-:W-:-:S03]  /*4610*/  VIADD R60, R38, 0x60 ;  /* 0x00000060263c7836 */ /* 0x000fc60000000000 */
        /* <DEDUP_REMOVED lines=12> */
[----:B------:R-:W-:Y:S04]  /*46e0*/  STL [R1+0x14d4], R0 ;  /* 0x0014d40001007387 */ /* 0x000fe80000100800 */
[----:B------:R0:W-:Y:S04]  /*46f0*/  STL [R1+0xf0], R6 ;  /* 0x0000f00601007387 */ /* 0x0001e80000100800 */
[----:B------:R1:W-:Y:S04]  /*4700*/  STL [R1+0xdc], R5 ;  /* 0x0000dc0501007387 */ /* 0x0003e80000100800 */
[----:B------:R2:W-:Y:S01]  /*4710*/  STL [R1+0xd8], R4 ;  /* 0x0000d80401007387 */ /* 0x0005e20000100800 */
[----:B0-----:R-:W-:-:S02]  /*4720*/  VIADD R6, R0, 0x4 ;  /* 0x0000000400067836 */ /* 0x001fc40000000000 */
[----:B-1----:R-:W-:-:S03]  /*4730*/  VIADD R5, R0, 0x5 ;  /* 0x0000000500057836 */ /* 0x002fc60000000000 */
[----:B------:R0:W-:Y:S01]  /*4740*/  STL [R1+0xd4], R6 ;  /* 0x0000d40601007387 */ /* 0x0001e20000100800 */
[----:B--2---:R-:W-:-:S03]  /*4750*/  VIADD R4, R0, 0x6 ;  /* 0x0000000600047836 */ /* 0x004fc60000000000 */
[----:B------:R1:W-:Y:S04]  /*4760*/  STL [R1+0xd0], R5 ;  /* 0x0000d00501007387 */ /* 0x0003e80000100800 */
[----:B------:R2:W-:Y:S01]  /*4770*/  STL [R1+0xbc], R4 ;  /* 0x0000bc0401007387 */ /* 0x0005e20000100800 */
[C---:B0-----:R-:W-:Y:S02]  /*4780*/  VIADD R6, R0.reuse, 0x8 ;  /* 0x0000000800067836 */ /* 0x041fe40000000000 */
[----:B-1----:R-:W-:-:S03]  /*4790*/  VIADD R5, R0, 0x9 ;  /* 0x0000000900057836 */ /* 0x002fc60000000000 */
[----:B------:R0:W-:Y:S01]  /*47a0*/  STL [R1+0xb4], R6 ;  /* 0x0000b40601007387 */ /* 0x0001e20000100800 */
[----:B--2---:R-:W-:-:S03]  /*47b0*/  VIADD R4, R0, 0xa ;  /* 0x0000000a00047836 */ /* 0x004fc60000000000 */
[----:B------:R-:W-:Y:S04]  /*47c0*/  STL [R1+0xb8], R39 ;  /* 0x0000b82701007387 */ /* 0x000fe80000100800 */
[----:B------:R1:W-:Y:S01]  /*47d0*/  STL [R1+0xb0], R5 ;  /* 0x0000b00501007387 */ /* 0x0003e20000100800 */
[----:B0-----:R-:W-:-:S03]  /*47e0*/  VIADD R6, R0, 0x3a ;  /* 0x0000003a00067836 */ /* 0x001fc60000000000 */
[----:B------:R0:W-:Y:S04]  /*47f0*/  STL [R1+0x9c], R4 ;  /* 0x00009c0401007387 */ /* 0x0001e80000100800 */
[----:B------:R-:W-:Y:S01]  /*4800*/  STL [R1+0x98], R44 ;  /* 0x0000982c01007387 */ /* 0x000fe20000100800 */
[----:B-1----:R-:W-:-:S03]  /*4810*/  VIADD R5, R0, 0x3b ;  /* 0x0000003b00057836 */ /* 0x002fc60000000000 */
[----:B------:R-:W-:Y:S01]  /*4820*/  STL [R1+0x17c0], R38 ;  /* 0x0017c02601007387 */ /* 0x000fe20000100800 */
[----:B0-----:R-:W-:-:S03]  /*4830*/  VIADD R4, R0, 0x17 ;  /* 0x0000001700047836 */ /* 0x001fc60000000000 */
[----:B------:R0:W-:Y:S04]  /*4840*/  STL [R1+0x2ac8], R2 ;  /* 0x002ac80201007387 */ /* 0x0001e80000100800 */
[----:B------:R1:W-:Y:S04]  /*4850*/  STL [R1+0x2ac4], R4 ;  /* 0x002ac40401007387 */ /* 0x0003e80000100800 */
[----:B------:R2:W-:Y:S01]  /*4860*/  STL [R1+0x2ac0], R3 ;  /* 0x002ac00301007387 */ /* 0x0005e20000100800 */
[C---:B0-----:R-:W-:Y:S02]  /*4870*/  VIADD R2, R0.reuse, 0x19 ;  /* 0x0000001900027836 */ /* 0x041fe40000000000 */
[----:B-1----:R-:W-:-:S03]  /*4880*/  VIADD R4, R0, 0x1b ;  /* 0x0000001b00047836 */ /* 0x002fc60000000000 */
[----:B------:R0:W-:Y:S01]  /*4890*/  STL [R1+0x2abc], R2 ;  /* 0x002abc0201007387 */ /* 0x0001e20000100800 */
[----:B--2---:R-:W-:-:S03]  /*48a0*/  VIADD R3, R0, 0x1c ;  /* 0x0000001c00037836 */ /* 0x004fc60000000000 */
[----:B------:R1:W-:Y:S04]  /*48b0*/  STL [R1+0x2ab4], R4 ;  /* 0x002ab40401007387 */ /* 0x0003e80000100800 */
[----:B------:R-:W-:Y:S01]  /*48c0*/  STL [R1+0x2ab8], R61 ;  /* 0x002ab83d01007387 */ /* 0x000fe20000100800 */
[----:B0-----:R-:W-:-:S03]  /*48d0*/  VIADD R2, R0, 0x1d ;  /* 0x0000001d00027836 */ /* 0x001fc60000000000 */
[----:B------:R0:W-:Y:S01]  /*48e0*/  STL [R1+0x2ab0], R3 ;  /* 0x002ab00301007387 */ /* 0x0001e20000100800 */
[----:B-1----:R-:W-:-:S03]  /*48f0*/  VIADD R4, R0, 0x20 ;  /* 0x0000002000047836 */ /* 0x002fc60000000000 */
[----:B------:R1:W-:Y:S01]  /*4900*/  STL [R1+0x2aac], R2 ;  /* 0x002aac0201007387 */ /* 0x0003e20000100800 */
[C---:B0-----:R-:W-:Y:S02]  /*4910*/  VIADD R3, R0.reuse, 0x1e ;  /* 0x0000001e00037836 */ /* 0x041fe40000000000 */
[----:B-1----:R-:W-:-:S03]  /*4920*/  VIADD R2, R0, 0x1f ;  /* 0x0000001f00027836 */ /* 0x002fc60000000000 */
        /* <DEDUP_REMOVED lines=27> */
[----:B0-----:R-:W-:-:S03]  /*4ae0*/  VIADD R3, R0, 0x3d ;  /* 0x0000003d00037836 */ /* 0x001fc60000000000 */
[----:B------:R0:W-:Y:S01]  /*4af0*/  STL [R1+0x17fc], R37 ;  /* 0x0017fc2501007387 */ /* 0x0001e20000100800 */
[C---:B-1----:R-:W-:Y:S02]  /*4b00*/  VIADD R2, R0.reuse, 0x3e ;  /* 0x0000003e00027836 */ /* 0x042fe40000000000 */
[----:B------:R-:W-:Y:S02]  /*4b10*/  VIADD R0, R0, 0x3f ;  /* 0x0000003f00007836 */ /* 0x000fe40000000000 */
[C---:B--2---:R-:W-:Y:S02]  /*4b20*/  VIADD R59, R38.reuse, 0x80 ;  /* 0x00000080263b7836 */ /* 0x044fe40000000000 */
[----:B0-----:R-:W-:-:S03]  /*4b30*/  VIADD R37, R38, 0xa0 ;  /* 0x000000a026257836 */ /* 0x001fc60000000000 */
[----:B------:R0:W-:Y:S04]  /*4b40*/  STL [R1+0x17f4], R59 ;  /* 0x0017f43b01007387 */ /* 0x0001e80000100800 */
[----:B------:R-:W-:Y:S04]  /*4b50*/  STL [R1+0x17f8], R60 ;  /* 0x0017f83c01007387 */ /* 0x000fe80000100800 */
[----:B------:R1:W-:Y:S01]  /*4b60*/  STL [R1+0x17f0], R37 ;  /* 0x0017f02501007387 */ /* 0x0003e20000100800 */
[C---:B0-----:R-:W-:Y:S02]  /*4b70*/  VIADD R59, R38.reuse, 0xc0 ;  /* 0x000000c0263b7836 */ /* 0x041fe40000000000 */
[----:B-1----:R-:W-:-:S05]  /*4b80*/  VIADD R37, R38, 0xe0 ;  /* 0x000000e026257836 */ /* 0x002fca0000000000 */
[----:B------:R0:W-:Y:S04]  /*4b90*/  STL [R1+0x17e8], R37 ;  /* 0x0017e82501007387 */ /* 0x0001e80000100800 */
[----:B------:R-:W-:Y:S01]  /*4ba0*/  STL [R1+0x17ec], R59 ;  /* 0x0017ec3b01007387 */ /* 0x000fe20000100800 */
[----:B0-----:R-:W-:-:S05]  /*4bb0*/  VIADD R37, R38, 0x100 ;  /* 0x0000010026257836 */ /* 0x001fca0000000000 */
[----:B------:R0:W-:Y:S02]  /*4bc0*/  STL [R1+0x17e4], R37 ;  /* 0x0017e42501007387 */ /* 0x0001e40000100800 */
        /* <DEDUP_REMOVED lines=10> */
[C---:B0-----:R-:W-:Y:S02]  /*4c70*/  VIADD R37, R38.reuse, 0x1c0 ;  /* 0x000001c026257836 */ /* 0x041fe40000000000 */
[----:B------:R-:W-:-:S03]  /*4c80*/  VIADD R38, R38, 0x1e0 ;  /* 0x000001e026267836 */ /* 0x000fc60000000000 */
[----:B------:R0:W-:Y:S04]  /*4c90*/  STL [R1+0x17cc], R37 ;  /* 0x0017cc2501007387 */ /* 0x0001e80000100800 */
[----:B0-----:R0:W5:Y:S04]  /*4ca0*/  LDL.LU R37, [R1+0x2adc] ;  /* 0x002adc0001257983 */ /* 0x0011680000300800 */
[----:B------:R1:W-:Y:S04]  /*4cb0*/  STL [R1+0x17c8], R38 ;  /* 0x0017c82601007387 */ /* 0x0003e80000100800 */
[----:B-1----:R0:W5:Y:S01]  /*4cc0*/  LDL.LU R38, [R1+0x2ad8] ;  /* 0x002ad80001267983 */ /* 0x0021620000300800 */
[----:B----4-:R-:W-:Y:S05]  /*4cd0*/  BRA.U !UP0, `(.L_x_0) ;  /* 0x0000050908847547 */ /* 0x010fea000b800000 */
[----:B------:R-:W2:Y:S04]  /*4ce0*/  LDL R21, [R1+0x90] ;  /* 0x0000900001157983 */ /* 0x000ea80000100800 */
[----:B------:R-:W3:Y:S01]  /*4cf0*/  LDL R25, [R1+0xb0] ;  /* 0x0000b00001197983 */ /* 0x000ee20000100800 */
[----:B-----5:R-:W-:Y:S01]  /*4d00*/  IABS R37, R37 ;  /* 0x0000002500257213 */ /* 0x020fe20000000000 */
[----:B------:R-:W-:Y:S02]  /*4d10*/  IMAD.MOV.U32 R32, RZ, RZ, R39 ;  /* 0x000000ffff207224 */ /* 0x000fe400078e0027 */
[----:B------:R-:W-:Y:S01]  /*4d20*/  IMAD.MOV.U32 R38, RZ, RZ, RZ ;  /* 0x000000ffff267224 */ /* 0x000fe200078e00ff */
[----:B------:R-:W1:Y:S01]  /*4d30*/  I2F.RP R20, R37 ;  /* 0x0000002500147306 */ /* 0x000e620000209400 */
[----:B------:R-:W-:Y:S01]  /*4d40*/  IABS R23, R0 ;  /* 0x0000000000177213 */ /* 0x000fe20000000000 */
[----:B------:R-:W4:Y:S01]  /*4d50*/  LDL R24, [R1+0xb4] ;  /* 0x0000b40001187983 */ /* 0x000f220000100800 */
[----:B------:R-:W-:Y:S01]  /*4d60*/  IABS R22, R2 ;  /* 0x0000000200167213 */ /* 0x000fe20000000000 */
[----:B------:R-:W0:Y:S01]  /*4d70*/  LDCU UR5, c[0x0][0x3ac] ;  /* 0x00007580ff0577ac */ /* 0x000e220008000800 */
[----:B------:R-:W-:Y:S01]  /*4d80*/  ISETP.GE.AND P1, PT, R0, RZ, PT ;  /* 0x000000ff0000720c */ /* 0x000fe20003f26270 */
[----:B------:R-:W4:Y:S01]  /*4d90*/  LDL R31, [R1+0xbc] ;  /* 0x0000bc00011f7983 */ /* 0x000f220000100800 */
[----:B------:R-:W-:Y:S01]  /*4da0*/  ISETP.GE.AND P2, PT, R3, RZ, PT ;  /* 0x000000ff0300720c */ /* 0x000fe20003f46270 */
[----:B------:R-:W0:Y:S02]  /*4db0*/  LDCU.64 UR8, c[0x0][0x388] ;  /* 0x00007100ff0877ac */ /* 0x000e240008000a00 */
[----:B------:R-:W4:Y:S04]  /*4dc0*/  LDL R27, [R1+0x2ab4] ;  /* 0x002ab400011b7983 */ /* 0x000f280000100800 */
[----:B------:R-:W4:Y:S01]  /*4dd0*/  LDL R26, [R1+0x2a9c] ;  /* 0x002a9c00011a7983 */ /* 0x000f220000100800 */
[----:B-1----:R-:W1:Y:S03]  /*4de0*/  MUFU.RCP R20, R20 ;  /* 0x0000001400147308 */ /* 0x002e660000001000 */
[----:B------:R-:W4:Y:S04]  /*4df0*/  LDL R50, [R1+0x2a88] ;  /* 0x002a880001327983 */ /* 0x000f280000100800 */
[----:B------:R-:W4:Y:S04]  /*4e00*/  LDL R41, [R1+0x2a94] ;  /* 0x002a940001297983 */ /* 0x000f280000100800 */
[----:B------:R-:W4:Y:S04]  /*4e10*/  LDL R42, [R1+0xdc] ;  /* 0x0000dc00012a7983 */ /* 0x000f280000100800 */
[----:B------:R-:W4:Y:S04]  /*4e20*/  LDL R30, [R1+0x2a8c] ;  /* 0x002a8c00011e7983 */ /* 0x000f280000100800 */
[----:B------:R-:W4:Y:S01]  /*4e30*/  LDL R33, [R1+0x2a84] ;  /* 0x002a840001217983 */ /* 0x000f220000100800 */
[----:B-1----:R-:W-:-:S03]  /*4e40*/  VIADD R20, R20, 0xffffffe ;  /* 0x0ffffffe14147836 */ /* 0x002fc60000000000 */
[----:B------:R-:W4:Y:S01]  /*4e50*/  LDL R34, [R1+0x2a7c] ;  /* 0x002a7c0001227983 */ /* 0x000f220000100800 */
[----:B------:R-:W1:Y:S03]  /*4e60*/  F2I.FTZ.U32.TRUNC.NTZ R39, R20 ;  /* 0x0000001400277305 */ /* 0x000e66000021f000 */
[----:B------:R-:W4:Y:S04]  /*4e70*/  LDL R35, [R1+0x9c] ;  /* 0x00009c0001237983 */ /* 0x000f280000100800 */
[----:B------:R-:W4:Y:S04]  /*4e80*/  LDL R48, [R1+0x2a90] ;  /* 0x002a900001307983 */ /* 0x000f280000100800 */
[----:B------:R-:W4:Y:S01]  /*4e90*/  LDL R40, [R1+0x2a98] ;  /* 0x002a980001287983 */ /* 0x000f220000100800 */
[----:B------:R-:W-:Y:S01]  /*4ea0*/  ISETP.GE.AND P4, PT, R2, RZ, PT ;  /* 0x000000ff0200720c */ /* 0x000fe20003f86270 */
[----:B------:R-:W0:Y:S01]  /*4eb0*/  LDCU UR31, c[0x0][0x3b0] ;  /* 0x00007600ff1f77ac */ /* 0x000e220008000800 */
[--C-:B-1----:R-:W-:Y:S01]  /*4ec0*/  IMAD.MOV R20, RZ, RZ, -R39.reuse ;  /* 0x000000ffff147224 */ /* 0x102fe200078e0a27 */
[----:B------:R-:W1:Y:S03]  /*4ed0*/  LDCU UR32, c[0x0][0x3a4] ;  /* 0x00007480ff2077ac */ /* 0x000e660008000800 */
[----:B------:R-:W-:Y:S01]  /*4ee0*/  IMAD R20, R20, R37, RZ ;  /* 0x0000002514147224 */ /* 0x000fe200078e02ff */
[----:B------:R-:W0:Y:S03]  /*4ef0*/  LDCU UR17, c[0x0][0x3a8] ;  /* 0x00007500ff1177ac */ /* 0x000e260008000800 */
[----:B------:R-:W-:Y:S01]  /*4f00*/  IMAD.HI.U32 R38, R39, R20, R38 ;  /* 0x0000001427267227 */ /* 0x000fe200078e0026 */
[----:B------:R-:W-:Y:S01]  /*4f10*/  IABS R0, R3 ;  /* 0x0000000300007213 */ /* 0x000fe20000000000 */
[----:B------:R-:W0:Y:S04]  /*4f20*/  LDCU UR59, c[0x0][0x3a8] ;  /* 0x00007500ff3b77ac */ /* 0x000e280008000800 */
[C---:B------:R-:W-:Y:S01]  /*4f30*/  IMAD.HI.U32 R20, R38.reuse, R22, RZ ;  /* 0x0000001626147227 */ /* 0x040fe200078e00ff */
[----:B------:R-:W0:Y:S03]  /*4f40*/  LDCU UR58, c[0x0][0x3a8] ;  /* 0x00007500ff3a77ac */ /* 0x000e260008000800 */
[----:B------:R-:W-:Y:S01]  /*4f50*/  IMAD.MOV R20, RZ, RZ, -R20 ;  /* 0x000000ffff147224 */ /* 0x000fe200078e0a14 */
[----:B------:R-:W0:Y:S03]  /*4f60*/  LDCU UR20, c[0x0][0x3a8] ;  /* 0x00007500ff1477ac */ /* 0x000e260008000800 */
[----:B------:R-:W-:Y:S01]  /*4f70*/  IMAD R22, R37, R20, R22 ;  /* 0x0000001425167224 */ /* 0x000fe200078e0216 */
[----:B------:R-:W-:Y:S01]  /*4f80*/  IABS R20, R5 ;  /* 0x0000000500147213 */ /* 0x000fe20000000000 */
[----:B------:R-:W0:Y:S04]  /*4f90*/  LDCU UR21, c[0x0][0x3a8] ;  /* 0x00007500ff1577ac */ /* 0x000e280008000800 */
[----:B------:R-:W-:Y:S01]  /*4fa0*/  IMAD.HI.U32 R3, R38, R20, RZ ;  /* 0x0000001426037227 */ /* 0x000fe200078e00ff */
[----:B------:R1:W-:Y:S01]  /*4fb0*/  STL [R1+0x2b40], R60 ;  /* 0x002b403c01007387 */ /* 0x0003e20000100800 */
[----:B------:R-:W0:Y:S01]  /*4fc0*/  LDCU UR19, c[0x0][0x3a8] ;  /* 0x00007500ff1377ac */ /* 0x000e220008000800 */
[----:B------:R-:W0:Y:S01]  /*4fd0*/  LDCU UR18, c[0x0][0x3a8] ;  /* 0x00007500ff1277ac */ /* 0x000e220008000800 */
[----:B------:R-:W0:Y:S01]  /*4fe0*/  LDCU UR16, c[0x0][0x3a8] ;  /* 0x00007500ff1077ac */ /* 0x000e220008000800 */
[----:B-1----:R-:W4:Y:S01]  /*4ff0*/  LDL R60, [R1+0x2acc] ;  /* 0x002acc00013c7983 */ /* 0x002f220000100800 */
[----:B------:R-:W1:Y:S01]  /*5000*/  LDCU UR15, c[0x0][0x3a8] ;  /* 0x00007500ff0f77ac */ /* 0x000e620008000800 */
[----:B------:R-:W0:Y:S01]  /*5010*/  LDCU UR14, c[0x0][0x3a8] ;  /* 0x00007500ff0e77ac */ /* 0x000e220008000800 */
        /* <DEDUP_REMOVED lines=28> */
[----:B--2---:R-:W-:-:S02]  /*51e0*/  IMAD.MOV.U32 R51, RZ, RZ, R21 ;  /* 0x000000ffff337224 */ /* 0x004fc400078e0015 */
[----:B---3--:R-:W-:Y:S01]  /*51f0*/  IMAD.MOV.U32 R28, RZ, RZ, R25 ;  /* 0x000000ffff1c7224 */ /* 0x008fe200078e0019 */
[----:B------:R-:W-:Y:S01]  /*5200*/  ISETP.GT.U32.AND P3, PT, R37, R22, PT ;  /* 0x000000162500720c */ /* 0x000fe20003f64070 */
[----:B------:R-:W-:-:S04]  /*5210*/  IMAD.HI.U32 R21, R38, R23, RZ ;  /* 0x0000001726157227 */ /* 0x000fc800078e00ff */
[----:B----4-:R-:W-:Y:S01]  /*5220*/  IMAD.MOV.U32 R29, RZ, RZ, R24 ;  /* 0x000000ffff1d7224 */ /* 0x010fe200078e0018 */
[----:B------:R-:W-:Y:S01]  /*5230*/  IABS R2, R6 ;  /* 0x0000000600027213 */ /* 0x000fe20000000000 */
[----:B------:R-:W-:Y:S01]  /*5240*/  IMAD.MOV R21, RZ, RZ, -R21 ;  /* 0x000000ffff157224 */ /* 0x000fe200078e0a15 */
[----:B------:R-:W2:Y:S03]  /*5250*/  LDL R43, [R1+0xf0] ;  /* 0x0000f000012b7983 */ /* 0x000ea60000100800 */
[----:B------:R-:W-:-:S05]  /*5260*/  IMAD R23, R37, R21, R23 ;  /* 0x0000001525177224 */ /* 0x000fca00078e0217 */
[----:B------:R-:W-:Y:S01]  /*5270*/  ISETP.GT.U32.AND P0, PT, R37, R23, PT ;  /* 0x000000172500720c */ /* 0x000fe20003f04070 */
[----:B------:R-:W-:-:S04]  /*5280*/  IMAD.HI.U32 R25, R38, R0, RZ ;  /* 0x0000000026197227 */ /* 0x000fc800078e00ff */
[----:B------:R-:W-:-:S08]  /*5290*/  IMAD.MOV R25, RZ, RZ, -R25 ;  /* 0x000000ffff197224 */ /* 0x000fd000078e0a19 */
[----:B------:R-:W-:-:S05]  /*52a0*/  @!P0 IMAD.IADD R23, R23, 0x1, -R37 ;  /* 0x0000000117178824 */ /* 0x000fca00078e0a25 */
[C---:B------:R-:W-:Y:S01]  /*52b0*/  ISETP.GT.U32.AND P0, PT, R37.reuse, R23, PT ;  /* 0x000000172500720c */ /* 0x040fe20003f04070 */
[----:B------:R-:W-:Y:S02]  /*52c0*/  IMAD R0, R37, R25, R0 ;  /* 0x0000001925007224 */ /* 0x000fe400078e0200 */
[----:B------:R-:W-:-:S04]  /*52d0*/  IMAD.MOV R25, RZ, RZ, -R3 ;  /* 0x000000ffff197224 */ /* 0x000fc800078e0a03 */
[----:B------:R-:W-:-:S06]  /*52e0*/  IMAD R20, R37, R25, R20 ;  /* 0x0000001925147224 */ /* 0x000fcc00078e0214 */
[----:B------:R-:W-:Y:S01]  /*52f0*/  @!P0 IMAD.IADD R23, R23, 0x1, -R37 ;  /* 0x0000000117178824 */ /* 0x000fe200078e0a25 */
[----:B------:R-:W-:-:S13]  /*5300*/  ISETP.GT.U32.AND P0, PT, R37, R20, PT ;  /* 0x000000142500720c */ /* 0x000fda0003f04070 */
[----:B------:R-:W-:Y:S01]  /*5310*/  @!P0 IMAD.IADD R20, R20, 0x1, -R37 ;  /* 0x0000000114148824 */ /* 0x000fe200078e0a25 */
[----:B------:R-:W-:Y:S02]  /*5320*/  ISETP.GE.AND P0, PT, R5, RZ, PT ;  /* 0x000000ff0500720c */ /* 0x000fe40003f06270 */
[----:B------:R-:W3:Y:S01]  /*5330*/  LDL R5, [R1+0xd0] ;  /* 0x0000d00001057983 */ /* 0x000ee20000100800 */
[----:B------:R-:W-:-:S05]  /*5340*/  IABS R21, R4 ;  /* 0x0000000400157213 */ /* 0x000fca0000000000 */
[----:B------:R-:W-:-:S04]  /*5350*/  IMAD.HI.U32 R24, R38, R21, RZ ;  /* 0x0000001526187227 */ /* 0x000fc800078e00ff */
[----:B------:R-:W-:-:S04]  /*5360*/  IMAD.MOV R24, RZ, RZ, -R24 ;  /* 0x000000ffff187224 */ /* 0x000fc800078e0a18 */
[----:B------:R-:W-:Y:S02]  /*5370*/  IMAD R21, R37, R24, R21 ;  /* 0x0000001825157224 */ /* 0x000fe400078e0215 */
[----:B------:R-:W-:-:S03]  /*5380*/  @!P3 IMAD.IADD R22, R22, 0x1, -R37 ;  /* 0x000000011616b824 */ /* 0x000fc600078e0a25 */
[C---:B------:R-:W-:Y:S02]  /*5390*/  ISETP.GT.U32.AND P3, PT, R37.reuse, R21, PT ;  /* 0x000000152500720c */ /* 0x040fe40003f64070 */
[----:B------:R-:W-:Y:S01]  /*53a0*/  IABS R25, R7 ;  /* 0x0000000700197213 */ /* 0x000fe20000000000 */
[----:B------:R-:W-:Y:S01]  /*53b0*/  IMAD.MOV.U32 R39, RZ, RZ, R31 ;  /* 0x000000ffff277224 */ /* 0x000fe200078e001f */
[C---:B------:R-:W-:Y:S01]  /*53c0*/  ISETP.GT.U32.AND P5, PT, R37.reuse, R0, PT ;  /* 0x000000002500720c */ /* 0x040fe20003fa4070 */
[----:B------:R-:W-:Y:S02]  /*53d0*/  IMAD.MOV.U32 R31, RZ, RZ, R27 ;  /* 0x000000ffff1f7224 */ /* 0x000fe400078e001b */
[----:B------:R-:W-:Y:S01]  /*53e0*/  IMAD.HI.U32 R27, R38, R25, RZ ;  /* 0x00000019261b7227 */ /* 0x000fe200078e00ff */
[----:B------:R-:W-:-:S05]  /*53f0*/  ISETP.GT.U32.AND P6, PT, R37, R22, PT ;  /* 0x000000162500720c */ /* 0x000fca0003fc4070 */
[----:B------:R-:W-:Y:S01]  /*5400*/  @!P3 IMAD.IADD R21, R21, 0x1, -R37 ;  /* 0x000000011515b824 */ /* 0x000fe200078e0a25 */
[----:B------:R-:W-:Y:S01]  /*5410*/  ISETP.GE.AND P3, PT, R4, RZ, PT ;  /* 0x000000ff0400720c */ /* 0x000fe20003f66270 */
[----:B------:R-:W-:Y:S02]  /*5420*/  IMAD.MOV R4, RZ, RZ, -R27 ;  /* 0x000000ffff047224 */ /* 0x000fe400078e0a1b */
[----:B------:R-:W4:Y:S01]  /*5430*/  LDL R27, [R1+0xd8] ;  /* 0x0000d800011b7983 */ /* 0x000f220000100800 */
[----:B------:R-:W-:-:S04]  /*5440*/  IMAD.HI.U32 R3, R38, R2, RZ ;  /* 0x0000000226037227 */ /* 0x000fc800078e00ff */
[----:B------:R-:W-:Y:S01]  /*5450*/  IMAD.MOV R24, RZ, RZ, -R3 ;  /* 0x000000ffff187224 */ /* 0x000fe200078e0a03 */
[----:B------:R-:W-:Y:S01]  /*5460*/  IABS R3, R8 ;  /* 0x0000000800037213 */ /* 0x000fe20000000000 */
[--C-:B------:R-:W-:Y:S02]  /*5470*/  @!P5 IMAD.IADD R0, R0, 0x1, -R37.reuse ;  /* 0x000000010000d824 */ /* 0x100fe400078e0a25 */
[----:B------:R-:W-:Y:S02]  /*5480*/  IMAD.MOV.U32 R49, RZ, RZ, R26 ;  /* 0x000000ffff317224 */ /* 0x000fe400078e001a */
[----:B------:R-:W-:Y:S01]  /*5490*/  @!P6 IMAD.IADD R22, R22, 0x1, -R37 ;  /* 0x000000011616e824 */ /* 0x000fe200078e0a25 */
[----:B------:R-:W-:Y:S01]  /*54a0*/  ISETP.GT.U32.AND P6, PT, R37, R0, PT ;  /* 0x000000002500720c */ /* 0x000fe20003fc4070 */
[----:B------:R-:W-:-:S04]  /*54b0*/  IMAD.HI.U32 R26, R38, R3, RZ ;  /* 0x00000003261a7227 */ /* 0x000fc800078e00ff */
[C---:B------:R-:W-:Y:S02]  /*54c0*/  IMAD R4, R37.reuse, R4, R25 ;  /* 0x0000000425047224 */ /* 0x040fe400078e0219 */
[----:B------:R-:W2:Y:S01]  /*54d0*/  LDL R25, [R1+0xd4] ;  /* 0x0000d40001197983 */ /* 0x000ea20000100800 */
[C---:B------:R-:W-:Y:S01]  /*54e0*/  IMAD R2, R37.reuse, R24, R2 ;  /* 0x0000001825027224 */ /* 0x040fe200078e0202 */
[----:B------:R-:W-:Y:S01]  /*54f0*/  IABS R24, R9 ;  /* 0x0000000900187213 */ /* 0x000fe20000000000 */
[----:B------:R-:W-:Y:S02]  /*5500*/  IMAD.MOV R26, RZ, RZ, -R26 ;  /* 0x000000ffff1a7224 */ /* 0x000fe400078e0a1a */
[----:B------:R-:W-:Y:S02]  /*5510*/  @!P1 IMAD.MOV R23, RZ, RZ, -R23 ;  /* 0x000000ffff179224 */ /* 0x000fe400078e0a17 */
[----:B------:R-:W-:Y:S02]  /*5520*/  IMAD R3, R37, R26, R3 ;  /* 0x0000001a25037224 */ /* 0x000fe400078e0203 */
[----:B------:R-:W-:Y:S01]  /*5530*/  @!P6 IMAD.IADD R0, R0, 0x1, -R37 ;  /* 0x000000010000e824 */ /* 0x000fe200078e0a25 */
[----:B------:R-:W-:Y:S01]  /*5540*/  STL [R1+0x48], R23 ;  /* 0x0000481701007387 */ /* 0x000fe20000100800 */
[----:B------:R-:W-:-:S05]  /*5550*/  @!P4 IMAD.MOV R22, RZ, RZ, -R22 ;  /* 0x000000ffff16c224 */ /* 0x000fca00078e0a16 */
[----:B------:R0:W-:Y:S01]  /*5560*/  STL [R1+0x44], R22 ;  /* 0x0000441601007387 */ /* 0x0001e20000100800 */
[C---:B------:R-:W-:Y:S02]  /*5570*/  ISETP.GT.U32.AND P5, PT, R37.reuse, R2, PT ;  /* 0x000000022500720c */ /* 0x040fe40003fa4070 */
[----:B------:R-:W-:-:S11]  /*5580*/  ISETP.GT.U32.AND P4, PT, R37, R4, PT ;  /* 0x000000042500720c */ /* 0x000fd60003f84070 */
[----:B------:R-:W-:Y:S01]  /*5590*/  @!P5 IMAD.IADD R2, R2, 0x1, -R37 ;  /* 0x000000010202d824 */ /* 0x000fe200078e0a25 */
[----:B------:R-:W-:-:S04]  /*55a0*/  ISETP.GT.U32.AND P5, PT, R37, R21, PT ;  /* 0x000000152500720c */ /* 0x000fc80003fa4070 */
[----:B------:R-:W-:Y:S01]  /*55b0*/  ISETP.GT.U32.AND P6, PT, R37, R2, PT ;  /* 0x000000022500720c */ /* 0x000fe20003fc4070 */
[----:B------:R-:W-:Y:S01]  /*55c0*/  @!P4 IMAD.IADD R4, R4, 0x1, -R37 ;  /* 0x000000010404c824 */ /* 0x000fe200078e0a25 */
[----:B0-----:R-:W-:-:S07]  /*55d0*/  IABS R22, R10 ;  /* 0x0000000a00167213 */ /* 0x001fce0000000000 */
[----:B------:R-:W-:-:S04]  /*55e0*/  @!P5 IMAD.IADD R21, R21, 0x1, -R37 ;  /* 0x000000011515d824 */ /* 0x000fc800078e0a25 */
[----:B------:R-:W-:Y:S01]  /*55f0*/  @!P6 IMAD.IADD R2, R2, 0x1, -R37 ;  /* 0x000000010202e824 */ /* 0x000fe200078e0a25 */
[----:B------:R-:W-:Y:S01]  /*5600*/  ISETP.GE.AND P6, PT, R7, RZ, PT ;  /* 0x000000ff0700720c */ /* 0x000fe20003fc6270 */
[----:B---3--:R-:W-:Y:S02]  /*5610*/  IMAD.MOV.U32 R26, RZ, RZ, R5 ;  /* 0x000000ffff1a7224 */ /* 0x008fe400078e0005 */
[----:B------:R-:W-:-:S04]  /*5620*/  IMAD.HI.U32 R5, R38, R24, RZ ;  /* 0x0000001826057227 */ /* 0x000fc800078e00ff */
[----:B------:R-:W-:Y:S02]  /*5630*/  IMAD.MOV.U32 R23, RZ, RZ, R26 ;  /* 0x000000ffff177224 */ /* 0x000fe400078e001a */
[----:B------:R-:W-:Y:S02]  /*5640*/  IMAD.MOV R5, RZ, RZ, -R5 ;  /* 0x000000ffff057224 */ /* 0x000fe400078e0a05 */
[----:B------:R-:W-:Y:S02]  /*5650*/  IMAD.MOV.U32 R26, RZ, RZ, R39 ;  /* 0x000000ffff1a7224 */ /* 0x000fe400078e0027 */
[----:B------:R-:W-:Y:S02]  /*5660*/  IMAD.MOV.U32 R39, RZ, RZ, R60 ;  /* 0x000000ffff277224 */ /* 0x000fe400078e003c */
[----:B------:R-:W-:Y:S02]  /*5670*/  IMAD.MOV.U32 R60, RZ, RZ, R0 ;  /* 0x000000ffff3c7224 */ /* 0x000fe400078e0000 */
[----:B------:R-:W-:-:S02]  /*5680*/  IMAD R0, R37, R5, R24 ;  /* 0x0000000525007224 */ /* 0x000fc400078e0218 */
[----:B------:R-:W3:Y:S01]  /*5690*/  LDL R24, [R1+0x2a78] ;  /* 0x002a780001187983 */ /* 0x000ee20000100800 */
[----:B------:R-:W-:Y:S01]  /*56a0*/  @!P2 IMAD.MOV R60, RZ, RZ, -R60 ;  /* 0x000000ffff3ca224 */ /* 0x000fe200078e0a3c */
[C---:B------:R-:W-:Y:S02]  /*56b0*/  ISETP.GT.U32.AND P2, PT, R37.reuse, R3, PT ;  /* 0x000000032500720c */ /* 0x040fe40003f44070 */
[----:B------:R-:W-:Y:S01]  /*56c0*/  ISETP.GT.U32.AND P5, PT, R37, R0, PT ;  /* 0x000000002500720c */ /* 0x000fe20003fa4070 */
[----:B------:R-:W-:-:S04]  /*56d0*/  IMAD.HI.U32 R5, R38, R22, RZ ;  /* 0x0000001626057227 */ /* 0x000fc800078e00ff */
[----:B------:R-:W-:-:S06]  /*56e0*/  IMAD.MOV R7, RZ, RZ, -R5 ;  /* 0x000000ffff077224 */ /* 0x000fcc00078e0a05 */
[--C-:B------:R-:W-:Y:S01]  /*56f0*/  @!P2 IMAD.IADD R3, R3, 0x1, -R37.reuse ;  /* 0x000000010303a824 */ /* 0x100fe200078e0a25 */
[C---:B------:R-:W-:Y:S01]  /*5700*/  ISETP.GT.U32.AND P2, PT, R37.reuse, R4, PT ;  /* 0x000000042500720c */ /* 0x040fe20003f44070 */
[C---:B------:R-:W-:Y:S01]  /*5710*/  IMAD R7, R37.reuse, R7, R22 ;  /* 0x0000000725077224 */ /* 0x040fe200078e0216 */
[----:B------:R-:W-:Y:S01]  /*5720*/  IABS R5, R12 ;  /* 0x0000000c00057213 */ /* 0x000fe20000000000 */
[----:B------:R-:W-:Y:S01]  /*5730*/  @!P5 IMAD.IADD R0, R0, 0x1, -R37 ;  /* 0x000000010000d824 */ /* 0x000fe200078e0a25 */
[----:B------:R-:W-:Y:S02]  /*5740*/  ISETP.GT.U32.AND P1, PT, R37, R20, PT ;  /* 0x000000142500720c */ /* 0x000fe40003f24070 */
[----:B------:R-:W-:Y:S01]  /*5750*/  ISETP.GE.AND P5, PT, R9, RZ, PT ;  /* 0x000000ff0900720c */ /* 0x000fe20003fa6270 */
[----:B------:R-:W-:-:S06]  /*5760*/  IMAD.HI.U32 R9, R38, R5, RZ ;  /* 0x0000000526097227 */ /* 0x000fcc00078e00ff */
[----:B------:R-:W-:Y:S01]  /*5770*/  @!P2 IMAD.IADD R4, R4, 0x1, -R37 ;  /* 0x000000010404a824 */ /* 0x000fe200078e0a25 */
[----:B------:R-:W-:Y:S01]  /*5780*/  ISETP.GT.U32.AND P2, PT, R37, R7, PT ;  /* 0x000000072500720c */ /* 0x000fe20003f44070 */
[----:B------:R-:W-:-:S04]  /*5790*/  IMAD.MOV R9, RZ, RZ, -R9 ;  /* 0x000000ffff097224 */ /* 0x000fc800078e0a09 */
[C---:B------:R-:W-:Y:S01]  /*57a0*/  IMAD R5, R37.reuse, R9, R5 ;  /* 0x0000000925057224 */ /* 0x040fe200078e0205 */
[----:B------:R-:W-:Y:S01]  /*57b0*/  ISETP.GE.AND P4, PT, R8, RZ, PT ;  /* 0x000000ff0800720c */ /* 0x000fe20003f86270 */
[----:B------:R-:W-:Y:S01]  /*57c0*/  @!P1 IMAD.IADD R20, R20, 0x1, -R37 ;  /* 0x0000000114149824 */ /* 0x000fe200078e0a25 */
[----:B------:R-:W-:Y:S01]  /*57d0*/  ISETP.GE.AND P1, PT, R6, RZ, PT ;  /* 0x000000ff0600720c */ /* 0x000fe20003f26270 */
[----:B------:R-:W-:Y:S01]  /*57e0*/  @!P3 IMAD.MOV R21, RZ, RZ, -R21 ;  /* 0x000000ffff15b224 */ /* 0x000fe200078e0a15 */
[----:B------:R-:W-:Y:S01]  /*57f0*/  IABS R8, R13 ;  /* 0x0000000d00087213 */ /* 0x000fe20000000000 */
[----:B------:R-:W-:Y:S01]  /*5800*/  @!P6 IMAD.MOV R4, RZ, RZ, -R4 ;  /* 0x000000ffff04e224 */ /* 0x000fe200078e0a04 */
[----:B------:R-:W-:Y:S01]  /*5810*/  ISETP.GT.U32.AND P6, PT, R37, R5, PT ;  /* 0x000000052500720c */ /* 0x000fe20003fc4070 */
[----:B------:R-:W-:Y:S01]  /*5820*/  @!P2 IMAD.IADD R7, R7, 0x1, -R37 ;  /* 0x000000010707a824 */ /* 0x000fe200078e0a25 */
[----:B------:R0:W-:Y:S04]  /*5830*/  STL [R1+0x3c], R60 ;  /* 0x00003c3c01007387 */ /* 0x0001e80000100800 */
[C---:B------:R-:W-:Y:S01]  /*5840*/  ISETP.GT.U32.AND P2, PT, R37.reuse, R7, PT ;  /* 0x000000072500720c */ /* 0x040fe20003f44070 */
[----:B0-----:R-:W3:Y:S04]  /*5850*/  LDL.LU R60, [R1+0x2b40] ;  /* 0x002b4000013c7983 */ /* 0x001ee80000300800 */
[----:B------:R0:W-:Y:S01]  /*5860*/  STL [R1+0x38], R21 ;  /* 0x0000381501007387 */ /* 0x0001e20000100800 */
[----:B------:R-:W-:Y:S01]  /*5870*/  ISETP.GT.U32.AND P3, PT, R37, R3, PT ;  /* 0x000000032500720c */ /* 0x000fe20003f64070 */
[----:B------:R-:W-:-:S02]  /*5880*/  @!P0 IMAD.MOV R20, RZ, RZ, -R20 ;  /* 0x000000ffff148224 */ /* 0x000fc400078e0a14 */
[----:B0-----:R-:W-:Y:S02]  /*5890*/  IMAD.MOV.U32 R21, RZ, RZ, R2 ;  /* 0x000000ffff157224 */ /* 0x001fe400078e0002 */
[----:B------:R-:W-:-:S04]  /*58a0*/  IMAD.HI.U32 R2, R38, R8, RZ ;  /* 0x0000000826027227 */ /* 0x000fc800078e00ff */
[----:B------:R-:W-:Y:S02]  /*58b0*/  IMAD.MOV R2, RZ, RZ, -R2 ;  /* 0x000000ffff027224 */ /* 0x000fe400078e0a02 */
[----:B------:R-:W-:Y:S02]  /*58c0*/  @!P1 IMAD.MOV R21, RZ, RZ, -R21 ;  /* 0x000000ffff159224 */ /* 0x000fe400078e0a15 */
[----:B------:R-:W-:Y:S01]  /*58d0*/  IMAD R8, R37, R2, R8 ;  /* 0x0000000225087224 */ /* 0x000fe200078e0208 */
[----:B------:R-:W-:Y:S01]  /*58e0*/  IABS R2, R14 ;  /* 0x0000000e00027213 */ /* 0x000fe20000000000 */
[--C-:B------:R-:W-:Y:S01]  /*58f0*/  @!P6 IMAD.IADD R5, R5, 0x1, -R37.reuse ;  /* 0x000000010505e824 */ /* 0x100fe200078e0a25 */
[----:B------:R-:W-:Y:S01]  /*5900*/  IABS R6, R11 ;  /* 0x0000000b00067213 */ /* 0x000fe20000000000 */
[----:B------:R0:W-:Y:S01]  /*5910*/  STL [R1+0x34], R20 ;  /* 0x0000341401007387 */ /* 0x0001e20000100800 */
[----:B------:R-:W-:Y:S02]  /*5920*/  @!P2 IMAD.IADD R7, R7, 0x1, -R37 ;  /* 0x000000010707a824 */ /* 0x000fe400078e0a25 */
[----:B------:R-:W-:Y:S01]  /*5930*/  ISETP.GT.U32.AND P6, PT, R37, R5, PT ;  /* 0x000000052500720c */ /* 0x000fe20003fc4070 */
[----:B------:R-:W-:Y:S04]  /*5940*/  STL [R1+0x30], R21 ;  /* 0x0000301501007387 */ /* 0x000fe80000100800 */
[----:B------:R1:W-:Y:S01]  /*5950*/  STL [R1+0x2c], R4 ;  /* 0x00002c0401007387 */ /* 0x0003e20000100800 */
[----:B------:R-:W-:-:S02]  /*5960*/  IMAD.MOV.U32 R9, RZ, RZ, R7 ;  /* 0x000000ffff097224 */ /* 0x000fc400078e0007 */
[----:B0-----:R-:W-:-:S04]  /*5970*/  IMAD.HI.U32 R20, R38, R6, RZ ;  /* 0x0000000626147227 */ /* 0x001fc800078e00ff */
[----:B-1----:R-:W-:-:S04]  /*5980*/  IMAD.HI.U32 R4, R38, R2, RZ ;  /* 0x0000000226047227 */ /* 0x002fc800078e00ff */
[--C-:B------:R-:W-:Y:S01]  /*5990*/  @!P3 IMAD.IADD R3, R3, 0x1, -R37.reuse ;  /* 0x000000010303b824 */ /* 0x100fe200078e0a25 */
[----:B------:R-:W-:Y:S01]  /*59a0*/  ISETP.GE.AND P3, PT, R10, RZ, PT ;  /* 0x000000ff0a00720c */ /* 0x000fe20003f66270 */
[----:B------:R-:W-:Y:S02]  /*59b0*/  IMAD.MOV R7, RZ, RZ, -R4 ;  /* 0x000000ffff077224 */ /* 0x000fe400078e0a04 */
[----:B------:R-:W-:Y:S02]  /*59c0*/  IMAD.MOV R10, RZ, RZ, -R20 ;  /* 0x000000ffff0a7224 */ /* 0x000fe400078e0a14 */
[C---:B------:R-:W-:Y:S02]  /*59d0*/  IMAD R2, R37.reuse, R7, R2 ;  /* 0x0000000725027224 */ /* 0x040fe400078e0202 */
[----:B------:R-:W-:Y:S02]  /*59e0*/  IMAD R6, R37, R10, R6 ;  /* 0x0000000a25067224 */ /* 0x000fe400078e0206 */
[----:B------:R-:W-:Y:S01]  /*59f0*/  @!P6 IMAD.IADD R5, R5, 0x1, -R37 ;  /* 0x000000010505e824 */ /* 0x000fe200078e0a25 */
[----:B------:R-:W-:-:S02]  /*5a00*/  ISETP.GT.U32.AND P6, PT, R37, R2, PT ;  /* 0x000000022500720c */ /* 0x000fc40003fc4070 */
[C---:B------:R-:W-:Y:S01]  /*5a10*/  ISETP.GT.U32.AND P1, PT, R37.reuse, R6, PT ;  /* 0x000000062500720c */ /* 0x040fe20003f24070 */
[----:B------:R-:W-:Y:S01]  /*5a20*/  @!P4 IMAD.MOV R3, RZ, RZ, -R3 ;  /* 0x000000ffff03c224 */ /* 0x000fe200078e0a03 */
[C---:B------:R-:W-:Y:S02]  /*5a30*/  ISETP.GT.U32.AND P2, PT, R37.reuse, R8, PT ;  /* 0x000000082500720c */ /* 0x040fe40003f44070 */
[----:B------:R-:W-:Y:S02]  /*5a40*/  ISETP.GT.U32.AND P0, PT, R37, R0, PT ;  /* 0x000000002500720c */ /* 0x000fe40003f04070 */
[----:B------:R0:W-:Y:S05]  /*5a50*/  STL [R1+0x28], R3 ;  /* 0x0000280301007387 */ /* 0x0001ea0000100800 */
[----:B------:R-:W-:-:S02]  /*5a60*/  @!P6 IMAD.IADD R2, R2, 0x1, -R37 ;  /* 0x000000010202e824 */ /* 0x000fc400078e0a25 */
[----:B------:R-:W-:Y:S01]  /*5a70*/  @!P1 IMAD.IADD R6, R6, 0x1, -R37 ;  /* 0x0000000106069824 */ /* 0x000fe200078e0a25 */
[----:B0-----:R-:W-:Y:S02]  /*5a80*/  IABS R3, R16 ;  /* 0x0000001000037213 */ /* 0x001fe40000000000 */
[C---:B------:R-:W-:Y:S02]  /*5a90*/  ISETP.GT.U32.AND P6, PT, R37.reuse, R2, PT ;  /* 0x000000022500720c */ /* 0x040fe40003fc4070 */
[----:B------:R-:W-:Y:S01]  /*5aa0*/  ISETP.GT.U32.AND P1, PT, R37, R6, PT ;  /* 0x000000062500720c */ /* 0x000fe20003f24070 */
[----:B------:R-:W-:-:S04]  /*5ab0*/  IMAD.HI.U32 R7, R38, R3, RZ ;  /* 0x0000000326077227 */ /* 0x000fc800078e00ff */
[----:B------:R-:W-:Y:S02]  /*5ac0*/  IMAD.MOV R7, RZ, RZ, -R7 ;  /* 0x000000ffff077224 */ /* 0x000fe400078e0a07 */
[--C-:B------:R-:W-:Y:S02]  /*5ad0*/  @!P2 IMAD.IADD R8, R8, 0x1, -R37.reuse ;  /* 0x000000010808a824 */ /* 0x100fe400078e0a25 */
[----:B------:R-:W-:Y:S01]  /*5ae0*/  @!P0 IMAD.IADD R0, R0, 0x1, -R37 ;  /* 0x0000000100008824 */ /* 0x000fe200078e0a25 */
[----:B------:R-:W-:Y:S01]  /*5af0*/  ISETP.GE.AND P0, PT, R11, RZ, PT ;  /* 0x000000ff0b00720c */ /* 0x000fe20003f06270 */
[C---:B------:R-:W-:Y:S01]  /*5b00*/  IMAD R3, R37.reuse, R7, R3 ;  /* 0x0000000725037224 */ /* 0x040fe200078e0203 */
[----:B------:R-:W-:Y:S01]  /*5b10*/  ISETP.GE.AND P4, PT, R12, RZ, PT ;  /* 0x000000ff0c00720c */ /* 0x000fe20003f86270 */
[----:B------:R-:W-:Y:S01]  /*5b20*/  @!P5 IMAD.MOV R0, RZ, RZ, -R0 ;  /* 0x000000ffff00d224 */ /* 0x000fe200078e0a00 */
[C---:B------:R-:W-:Y:S01]  /*5b30*/  ISETP.GT.U32.AND P2, PT, R37.reuse, R8, PT ;  /* 0x000000082500720c */ /* 0x040fe20003f44070 */
[----:B------:R-:W-:Y:S01]  /*5b40*/  @!P6 IMAD.IADD R2, R2, 0x1, -R37 ;  /* 0x000000010202e824 */ /* 0x000fe200078e0a25 */
[----:B------:R-:W-:Y:S01]  /*5b50*/  ISETP.GT.U32.AND P6, PT, R37, R3, PT ;  /* 0x000000032500720c */ /* 0x000fe20003fc4070 */
[----:B------:R-:W-:-:S02]  /*5b60*/  @!P3 IMAD.MOV R9, RZ, RZ, -R9 ;  /* 0x000000ffff09b224 */ /* 0x000fc400078e0a09 */
[----:B------:R-:W-:Y:S02]  /*5b70*/  @!P1 IMAD.IADD R6, R6, 0x1, -R37 ;  /* 0x0000000106069824 */ /* 0x000fe400078e0a25 */
[----:B----4-:R-:W-:Y:S02]  /*5b80*/  IMAD.MOV.U32 R20, RZ, RZ, R27 ;  /* 0x000000ffff147224 */ /* 0x010fe400078e001b */
[----:B--2---:R-:W-:Y:S01]  /*5b90*/  IMAD.MOV.U32 R27, RZ, RZ, R43 ;  /* 0x000000ffff1b7224 */ /* 0x004fe200078e002b */
[----:B------:R0:W-:Y:S01]  /*5ba0*/  STL [R1+0x24], R0 ;  /* 0x0000240001007387 */ /* 0x0001e20000100800 */
[----:B------:R-:W-:Y:S01]  /*5bb0*/  IMAD.MOV.U32 R43, RZ, RZ, R61 ;  /* 0x000000ffff2b7224 */ /* 0x000fe200078e003d */
[----:B------:R-:W-:Y:S01]  /*5bc0*/  IABS R61, R17 ;  /* 0x00000011003d7213 */ /* 0x000fe20000000000 */
[----:B------:R-:W-:Y:S01]  /*5bd0*/  IMAD.MOV.U32 R10, RZ, RZ, R6 ;  /* 0x000000ffff0a7224 */ /* 0x000fe200078e0006 */
[----:B------:R1:W-:Y:S01]  /*5be0*/  STL [R1+0x20], R9 ;  /* 0x0000200901007387 */ /* 0x0003e20000100800 */
[----:B------:R-:W-:-:S02]  /*5bf0*/  ISETP.GE.AND P3, PT, R14, RZ, PT ;  /* 0x000000ff0e00720c */ /* 0x000fc40003f66270 */
[----:B------:R-:W-:Y:S01]  /*5c00*/  @!P0 IMAD.MOV R10, RZ, RZ, -R10 ;  /* 0x000000ffff0a8224 */ /* 0x000fe200078e0a0a */
[----:B0-----:R-:W-:Y:S01]  /*5c10*/  IABS R0, R15 ;  /* 0x0000000f00007213 */ /* 0x001fe20000000000 */
[----:B------:R-:W-:-:S04]  /*5c20*/  IMAD.HI.U32 R7, R38, R61, RZ ;  /* 0x0000003d26077227 */ /* 0x000fc800078e00ff */
[----:B-1----:R-:W-:Y:S01]  /*5c30*/  IMAD.MOV.U32 R9, RZ, RZ, R5 ;  /* 0x000000ffff097224 */ /* 0x002fe200078e0005 */
[----:B------:R-:W-:Y:S01]  /*5c40*/  ISETP.GE.AND P5, PT, R13, RZ, PT ;  /* 0x000000ff0d00720c */ /* 0x000fe20003fa6270 */
[----:B------:R-:W-:-:S04]  /*5c50*/  IMAD.HI.U32 R4, R38, R0, RZ ;  /* 0x0000000026047227 */ /* 0x000fc800078e00ff */
[----:B------:R-:W-:Y:S02]  /*5c60*/  @!P4 IMAD.MOV R9, RZ, RZ, -R9 ;  /* 0x000000ffff09c224 */ /* 0x000fe400078e0a09 */
[----:B------:R-:W-:Y:S01]  /*5c70*/  @!P2 IMAD.IADD R8, R8, 0x1, -R37 ;  /* 0x000000010808a824 */ /* 0x000fe200078e0a25 */
[----:B------:R-:W-:Y:S01]  /*5c80*/  STL [R1+0x1c], R10 ;  /* 0x00001c0a01007387 */ /* 0x000fe20000100800 */
[----:B------:R-:W-:Y:S01]  /*5c90*/  IMAD.MOV.U32 R21, RZ, RZ, R25 ;  /* 0x000000ffff157224 */ /* 0x000fe200078e0019 */
[----:B------:R-:W-:Y:S01]  /*5ca0*/  IABS R25, R19 ;  /* 0x0000001300197213 */ /* 0x000fe20000000000 */
[----:B------:R-:W-:Y:S02]  /*5cb0*/  IMAD.MOV R7, RZ, RZ, -R7 ;  /* 0x000000ffff077224 */ /* 0x000fe400078e0a07 */
[----:B------:R-:W-:Y:S01]  /*5cc0*/  @!P6 IMAD.IADD R3, R3, 0x1, -R37 ;  /* 0x000000010303e824 */ /* 0x000fe200078e0a25 */
[----:B------:R0:W-:Y:S01]  /*5cd0*/  STL [R1+0x18], R9 ;  /* 0x0000180901007387 */ /* 0x0001e20000100800 */
[----:B------:R-:W-:-:S02]  /*5ce0*/  IMAD.MOV R4, RZ, RZ, -R4 ;  /* 0x000000ffff047224 */ /* 0x000fc400078e0a04 */
[C---:B------:R-:W-:Y:S01]  /*5cf0*/  IMAD R61, R37.reuse, R7, R61 ;  /* 0x00000007253d7224 */ /* 0x040fe200078e023d */
[C---:B------:R-:W-:Y:S01]  /*5d00*/  ISETP.GT.U32.AND P6, PT, R37.reuse, R3, PT ;  /* 0x000000032500720c */ /* 0x040fe20003fc4070 */
[----:B------:R-:W-:Y:S02]  /*5d10*/  IMAD R0, R37, R4, R0 ;  /* 0x0000000425007224 */ /* 0x000fe400078e0200 */
[----:B------:R-:W-:-:S04]  /*5d20*/  IMAD.HI.U32 R5, R38, R25, RZ ;  /* 0x0000001926057227 */ /* 0x000fc800078e00ff */
[----:B0-----:R-:W-:Y:S02]  /*5d30*/  IMAD.MOV.U32 R9, RZ, RZ, R8 ;  /* 0x000000ffff097224 */ /* 0x001fe400078e0008 */
[----:B------:R-:W-:Y:S02]  /*5d40*/  IMAD.MOV.U32 R8, RZ, RZ, R2 ;  /* 0x000000ffff087224 */ /* 0x000fe400078e0002 */
[----:B------:R-:W-:Y:S02]  /*5d50*/  @!P5 IMAD.MOV R9, RZ, RZ, -R9 ;  /* 0x000000ffff09d224 */ /* 0x000fe400078e0a09 */
[----:B------:R-:W-:Y:S01]  /*5d60*/  @!P3 IMAD.MOV R8, RZ, RZ, -R8 ;  /* 0x000000ffff08b224 */ /* 0x000fe200078e0a08 */
[C---:B------:R-:W-:Y:S01]  /*5d70*/  ISETP.GT.U32.AND P3, PT, R37.reuse, R61, PT ;  /* 0x0000003d2500720c */ /* 0x040fe20003f64070 */
[----:B------:R-:W-:Y:S01]  /*5d80*/  IMAD.MOV R5, RZ, RZ, -R5 ;  /* 0x000000ffff057224 */ /* 0x000fe200078e0a05 */
[----:B------:R-:W-:-:S03]  /*5d90*/  ISETP.GT.U32.AND P5, PT, R37, R0, PT ;  /* 0x000000002500720c */ /* 0x000fc60003fa4070 */
[----:B------:R-:W-:Y:S02]  /*5da0*/  IMAD R25, R37, R5, R25 ;  /* 0x0000000525197224 */ /* 0x000fe400078e0219 */
[----:B------:R-:W-:-:S03]  /*5db0*/  @!P6 IMAD.IADD R3, R3, 0x1, -R37 ;  /* 0x000000010303e824 */ /* 0x000fc600078e0a25 */
[----:B------:R-:W-:Y:S01]  /*5dc0*/  ISETP.GT.U32.AND P6, PT, R37, R25, PT ;  /* 0x000000192500720c */ /* 0x000fe20003fc4070 */
[----:B------:R-:W-:Y:S02]  /*5dd0*/  IMAD.MOV.U32 R22, RZ, RZ, R23 ;  /* 0x000000ffff167224 */ /* 0x000fe400078e0017 */
[----:B------:R-:W-:Y:S01]  /*5de0*/  IMAD.MOV.U32 R23, RZ, RZ, R26 ;  /* 0x000000ffff177224 */ /* 0x000fe200078e001a */
[----:B------:R-:W-:Y:S01]  /*5df0*/  IABS R26, R36 ;  /* 0x00000024001a7213 */ /* 0x000fe20000000000 */
[--C-:B------:R-:W-:Y:S02]  /*5e00*/  @!P3 IMAD.IADD R61, R61, 0x1, -R37.reuse ;  /* 0x000000013d3db824 */ /* 0x100fe400078e0a25 */
[----:B------:R-:W-:Y:S02]  /*5e10*/  @!P5 IMAD.IADD R0, R0, 0x1, -R37 ;  /* 0x000000010000d824 */ /* 0x000fe400078e0a25 */
[----:B------:R-:W-:Y:S01]  /*5e20*/  IMAD.HI.U32 R4, R38, R26, RZ ;  /* 0x0000001a26047227 */ /* 0x000fe200078e00ff */
[----:B------:R-:W-:-:S02]  /*5e30*/  ISETP.GT.U32.AND P3, PT, R37, R61, PT ;  /* 0x0000003d2500720c */ /* 0x000fc40003f64070 */
[----:B------:R-:W-:Y:S01]  /*5e40*/  ISETP.GT.U32.AND P5, PT, R37, R0, PT ;  /* 0x000000002500720c */ /* 0x000fe20003fa4070 */
[----:B------:R-:W-:Y:S01]  /*5e50*/  IMAD.MOV R4, RZ, RZ, -R4 ;  /* 0x000000ffff047224 */ /* 0x000fe200078e0a04 */
[----:B------:R-:W-:Y:S01]  /*5e60*/  IABS R5, R47 ;  /* 0x0000002f00057213 */ /* 0x000fe20000000000 */
[----:B------:R-:W-:Y:S01]  /*5e70*/  @!P6 IMAD.IADD R25, R25, 0x1, -R37 ;  /* 0x000000011919e824 */ /* 0x000fe200078e0a25 */
[----:B------:R-:W-:Y:S01]  /*5e80*/  ISETP.GE.AND P1, PT, R15, RZ, PT ;  /* 0x000000ff0f00720c */ /* 0x000fe20003f26270 */
[C---:B------:R-:W-:Y:S01]  /*5e90*/  IMAD R26, R37.reuse, R4, R26 ;  /* 0x00000004251a7224 */ /* 0x040fe200078e021a */
[----:B------:R-:W-:Y:S01]  /*5ea0*/  STL [R1+0x14], R9 ;  /* 0x0000140901007387 */ /* 0x000fe20000100800 */
[----:B------:R-:W-:Y:S01]  /*5eb0*/  ISETP.GE.AND P0, PT, R16, RZ, PT ;  /* 0x000000ff1000720c */ /* 0x000fe20003f06270 */
[----:B------:R-:W-:Y:S01]  /*5ec0*/  IMAD.MOV.U32 R2, RZ, RZ, R5 ;  /* 0x000000ffff027224 */ /* 0x000fe200078e0005 */
[----:B------:R-:W-:Y:S02]  /*5ed0*/  ISETP.GT.U32.AND P6, PT, R37, R25, PT ;  /* 0x000000192500720c */ /* 0x000fe40003fc4070 */
[----:B------:R-:W-:Y:S01]  /*5ee0*/  ISETP.GE.AND P4, PT, R17, RZ, PT ;  /* 0x000000ff1100720c */ /* 0x000fe20003f86270 */
[--C-:B------:R-:W-:Y:S01]  /*5ef0*/  @!P3 IMAD.IADD R61, R61, 0x1, -R37.reuse ;  /* 0x000000013d3db824 */ /* 0x100fe200078e0a25 */
[----:B------:R0:W-:Y:S01]  /*5f00*/  STL [R1+0x10], R8 ;  /* 0x0000100801007387 */ /* 0x0001e20000100800 */
[----:B------:R-:W-:Y:S01]  /*5f10*/  ISETP.GT.U32.AND P3, PT, R37, R26, PT ;  /* 0x0000001a2500720c */ /* 0x000fe20003f64070 */
[----:B------:R-:W-:Y:S01]  /*5f20*/  @!P5 IMAD.IADD R0, R0, 0x1, -R37 ;  /* 0x000000010000d824 */ /* 0x000fe200078e0a25 */
[----:B------:R-:W-:Y:S01]  /*5f30*/  ISETP.GE.AND P2, PT, R18, RZ, PT ;  /* 0x000000ff1200720c */ /* 0x000fe20003f46270 */
[----:B0-----:R-:W-:-:S04]  /*5f40*/  IMAD.HI.U32 R8, R38, R2, RZ ;  /* 0x0000000226087227 */ /* 0x001fc800078e00ff */
[----:B------:R-:W-:Y:S02]  /*5f50*/  IMAD.MOV R8, RZ, RZ, -R8 ;  /* 0x000000ffff087224 */ /* 0x000fe400078e0a08 */
[----:B------:R-:W-:Y:S02]  /*5f60*/  @!P6 IMAD.IADD R25, R25, 0x1, -R37 ;  /* 0x000000011919e824 */ /* 0x000fe400078e0a25 */
[----:B------:R-:W-:Y:S02]  /*5f70*/  IMAD R2, R37, R8, R2 ;  /* 0x0000000825027224 */ /* 0x000fe400078e0202 */
[----:B------:R-:W-:Y:S02]  /*5f80*/  @!P0 IMAD.MOV R3, RZ, RZ, -R3 ;  /* 0x000000ffff038224 */ /* 0x000fe400078e0a03 */
[----:B------:R-:W-:Y:S02]  /*5f90*/  @!P4 IMAD.MOV R61, RZ, RZ, -R61 ;  /* 0x000000ffff3dc224 */ /* 0x000fe400078e0a3d */
[----:B---3--:R-:W-:Y:S01]  /*5fa0*/  IMAD.MOV.U32 R11, RZ, RZ, R24 ;  /* 0x000000ffff0b7224 */ /* 0x008fe200078e0018 */
[----:B------:R-:W-:-:S05]  /*5fb0*/  IABS R24, R18 ;  /* 0x0000001200187213 */ /* 0x000fca0000000000 */
[----:B------:R-:W-:-:S04]  /*5fc0*/  IMAD.HI.U32 R6, R38, R24, RZ ;  /* 0x0000001826067227 */ /* 0x000fc800078e00ff */
[----:B------:R-:W-:-:S04]  /*5fd0*/  IMAD.MOV R6, RZ, RZ, -R6 ;  /* 0x000000ffff067224 */ /* 0x000fc800078e0a06 */
[----:B------:R-:W-:Y:S01]  /*5fe0*/  IMAD R24, R37, R6, R24 ;  /* 0x0000000625187224 */ /* 0x000fe200078e0218 */
[----:B------:R-:W-:-:S05]  /*5ff0*/  IABS R6, R46 ;  /* 0x0000002e00067213 */ /* 0x000fca0000000000 */
[----:B------:R-:W-:-:S04]  /*6000*/  IMAD.HI.U32 R9, R38, R6, RZ ;  /* 0x0000000626097227 */ /* 0x000fc800078e00ff */
[----:B------:R-:W-:Y:S02]  /*6010*/  IMAD.MOV R9, RZ, RZ, -R9 ;  /* 0x000000ffff097224 */ /* 0x000fe400078e0a09 */
[----:B------:R-:W-:Y:S02]  /*6020*/  IMAD.MOV.U32 R18, RZ, RZ, R0 ;  /* 0x000000ffff127224 */ /* 0x000fe400078e0000 */
[----:B------:R-:W-:Y:S02]  /*6030*/  IMAD R6, R37, R9, R6 ;  /* 0x0000000925067224 */ /* 0x000fe400078e0206 */
[----:B------:R-:W-:-:S03]  /*6040*/  @!P1 IMAD.MOV R18, RZ, RZ, -R18 ;  /* 0x000000ffff129224 */ /* 0x000fc600078e0a12 */
[C---:B------:R-:W-:Y:S01]  /*6050*/  ISETP.GT.U32.AND P6, PT, R37.reuse, R6, PT ;  /* 0x000000062500720c */ /* 0x040fe20003fc4070 */
[----:B------:R-:W-:Y:S01]  /*6060*/  @!P3 IMAD.IADD R26, R26, 0x1, -R37 ;  /* 0x000000011a1ab824 */ /* 0x000fe200078e0a25 */
[----:B------:R-:W-:Y:S01]  /*6070*/  ISETP.GT.U32.AND P3, PT, R37, R2, PT ;  /* 0x000000022500720c */ /* 0x000fe20003f64070 */
[----:B------:R-:W-:Y:S04]  /*6080*/  STL [R1+0xc], R18 ;  /* 0x00000c1201007387 */ /* 0x000fe80000100800 */
[----:B------:R-:W-:Y:S04]  /*6090*/  STL [R1+0x8], R3 ;  /* 0x0000080301007387 */ /* 0x000fe80000100800 */
[----:B------:R0:W-:Y:S01]  /*60a0*/  STL [R1+0x2afc], R61 ;  /* 0x002afc3d01007387 */ /* 0x0001e20000100800 */
[----:B------:R-:W-:-:S02]  /*60b0*/  IMAD.MOV.U32 R15, RZ, RZ, R27 ;  /* 0x000000ffff0f7224 */ /* 0x000fc400078e001b */
[----:B------:R-:W-:Y:S01]  /*60c0*/  IMAD.MOV.U32 R27, RZ, RZ, R50 ;  /* 0x000000ffff1b7224 */ /* 0x000fe200078e0032 */
[----:B0-----:R-:W2:Y:S01]  /*60d0*/  LDL R61, [R1+0x14d4] ;  /* 0x0014d400013d7983 */ /* 0x001ea20000100800 */
[----:B------:R-:W-:Y:S01]  /*60e0*/  IMAD.MOV.U32 R50, RZ, RZ, R41 ;  /* 0x000000ffff327224 */ /* 0x000fe200078e0029 */
[----:B------:R-:W-:Y:S01]  /*60f0*/  IABS R41, R54 ;  /* 0x0000003600297213 */ /* 0x000fe20000000000 */
[--C-:B------:R-:W-:Y:S02]  /*6100*/  @!P6 IMAD.IADD R6, R6, 0x1, -R37.reuse ;  /* 0x000000010606e824 */ /* 0x100fe400078e0a25 */
[----:B------:R-:W-:Y:S01]  /*6110*/  IMAD.MOV.U32 R16, RZ, RZ, R42 ;  /* 0x000000ffff107224 */ /* 0x000fe200078e002a */
[----:B------:R-:W-:Y:S01]  /*6120*/  IABS R42, R55 ;  /* 0x00000037002a7213 */ /* 0x000fe20000000000 */
[----:B------:R-:W-:Y:S01]  /*6130*/  @!P3 IMAD.IADD R2, R2, 0x1, -R37 ;  /* 0x000000010202b824 */ /* 0x000fe200078e0a25 */
[----:B------:R-:W-:Y:S01]  /*6140*/  ISETP.GT.U32.AND P3, PT, R37, R6, PT ;  /* 0x000000062500720c */ /* 0x000fe20003f64070 */
[----:B------:R-:W-:-:S03]  /*6150*/  IMAD.HI.U32 R9, R38, R41, RZ ;  /* 0x0000002926097227 */ /* 0x000fc600078e00ff */
[----:B------:R-:W-:Y:S01]  /*6160*/  ISETP.GT.U32.AND P1, PT, R37, R2, PT ;  /* 0x000000022500720c */ /* 0x000fe20003f24070 */
[----:B------:R-:W-:-:S04]  /*6170*/  IMAD.HI.U32 R8, R38, R42, RZ ;  /* 0x0000002a26087227 */ /* 0x000fc800078e00ff */
[----:B------:R-:W-:Y:S01]  /*6180*/  IMAD.MOV R9, RZ, RZ, -R9 ;  /* 0x000000ffff097224 */ /* 0x000fe200078e0a09 */
[C---:B------:R-:W-:Y:S01]  /*6190*/  ISETP.GT.U32.AND P5, PT, R37.reuse, R24, PT ;  /* 0x000000182500720c */ /* 0x040fe20003fa4070 */
[----:B------:R-:W-:Y:S02]  /*61a0*/  IMAD.MOV R8, RZ, RZ, -R8 ;  /* 0x000000ffff087224 */ /* 0x000fe400078e0a08 */
[C---:B------:R-:W-:Y:S02]  /*61b0*/  IMAD R41, R37.reuse, R9, R41 ;  /* 0x0000000925297224 */ /* 0x040fe400078e0229 */
[C---:B------:R-:W-:Y:S02]  /*61c0*/  IMAD R42, R37.reuse, R8, R42 ;  /* 0x00000008252a7224 */ /* 0x040fe400078e022a */
[--C-:B------:R-:W-:Y:S01]  /*61d0*/  @!P3 IMAD.IADD R6, R6, 0x1, -R37.reuse ;  /* 0x000000010606b824 */ /* 0x100fe200078e0a25 */
[C---:B------:R-:W-:Y:S01]  /*61e0*/  ISETP.GT.U32.AND P3, PT, R37.reuse, R41, PT ;  /* 0x000000292500720c */ /* 0x040fe20003f64070 */
[----:B------:R-:W-:Y:S01]  /*61f0*/  @!P1 IMAD.IADD R2, R2, 0x1, -R37 ;  /* 0x0000000102029824 */ /* 0x000fe200078e0a25 */
[----:B------:R-:W-:-:S03]  /*6200*/  ISETP.GT.U32.AND P1, PT, R37, R42, PT ;  /* 0x0000002a2500720c */ /* 0x000fc60003f24070 */
[----:B------:R-:W-:-:S05]  /*6210*/  @!P5 IMAD.IADD R24, R24, 0x1, -R37 ;  /* 0x000000011818d824 */ /* 0x000fca00078e0a25 */
[----:B------:R-:W-:-:S03]  /*6220*/  ISETP.GT.U32.AND P5, PT, R37, R24, PT ;  /* 0x000000182500720c */ /* 0x000fc60003fa4070 */
[--C-:B------:R-:W-:Y:S02]  /*6230*/  @!P3 IMAD.IADD R41, R41, 0x1, -R37.reuse ;  /* 0x000000012929b824 */ /* 0x100fe400078e0a25 */
[----:B------:R-:W-:-:S03]  /*6240*/  @!P1 IMAD.IADD R42, R42, 0x1, -R37 ;  /* 0x000000012a2a9824 */ /* 0x000fc600078e0a25 */
[----:B------:R-:W-:Y:S01]  /*6250*/  ISETP.GT.U32.AND P1, PT, R37, R41, PT ;  /* 0x000000292500720c */ /* 0x000fe20003f24070 */
[----:B------:R-:W-:-:S04]  /*6260*/  IMAD.MOV.U32 R14, RZ, RZ, R39 ;  /* 0x000000ffff0e7224 */ /* 0x000fc800078e0027 */
[----:B------:R-:W-:Y:S02]  /*6270*/  @!P5 IMAD.IADD R24, R24, 0x1, -R37 ;  /* 0x000000011818d824 */ /* 0x000fe400078e0a25 */
[----:B------:R-:W-:Y:S02]  /*6280*/  IMAD.MOV.U32 R12, RZ, RZ, R11 ;  /* 0x000000ffff0c7224 */ /* 0x000fe400078e000b */
[----:B------:R-:W-:-:S04]  /*6290*/  @!P2 IMAD.MOV R24, RZ, RZ, -R24 ;  /* 0x000000ffff18a224 */ /* 0x000fc800078e0a18 */
[----:B------:R-:W-:Y:S01]  /*62a0*/  @!P1 IMAD.IADD R41, R41, 0x1, -R37 ;  /* 0x0000000129299824 */ /* 0x000fe200078e0a25 */
[----:B------:R-:W-:Y:S02]  /*62b0*/  ISETP.GE.AND P1, PT, R19, RZ, PT ;  /* 0x000000ff1300720c */ /* 0x000fe40003f26270 */
[----:B------:R-:W-:Y:S01]  /*62c0*/  IABS R19, R16 ;  /* 0x0000001000137213 */ /* 0x000fe20000000000 */
[----:B------:R-:W-:Y:S01]  /*62d0*/  STL [R1+0x2b00], R24 ;  /* 0x002b001801007387 */ /* 0x000fe20000100800 */
[----:B------:R-:W-:Y:S01]  /*62e0*/  IABS R16, R14 ;  /* 0x0000000e00107213 */ /* 0x000fe20000000000 */
[----:B------:R-:W-:Y:S02]  /*62f0*/  IMAD.MOV.U32 R14, RZ, RZ, R12 ;  /* 0x000000ffff0e7224 */ /* 0x000fe400078e000c */
[----:B------:R-:W3:Y:S01]  /*6300*/  LDL R12, [R1+0x2a80] ;  /* 0x002a8000010c7983 */ /* 0x000ee20000100800 */
[----:B------:R-:W-:-:S05]  /*6310*/  IABS R7, R45 ;  /* 0x0000002d00077213 */ /* 0x000fca0000000000 */
[----:B------:R-:W-:-:S04]  /*6320*/  IMAD.HI.U32 R10, R38, R7, RZ ;  /* 0x00000007260a7227 */ /* 0x000fc800078e00ff */
[----:B------:R-:W-:-:S04]  /*6330*/  IMAD.MOV R10, RZ, RZ, -R10 ;  /* 0x000000ffff0a7224 */ /* 0x000fc800078e0a0a */
[----:B------:R-:W-:-:S05]  /*6340*/  IMAD R7, R37, R10, R7 ;  /* 0x0000000a25077224 */ /* 0x000fca00078e0207 */
[----:B------:R-:W-:Y:S02]  /*6350*/  ISETP.GT.U32.AND P5, PT, R37, R7, PT ;  /* 0x000000072500720c */ /* 0x000fe40003fa4070 */
[----:B------:R-:W-:Y:S01]  /*6360*/  IABS R4, R52 ;  /* 0x0000003400047213 */ /* 0x000fe20000000000 */
[----:B------:R-:W-:Y:S01]  /*6370*/  IMAD.MOV.U32 R39, RZ, RZ, R30 ;  /* 0x000000ffff277224 */ /* 0x000fe200078e001e */
[----:B------:R-:W-:-:S03]  /*6380*/  IABS R30, R53 ;  /* 0x00000035001e7213 */ /* 0x000fc60000000000 */
[----:B------:R-:W-:-:S06]  /*6390*/  IMAD.HI.U32 R5, R38, R4, RZ ;  /* 0x0000000426057227 */ /* 0x000fcc00078e00ff */
[----:B------:R-:W-:Y:S01]  /*63a0*/  @!P5 IMAD.IADD R7, R7, 0x1, -R37 ;  /* 0x000000010707d824 */ /* 0x000fe200078e0a25 */
[C---:B------:R-:W-:Y:S01]  /*63b0*/  ISETP.GT.U32.AND P5, PT, R37.reuse, R26, PT ;  /* 0x0000001a2500720c */ /* 0x040fe20003fa4070 */
[----:B------:R-:W-:Y:S02]  /*63c0*/  IMAD.MOV R5, RZ, RZ, -R5 ;  /* 0x000000ffff057224 */ /* 0x000fe400078e0a05 */
[----:B------:R-:W-:Y:S01]  /*63d0*/  IMAD.HI.U32 R10, R38, R30, RZ ;  /* 0x0000001e260a7227 */ /* 0x000fe200078e00ff */
[----:B------:R-:W-:-:S03]  /*63e0*/  ISETP.GT.U32.AND P6, PT, R37, R7, PT ;  /* 0x000000072500720c */ /* 0x000fc60003fc4070 */
[----:B------:R-:W-:Y:S02]  /*63f0*/  IMAD.MOV.U32 R11, RZ, RZ, R33 ;  /* 0x000000ffff0b7224 */ /* 0x000fe400078e0021 */
[----:B------:R-:W-:Y:S01]  /*6400*/  IMAD.MOV.U32 R33, RZ, RZ, R44 ;  /* 0x000000ffff217224 */ /* 0x000fe200078e002c */
[----:B------:R-:W-:Y:S01]  /*6410*/  IABS R44, R56 ;  /* 0x00000038002c7213 */ /* 0x000fe20000000000 */
[C---:B------:R-:W-:Y:S02]  /*6420*/  IMAD R4, R37.reuse, R5, R4 ;  /* 0x0000000525047224 */ /* 0x040fe400078e0204 */
[----:B------:R-:W-:Y:S02]  /*6430*/  IMAD.MOV R10, RZ, RZ, -R10 ;  /* 0x000000ffff0a7224 */ /* 0x000fe400078e0a0a */
[----:B------:R-:W-:Y:S01]  /*6440*/  @!P5 IMAD.IADD R26, R26, 0x1, -R37 ;  /* 0x000000011a1ad824 */ /* 0x000fe200078e0a25 */
[C---:B------:R-:W-:Y:S01]  /*6450*/  ISETP.GT.U32.AND P5, PT, R37.reuse, R4, PT ;  /* 0x000000042500720c */ /* 0x040fe20003fa4070 */
[----:B------:R-:W-:-:S02]  /*6460*/  IMAD R30, R37, R10, R30 ;  /* 0x0000000a251e7224 */ /* 0x000fc400078e021e */
[----:B------:R-:W-:-:S04]  /*6470*/  IMAD.HI.U32 R5, R38, R44, RZ ;  /* 0x0000002c26057227 */ /* 0x000fc800078e00ff */
[----:B------:R-:W-:Y:S01]  /*6480*/  @!P6 IMAD.IADD R7, R7, 0x1, -R37 ;  /* 0x000000010707e824 */ /* 0x000fe200078e0a25 */
[----:B------:R-:W-:Y:S01]  /*6490*/  ISETP.GT.U32.AND P6, PT, R37, R30, PT ;  /* 0x0000001e2500720c */ /* 0x000fe20003fc4070 */
[----:B------:R-:W-:-:S04]  /*64a0*/  IMAD.MOV R5, RZ, RZ, -R5 ;  /* 0x000000ffff057224 */ /* 0x000fc800078e0a05 */
[C---:B------:R-:W-:Y:S02]  /*64b0*/  IMAD R44, R37.reuse, R5, R44 ;  /* 0x00000005252c7224 */ /* 0x040fe400078e022c */
[----:B------:R-:W-:Y:S01]  /*64c0*/  IMAD.MOV.U32 R17, RZ, RZ, R35 ;  /* 0x000000ffff117224 */ /* 0x000fe200078e0023 */
[----:B------:R-:W-:Y:S01]  /*64d0*/  IABS R35, R57 ;  /* 0x0000003900237213 */ /* 0x000fe20000000000 */
[----:B------:R-:W-:Y:S01]  /*64e0*/  @!P5 IMAD.IADD R4, R4, 0x1, -R37 ;  /* 0x000000010404d824 */ /* 0x000fe200078e0a25 */
[----:B------:R-:W-:-:S03]  /*64f0*/  ISETP.GT.U32.AND P5, PT, R37, R44, PT ;  /* 0x0000002c2500720c */ /* 0x000fc60003fa4070 */
[----:B------:R-:W-:Y:S01]  /*6500*/  @!P6 IMAD.IADD R30, R30, 0x1, -R37 ;  /* 0x000000011e1ee824 */ /* 0x000fe200078e0a25 */
[----:B------:R-:W-:Y:S01]  /*6510*/  ISETP.GT.U32.AND P6, PT, R37, R4, PT ;  /* 0x000000042500720c */ /* 0x000fe20003fc4070 */
[----:B------:R-:W-:Y:S01]  /*6520*/  IMAD.HI.U32 R9, R38, R35, RZ ;  /* 0x0000002326097227 */ /* 0x000fe200078e00ff */
[----:B------:R-:W-:-:S03]  /*6530*/  IABS R33, R33 ;  /* 0x0000002100217213 */ /* 0x000fc60000000000 */
[----:B------:R-:W-:Y:S01]  /*6540*/  IMAD.MOV R9, RZ, RZ, -R9 ;  /* 0x000000ffff097224 */ /* 0x000fe200078e0a09 */
[----:B------:R-:W-:Y:S01]  /*6550*/  IABS R0, R17 ;  /* 0x0000001100007213 */ /* 0x000fe20000000000 */
[----:B------:R-:W-:-:S04]  /*6560*/  IMAD.HI.U32 R5, R38, R33, RZ ;  /* 0x0000002126057227 */ /* 0x000fc800078e00ff */
[C---:B------:R-:W-:Y:S02]  /*6570*/  IMAD R35, R37.reuse, R9, R35 ;  /* 0x0000000925237224 */ /* 0x040fe400078e0223 */
[--C-:B------:R-:W-:Y:S01]  /*6580*/  @!P5 IMAD.IADD R44, R44, 0x1, -R37.reuse ;  /* 0x000000012c2cd824 */ /* 0x100fe200078e0a25 */
[C---:B------:R-:W-:Y:S01]  /*6590*/  ISETP.GT.U32.AND P5, PT, R37.reuse, R42, PT ;  /* 0x0000002a2500720c */ /* 0x040fe20003fa4070 */
[----:B------:R-:W-:Y:S01]  /*65a0*/  @!P6 IMAD.IADD R4, R4, 0x1, -R37 ;  /* 0x000000010404e824 */ /* 0x000fe200078e0a25 */
[----:B------:R-:W-:Y:S01]  /*65b0*/  ISETP.GT.U32.AND P6, PT, R37, R35, PT ;  /* 0x000000232500720c */ /* 0x000fe20003fc4070 */
[----:B------:R-:W-:Y:S02]  /*65c0*/  IMAD.MOV R5, RZ, RZ, -R5 ;  /* 0x000000ffff057224 */ /* 0x000fe400078e0a05 */
[----:B------:R-:W-:-:S04]  /*65d0*/  IMAD.HI.U32 R3, R38, R0, RZ ;  /* 0x0000000026037227 */ /* 0x000fc800078e00ff */
[C---:B------:R-:W-:Y:S02]  /*65e0*/  IMAD R33, R37.reuse, R5, R33 ;  /* 0x0000000525217224 */ /* 0x040fe400078e0221 */
[----:B------:R-:W-:Y:S02]  /*65f0*/  IMAD.MOV R3, RZ, RZ, -R3 ;  /* 0x000000ffff037224 */ /* 0x000fe400078e0a03 */
[--C-:B------:R-:W-:Y:S01]  /*6600*/  @!P5 IMAD.IADD R42, R42, 0x1, -R37.reuse ;  /* 0x000000012a2ad824 */ /* 0x100fe200078e0a25 */
[C---:B------:R-:W-:Y:S01]  /*6610*/  ISETP.GT.U32.AND P5, PT, R37.reuse, R33, PT ;  /* 0x000000212500720c */ /* 0x040fe20003fa4070 */
[----:B------:R-:W-:Y:S02]  /*6620*/  IMAD R0, R37, R3, R0 ;  /* 0x0000000325007224 */ /* 0x000fe400078e0200 */
[----:B------:R-:W-:Y:S02]  /*6630*/  @!P6 IMAD.IADD R35, R35, 0x1, -R37 ;  /* 0x000000012323e824 */ /* 0x000fe400078e0a25 */
[----:B------:R-:W-:Y:S01]  /*6640*/  IMAD.MOV.U32 R13, RZ, RZ, R34 ;  /* 0x000000ffff0d7224 */ /* 0x000fe200078e0022 */
[----:B------:R-:W-:-:S02]  /*6650*/  ISETP.GT.U32.AND P6, PT, R37, R0, PT ;  /* 0x000000002500720c */ /* 0x000fc40003fc4070 */
[----:B------:R-:W-:-:S05]  /*6660*/  IABS R34, R58 ;  /* 0x0000003a00227213 */ /* 0x000fca0000000000 */
[----:B------:R-:W-:Y:S01]  /*6670*/  IMAD.HI.U32 R8, R38, R34, RZ ;  /* 0x0000002226087227 */ /* 0x000fe200078e00ff */
[----:B------:R-:W-:-:S03]  /*6680*/  IABS R28, R28 ;  /* 0x0000001c001c7213 */ /* 0x000fc60000000000 */
[--C-:B------:R-:W-:Y:S02]  /*6690*/  @!P5 IMAD.IADD R33, R33, 0x1, -R37.reuse ;  /* 0x000000012121d824 */ /* 0x100fe400078e0a25 */
[----:B------:R-:W-:Y:S01]  /*66a0*/  IMAD.MOV R8, RZ, RZ, -R8 ;  /* 0x000000ffff087224 */ /* 0x000fe200078e0a08 */
[----:B------:R-:W-:Y:S01]  /*66b0*/  IABS R29, R29 ;  /* 0x0000001d001d7213 */ /* 0x000fe20000000000 */
[----:B------:R-:W-:Y:S01]  /*66c0*/  @!P6 IMAD.IADD R0, R0, 0x1, -R37 ;  /* 0x000000010000e824 */ /* 0x000fe200078e0a25 */
[C---:B------:R-:W-:Y:S01]  /*66d0*/  ISETP.GT.U32.AND P5, PT, R37.reuse, R33, PT ;  /* 0x000000212500720c */ /* 0x040fe20003fa4070 */
[C---:B------:R-:W-:Y:S02]  /*66e0*/  IMAD R34, R37.reuse, R8, R34 ;  /* 0x0000000825227224 */ /* 0x040fe400078e0222 */
[----:B------:R-:W-:Y:S01]  /*66f0*/  IMAD.HI.U32 R8, R38, R28, RZ ;  /* 0x0000001c26087227 */ /* 0x000fe200078e00ff */
[----:B------:R-:W-:-:S03]  /*6700*/  ISETP.GT.U32.AND P6, PT, R37, R0, PT ;  /* 0x000000002500720c */ /* 0x000fc60003fc4070 */
[----:B------:R-:W-:-:S04]  /*6710*/  IMAD.HI.U32 R3, R38, R29, RZ ;  /* 0x0000001d26037227 */ /* 0x000fc800078e00ff */
[----:B------:R-:W-:Y:S02]  /*6720*/  IMAD.MOV R8, RZ, RZ, -R8 ;  /* 0x000000ffff087224 */ /* 0x000fe400078e0a08 */
[----:B------:R-:W-:Y:S02]  /*6730*/  IMAD.MOV R3, RZ, RZ, -R3 ;  /* 0x000000ffff037224 */ /* 0x000fe400078e0a03 */
[----:B------:R-:W-:Y:S02]  /*6740*/  IMAD R28, R37, R8, R28 ;  /* 0x00000008251c7224 */ /* 0x000fe400078e021c */
[----:B------:R-:W-:Y:S02]  /*6750*/  @!P5 IMAD.IADD R33, R33, 0x1, -R37 ;  /* 0x000000012121d824 */ /* 0x000fe400078e0a25 */
[C---:B------:R-:W-:Y:S01]  /*6760*/  IMAD R29, R37.reuse, R3, R29 ;  /* 0x00000003251d7224 */ /* 0x040fe200078e021d */
[----:B------:R-:W-:Y:S01]  /*6770*/  ISETP.GT.U32.AND P5, PT, R37, R28, PT ;  /* 0x0000001c2500720c */ /* 0x000fe20003fa4070 */
[----:B------:R-:W-:-:S03]  /*6780*/  @!P6 IMAD.IADD R0, R0, 0x1, -R37 ;  /* 0x000000010000e824 */ /* 0x000fc600078e0a25 */
[----:B------:R-:W-:Y:S02]  /*6790*/  ISETP.GT.U32.AND P6, PT, R37, R29, PT ;  /* 0x0000001d2500720c */ /* 0x000fe40003fc4070 */
[----:B------:R-:W-:-:S07]  /*67a0*/  IABS R23, R23 ;  /* 0x0000001700177213 */ /* 0x000fce0000000000 */
[----:B------:R-:W-:Y:S02]  /*67b0*/  @!P5 IMAD.IADD R28, R28, 0x1, -R37 ;  /* 0x000000011c1cd824 */ /* 0x000fe400078e0a25 */
[----:B------:R-:W-:-:S04]  /*67c0*/  IMAD.HI.U32 R9, R38, R23, RZ ;  /* 0x0000001726097227 */ /* 0x000fc800078e00ff */
[----:B------:R-:W-:Y:S01]  /*67d0*/  @!P6 IMAD.IADD R29, R29, 0x1, -R37 ;  /* 0x000000011d1de824 */ /* 0x000fe200078e0a25 */
[----:B------:R-:W-:Y:S01]  /*67e0*/  ISETP.GT.U32.AND P6, PT, R37, R28, PT ;  /* 0x0000001c2500720c */ /* 0x000fe20003fc4070 */
[----:B------:R-:W-:Y:S01]  /*67f0*/  IMAD.MOV R9, RZ, RZ, -R9 ;  /* 0x000000ffff097224 */ /* 0x000fe200078e0a09 */
[----:B------:R-:W-:-:S03]  /*6800*/  IABS R20, R20 ;  /* 0x0000001400147213 */ /* 0x000fc60000000000 */
[C---:B------:R-:W-:Y:S01]  /*6810*/  IMAD R23, R37.reuse, R9, R23 ;  /* 0x0000000925177224 */ /* 0x040fe200078e0217 */
[----:B------:R-:W-:Y:S01]  /*6820*/  IABS R32, R32 ;  /* 0x0000002000207213 */ /* 0x000fe20000000000 */
[----:B------:R-:W-:Y:S01]  /*6830*/  IMAD.HI.U32 R3, R38, R20, RZ ;  /* 0x0000001426037227 */ /* 0x000fe200078e00ff */
[----:B------:R-:W-:-:S05]  /*6840*/  ISETP.GT.U32.AND P3, PT, R37, R30, PT ;  /* 0x0000001e2500720c */ /* 0x000fca0003f64070 */
[----:B------:R-:W-:Y:S01]  /*6850*/  @!P6 IMAD.IADD R28, R28, 0x1, -R37 ;  /* 0x000000011c1ce824 */ /* 0x000fe200078e0a25 */
[----:B------:R-:W-:Y:S01]  /*6860*/  ISETP.GT.U32.AND P6, PT, R37, R23, PT ;  /* 0x000000172500720c */ /* 0x000fe20003fc4070 */
[----:B------:R-:W-:Y:S02]  /*6870*/  IMAD.MOV R3, RZ, RZ, -R3 ;  /* 0x000000ffff037224 */ /* 0x000fe400078e0a03 */
[----:B------:R-:W-:Y:S01]  /*6880*/  IMAD.HI.U32 R5, R38, R32, RZ ;  /* 0x0000002026057227 */ /* 0x000fe200078e00ff */
[----:B------:R-:W-:-:S03]  /*6890*/  IABS R21, R21 ;  /* 0x0000001500157213 */ /* 0x000fc60000000000 */
[----:B------:R-:W-:Y:S02]  /*68a0*/  IMAD R20, R37, R3, R20 ;  /* 0x0000000325147224 */ /* 0x000fe400078e0214 */
[----:B------:R-:W-:-:S04]  /*68b0*/  IMAD.MOV R5, RZ, RZ, -R5 ;  /* 0x000000ffff057224 */ /* 0x000fc800078e0a05 */
[----:B------:R-:W-:Y:S01]  /*68c0*/  @!P6 IMAD.IADD R23, R23, 0x1, -R37 ;  /* 0x000000011717e824 */ /* 0x000fe200078e0a25 */
[C---:B------:R-:W-:Y:S01]  /*68d0*/  ISETP.GT.U32.AND P6, PT, R37.reuse, R20, PT ;  /* 0x000000142500720c */ /* 0x040fe20003fc4070 */
[----:B------:R-:W-:Y:S02]  /*68e0*/  IMAD R32, R37, R5, R32 ;  /* 0x0000000525207224 */ /* 0x000fe400078e0220 */
[----:B------:R-:W-:-:S04]  /*68f0*/  IMAD.HI.U32 R5, R38, R21, RZ ;  /* 0x0000001526057227 */ /* 0x000fc800078e00ff */
[----:B------:R-:W-:Y:S01]  /*6900*/  @!P3 IMAD.IADD R30, R30, 0x1, -R37 ;  /* 0x000000011e1eb824 */ /* 0x000fe200078e0a25 */
[----:B------:R-:W-:Y:S01]  /*6910*/  ISETP.GT.U32.AND P3, PT, R37, R34, PT ;  /* 0x000000222500720c */ /* 0x000fe20003f64070 */
[----:B------:R-:W-:-:S04]  /*6920*/  IMAD.MOV R5, RZ, RZ, -R5 ;  /* 0x000000ffff057224 */ /* 0x000fc800078e0a05 */
[----:B------:R-:W-:Y:S02]  /*6930*/  IMAD R21, R37, R5, R21 ;  /* 0x0000000525157224 */ /* 0x000fe400078e0215 */
[----:B------:R-:W-:-:S04]  /*6940*/  IMAD.HI.U32 R5, R38, R19, RZ ;  /* 0x0000001326057227 */ /* 0x000fc800078e00ff */
[----:B------:R-:W-:Y:S02]  /*6950*/  @!P6 IMAD.IADD R20, R20, 0x1, -R37 ;  /* 0x000000011414e824 */ /* 0x000fe400078e0a25 */
[----:B------:R-:W-:Y:S02]  /*6960*/  IMAD.MOV R5, RZ, RZ, -R5 ;  /* 0x000000ffff057224 */ /* 0x000fe400078e0a05 */
[----:B------:R-:W-:Y:S01]  /*6970*/  @!P3 IMAD.IADD R34, R34, 0x1, -R37 ;  /* 0x000000012222b824 */ /* 0x000fe200078e0a25 */
[C---:B------:R-:W-:Y:S01]  /*6980*/  ISETP.GT.U32.AND P6, PT, R37.reuse, R20, PT ;  /* 0x000000142500720c */ /* 0x040fe20003fc4070 */
[----:B------:R-:W-:-:S03]  /*6990*/  IMAD R19, R37, R5, R19 ;  /* 0x0000000525137224 */ /* 0x000fc600078e0213 */
[----:B------:R-:W-:Y:S02]  /*69a0*/  ISETP.GT.U32.AND P4, PT, R37, R34, PT ;  /* 0x000000222500720c */ /* 0x000fe40003f84070 */
[----:B--2---:R-:W-:-:S05]  /*69b0*/  IABS R17, R61 ;  /* 0x0000003d00117213 */ /* 0x004fca0000000000 */
[----:B------:R-:W-:-:S04]  /*69c0*/  IMAD.HI.U32 R5, R38, R17, RZ ;  /* 0x0000001126057227 */ /* 0x000fc800078e00ff */
[----:B------:R-:W-:-:S04]  /*69d0*/  IMAD.MOV R5, RZ, RZ, -R5 ;  /* 0x000000ffff057224 */ /* 0x000fc800078e0a05 */
[C---:B------:R-:W-:Y:S02]  /*69e0*/  IMAD R17, R37.reuse, R5, R17 ;  /* 0x0000000525117224 */ /* 0x040fe400078e0211 */
[--C-:B------:R-:W-:Y:S01]  /*69f0*/  @!P6 IMAD.IADD R20, R20, 0x1, -R37.reuse ;  /* 0x000000011414e824 */ /* 0x100fe200078e0a25 */
[C---:B------:R-:W-:Y:S02]  /*6a00*/  ISETP.GT.U32.AND P0, PT, R37.reuse, R44, PT ;  /* 0x0000002c2500720c */ /* 0x040fe40003f04070 */
[C---:B------:R-:W-:Y:S01]  /*6a10*/  ISETP.GT.U32.AND P6, PT, R37.reuse, R17, PT ;  /* 0x000000112500720c */ /* 0x040fe20003fc4070 */
[----:B------:R-:W-:Y:S01]  /*6a20*/  @!P4 IMAD.IADD R34, R34, 0x1, -R37 ;  /* 0x000000012222c824 */ /* 0x000fe200078e0a25 */
[----:B------:R-:W-:Y:S02]  /*6a30*/  ISETP.GT.U32.AND P3, PT, R37, R35, PT ;  /* 0x000000232500720c */ /* 0x000fe40003f64070 */
[----:B------:R-:W-:-:S07]  /*6a40*/  ISETP.GE.AND P4, PT, R46, RZ, PT ;  /* 0x000000ff2e00720c */ /* 0x000fce0003f86270 */
[--C-:B------:R-:W-:Y:S02]  /*6a50*/  @!P0 IMAD.IADD R44, R44, 0x1, -R37.reuse ;  /* 0x000000012c2c8824 */ /* 0x100fe400078e0a25 */
[--C-:B------:R-:W-:Y:S01]  /*6a60*/  @!P6 IMAD.IADD R17, R17, 0x1, -R37.reuse ;  /* 0x000000011111e824 */ /* 0x100fe200078e0a25 */
[----:B------:R-:W-:Y:S01]  /*6a70*/  ISETP.GE.AND P0, PT, R36, RZ, PT ;  /* 0x000000ff2400720c */ /* 0x000fe20003f06270 */
[----:B------:R-:W-:Y:S01]  /*6a80*/  @!P3 IMAD.IADD R35, R35, 0x1, -R37 ;  /* 0x000000012323b824 */ /* 0x000fe200078e0a25 */
[----:B------:R-:W-:Y:S01]  /*6a90*/  ISETP.GE.AND P3, PT, R45, RZ, PT ;  /* 0x000000ff2d00720c */ /* 0x000fe20003f66270 */
[----:B------:R-:W-:Y:S01]  /*6aa0*/  @!P4 IMAD.MOV R6, RZ, RZ, -R6 ;  /* 0x000000ffff06c224 */ /* 0x000fe200078e0a06 */
[----:B------:R-:W-:Y:S01]  /*6ab0*/  ISETP.GT.U32.AND P4, PT, R37, R17, PT ;  /* 0x000000112500720c */ /* 0x000fe20003f84070 */
[----:B------:R-:W-:Y:S01]  /*6ac0*/  @!P1 IMAD.MOV R25, RZ, RZ, -R25 ;  /* 0x000000ffff199224 */ /* 0x000fe200078e0a19 */
[----:B------:R-:W-:Y:S01]  /*6ad0*/  STL [R1+0x2b3c], R61 ;  /* 0x002b3c3d01007387 */ /* 0x000fe20000100800 */
[----:B------:R-:W-:-:S06]  /*6ae0*/  IABS R22, R22 ;  /* 0x0000001600167213 */ /* 0x000fcc0000000000 */
[----:B------:R-:W-:Y:S02]  /*6af0*/  @!P0 IMAD.MOV R26, RZ, RZ, -R26 ;  /* 0x000000ffff1a8224 */ /* 0x000fe400078e0a1a */
[----:B------:R-:W-:Y:S01]  /*6b00*/  @!P3 IMAD.MOV R7, RZ, RZ, -R7 ;  /* 0x000000ffff07b224 */ /* 0x000fe200078e0a07 */
[----:B------:R-:W-:Y:S01]  /*6b10*/  STL [R1+0x2b04], R25 ;  /* 0x002b041901007387 */ /* 0x000fe20000100800 */
[----:B------:R-:W-:Y:S01]  /*6b20*/  @!P4 IMAD.IADD R17, R17, 0x1, -R37 ;  /* 0x000000011111c824 */ /* 0x000fe200078e0a25 */
[----:B------:R-:W-:Y:S02]  /*6b30*/  IABS R9, R48 ;  /* 0x0000003000097213 */ /* 0x000fe40000000000 */
[----:B------:R-:W-:Y:S01]  /*6b40*/  STL [R1+0x2b08], R26 ;  /* 0x002b081a01007387 */ /* 0x000fe20000100800 */
[----:B------:R-:W-:-:S03]  /*6b50*/  IMAD.MOV.U32 R48, RZ, RZ, R49 ;  /* 0x000000ffff307224 */ /* 0x000fc600078e0031 */
[----:B------:R0:W-:Y:S01]  /*6b60*/  STL [R1+0x54], R7 ;  /* 0x0000540701007387 */ /* 0x0001e20000100800 */
[----:B------:R-:W-:-:S03]  /*6b70*/  IMAD.HI.U32 R8, R38, R22, RZ ;  /* 0x0000001626087227 */ /* 0x000fc600078e00ff */
[----:B------:R1:W-:Y:S04]  /*6b80*/  STL [R1+0x58], R6 ;  /* 0x0000580601007387 */ /* 0x0003e80000100800 */
[----:B------:R2:W-:Y:S01]  /*6b90*/  STL [R1+0x2b38], R17 ;  /* 0x002b381101007387 */ /* 0x0005e20000100800 */
[----:B------:R-:W-:-:S03]  /*6ba0*/  IABS R18, R15 ;  /* 0x0000000f00127213 */ /* 0x000fc60000000000 */
[----:B------:R-:W4:Y:S01]  /*6bb0*/  LDL R49, [R1+0x2aa0] ;  /* 0x002aa00001317983 */ /* 0x000f220000100800 */
[----:B------:R-:W-:Y:S01]  /*6bc0*/  IMAD.MOV R8, RZ, RZ, -R8 ;  /* 0x000000ffff087224 */ /* 0x000fe200078e0a08 */
[----:B------:R-:W-:Y:S02]  /*6bd0*/  IABS R15, R14 ;  /* 0x0000000e000f7213 */ /* 0x000fe40000000000 */
[----:B------:R-:W-:Y:S02]  /*6be0*/  IABS R14, R13 ;  /* 0x0000000d000e7213 */ /* 0x000fe40000000000 */
[----:B---3--:R-:W-:Y:S01]  /*6bf0*/  IABS R13, R12 ;  /* 0x0000000c000d7213 */ /* 0x008fe20000000000 */
[----:B------:R-:W-:Y:S01]  /*6c00*/  IMAD R22, R37, R8, R22 ;  /* 0x0000000825167224 */ /* 0x000fe200078e0216 */
[----:B------:R-:W-:Y:S02]  /*6c10*/  IABS R12, R11 ;  /* 0x0000000b000c7213 */ /* 0x000fe40000000000 */
[----:B------:R-:W-:-:S02]  /*6c20*/  IABS R11, R27 ;  /* 0x0000001b000b7213 */ /* 0x000fc40000000000 */
[----:B------:R-:W-:Y:S02]  /*6c30*/  IABS R8, R50 ;  /* 0x0000003200087213 */ /* 0x000fe40000000000 */
[----:B------:R-:W-:Y:S01]  /*6c40*/  IABS R27, R51 ;  /* 0x00000033001b7213 */ /* 0x000fe20000000000 */
[----:B------:R-:W3:Y:S04]  /*6c50*/  LDL R50, [R1+0x2aa4] ;  /* 0x002aa40001327983 */ /* 0x000ee80000100800 */
[----:B------:R-:W3:Y:S01]  /*6c60*/  LDL R51, [R1+0x2aa8] ;  /* 0x002aa80001337983 */ /* 0x000ee20000100800 */
[C---:B------:R-:W-:Y:S01]  /*6c70*/  ISETP.GT.U32.AND P5, PT, R37.reuse, R32, PT ;  /* 0x000000202500720c */ /* 0x040fe20003fa4070 */
[----:B------:R-:W-:Y:S01]  /*6c80*/  IMAD.HI.U32 R3, R38, R18, RZ ;  /* 0x0000001226037227 */ /* 0x000fe200078e00ff */
[----:B------:R-:W-:-:S03]  /*6c90*/  ISETP.GT.U32.AND P2, PT, R37, R29, PT ;  /* 0x0000001d2500720c */ /* 0x000fc60003f44070 */
[----:B------:R-:W-:-:S04]  /*6ca0*/  IMAD.MOV R3, RZ, RZ, -R3 ;  /* 0x000000ffff037224 */ /* 0x000fc800078e0a03 */
[----:B------:R-:W-:Y:S02]  /*6cb0*/  IMAD R18, R37, R3, R18 ;  /* 0x0000000325127224 */ /* 0x000fe400078e0212 */
[----:B------:R-:W-:-:S04]  /*6cc0*/  IMAD.HI.U32 R3, R38, R16, RZ ;  /* 0x0000001026037227 */ /* 0x000fc800078e00ff */
[----:B------:R-:W-:Y:S02]  /*6cd0*/  @!P5 IMAD.IADD R32, R32, 0x1, -R37 ;  /* 0x000000012020d824 */ /* 0x000fe400078e0a25 */
[----:B------:R-:W-:Y:S02]  /*6ce0*/  IMAD.MOV R3, RZ, RZ, -R3 ;  /* 0x000000ffff037224 */ /* 0x000fe400078e0a03 */
[----:B------:R-:W-:Y:S01]  /*6cf0*/  @!P2 IMAD.IADD R29, R29, 0x1, -R37 ;  /* 0x000000011d1da824 */ /* 0x000fe200078e0a25 */
[C---:B------:R-:W-:Y:S01]  /*6d00*/  ISETP.GT.U32.AND P5, PT, R37.reuse, R32, PT ;  /* 0x000000202500720c */ /* 0x040fe20003fa4070 */
[C---:B------:R-:W-:Y:S01]  /*6d10*/  IMAD R16, R37.reuse, R3, R16 ;  /* 0x0000000325107224 */ /* 0x040fe200078e0210 */
[----:B------:R-:W-:Y:S01]  /*6d20*/  ISETP.GT.U32.AND P2, PT, R37, R22, PT ;  /* 0x000000162500720c */ /* 0x000fe20003f44070 */
[----:B------:R-:W-:-:S04]  /*6d30*/  IMAD.HI.U32 R3, R38, R15, RZ ;  /* 0x0000000f26037227 */ /* 0x000fc800078e00ff */
[----:B------:R-:W-:-:S04]  /*6d40*/  IMAD.MOV R3, RZ, RZ, -R3 ;  /* 0x000000ffff037224 */ /* 0x000fc800078e0a03 */
[C---:B------:R-:W-:Y:S02]  /*6d50*/  IMAD R15, R37.reuse, R3, R15 ;  /* 0x00000003250f7224 */ /* 0x040fe400078e020f */
[----:B------:R-:W-:Y:S01]  /*6d60*/  @!P5 IMAD.IADD R32, R32, 0x1, -R37 ;  /* 0x000000012020d824 */ /* 0x000fe200078e0a25 */
[----:B------:R-:W-:Y:S01]  /*6d70*/  ISETP.GT.U32.AND P5, PT, R37, R21, PT ;  /* 0x000000152500720c */ /* 0x000fe20003fa4070 */
[----:B------:R-:W-:-:S04]  /*6d80*/  IMAD.HI.U32 R3, R38, R13, RZ ;  /* 0x0000000d26037227 */ /* 0x000fc800078e00ff */
[----:B------:R-:W-:Y:S02]  /*6d90*/  @!P2 IMAD.IADD R22, R22, 0x1, -R37 ;  /* 0x000000011616a824 */ /* 0x000fe400078e0a25 */
[----:B------:R-:W-:-:S04]  /*6da0*/  IMAD.HI.U32 R5, R38, R14, RZ ;  /* 0x0000000e26057227 */ /* 0x000fc800078e00ff */
[----:B------:R-:W-:Y:S01]  /*6db0*/  IMAD.MOV R3, RZ, RZ, -R3 ;  /* 0x000000ffff037224 */ /* 0x000fe200078e0a03 */
[C---:B------:R-:W-:Y:S01]  /*6dc0*/  ISETP.GT.U32.AND P1, PT, R37.reuse, R22, PT ;  /* 0x000000162500720c */ /* 0x040fe20003f24070 */
[----:B------:R-:W-:Y:S02]  /*6dd0*/  IMAD.MOV R5, RZ, RZ, -R5 ;  /* 0x000000ffff057224 */ /* 0x000fe400078e0a05 */
[----:B------:R-:W-:Y:S02]  /*6de0*/  IMAD R13, R37, R3, R13 ;  /* 0x00000003250d7224 */ /* 0x000fe400078e020d */
[----:B------:R-:W-:-:S04]  /*6df0*/  IMAD.HI.U32 R3, R38, R11, RZ ;  /* 0x0000000b26037227 */ /* 0x000fc800078e00ff */
[----:B------:R-:W-:Y:S02]  /*6e00*/  IMAD R14, R37, R5, R14 ;  /* 0x00000005250e7224 */ /* 0x000fe400078e020e */
[----:B------:R-:W-:-:S04]  /*6e10*/  IMAD.HI.U32 R5, R38, R12, RZ ;  /* 0x0000000c26057227 */ /* 0x000fc800078e00ff */
[----:B------:R-:W-:Y:S02]  /*6e20*/  IMAD.MOV R3, RZ, RZ, -R3 ;  /* 0x000000ffff037224 */ /* 0x000fe400078e0a03 */
[----:B------:R-:W-:Y:S01]  /*6e30*/  @!P5 IMAD.IADD R21, R21, 0x1, -R37 ;  /* 0x000000011515d824 */ /* 0x000fe200078e0a25 */
[----:B------:R-:W-:Y:S01]  /*6e40*/  IABS R10, R39 ;  /* 0x00000027000a7213 */ /* 0x000fe20000000000 */
[----:B------:R-:W-:Y:S02]  /*6e50*/  IMAD.MOV R5, RZ, RZ, -R5 ;  /* 0x000000ffff057224 */ /* 0x000fe400078e0a05 */
[C---:B------:R-:W-:Y:S01]  /*6e60*/  IMAD R11, R37.reuse, R3, R11 ;  /* 0x00000003250b7224 */ /* 0x040fe200078e020b */
[----:B------:R-:W-:Y:S01]  /*6e70*/  ISETP.GT.U32.AND P0, PT, R37, R21, PT ;  /* 0x000000152500720c */ /* 0x000fe20003f04070 */
[----:B------:R-:W-:-:S04]  /*6e80*/  IMAD.HI.U32 R3, R38, R9, RZ ;  /* 0x0000000926037227 */ /* 0x000fc800078e00ff */
[----:B------:R-:W-:Y:S01]  /*6e90*/  @!P1 IMAD.IADD R22, R22, 0x1, -R37 ;  /* 0x0000000116169824 */ /* 0x000fe200078e0a25 */
[C---:B------:R-:W-:Y:S01]  /*6ea0*/  ISETP.GT.U32.AND P1, PT, R37.reuse, R18, PT ;  /* 0x000000122500720c */ /* 0x040fe20003f24070 */
[----:B------:R-:W-:Y:S02]  /*6eb0*/  IMAD R12, R37, R5, R12 ;  /* 0x00000005250c7224 */ /* 0x000fe400078e020c */
[----:B------:R-:W-:Y:S01]  /*6ec0*/  IMAD.HI.U32 R5, R38, R10, RZ ;  /* 0x0000000a26057227 */ /* 0x000fe200078e00ff */
[----:B------:R-:W-:-:S03]  /*6ed0*/  ISETP.GE.AND P2, PT, R47, RZ, PT ;  /* 0x000000ff2f00720c */ /* 0x000fc60003f46270 */
[----:B------:R-:W-:Y:S01]  /*6ee0*/  IMAD.MOV R3, RZ, RZ, -R3 ;  /* 0x000000ffff037224 */ /* 0x000fe200078e0a03 */
[----:B0-----:R-:W-:Y:S01]  /*6ef0*/  IABS R7, R40 ;  /* 0x0000002800077213 */ /* 0x001fe20000000000 */
[----:B------:R-:W-:Y:S01]  /*6f00*/  IMAD.MOV R5, RZ, RZ, -R5 ;  /* 0x000000ffff057224 */ /* 0x000fe200078e0a05 */
[----:B-1----:R-:W-:Y:S01]  /*6f10*/  IABS R6, R48 ;  /* 0x0000003000067213 */ /* 0x002fe20000000000 */
[----:B------:R-:W-:Y:S02]  /*6f20*/  IMAD R9, R37, R3, R9 ;  /* 0x0000000325097224 */ /* 0x000fe400078e0209 */
[----:B------:R-:W-:-:S04]  /*6f30*/  IMAD.HI.U32 R3, R38, R8, RZ ;  /* 0x0000000826037227 */ /* 0x000fc800078e00ff */
[----:B------:R-:W-:Y:S02]  /*6f40*/  IMAD R10, R37, R5, R10 ;  /* 0x00000005250a7224 */ /* 0x000fe400078e020a */
[----:B------:R-:W-:Y:S02]  /*6f50*/  IMAD.MOV R3, RZ, RZ, -R3 ;  /* 0x000000ffff037224 */ /* 0x000fe400078e0a03 */
[----:B------:R-:W-:-:S04]  /*6f60*/  IMAD.HI.U32 R39, R38, R7, RZ ;  /* 0x0000000726277227 */ /* 0x000fc800078e00ff */
[----:B------:R-:W-:Y:S01]  /*6f70*/  @!P0 IMAD.IADD R21, R21, 0x1, -R37 ;  /* 0x0000000115158824 */ /* 0x000fe200078e0a25 */
[----:B------:R-:W-:Y:S01]  /*6f80*/  ISETP.GE.AND P0, PT, R52, RZ, PT ;  /* 0x000000ff3400720c */ /* 0x000fe20003f06270 */
[----:B------:R-:W-:-:S04]  /*6f90*/  IMAD.HI.U32 R36, R38, R6, RZ ;  /* 0x0000000626247227 */ /* 0x000fc800078e00ff */
[----:B------:R-:W-:Y:S01]  /*6fa0*/  @!P1 IMAD.IADD R18, R18, 0x1, -R37 ;  /* 0x0000000112129824 */ /* 0x000fe200078e0a25 */
[----:B------:R-:W-:Y:S01]  /*6fb0*/  ISETP.GE.AND P1, PT, R53, RZ, PT ;  /* 0x000000ff3500720c */ /* 0x000fe20003f26270 */
[----:B--2---:R-:W-:Y:S02]  /*6fc0*/  IMAD.MOV.U32 R17, RZ, RZ, R2 ;  /* 0x000000ffff117224 */ /* 0x004fe400078e0002 */
[----:B------:R-:W-:Y:S02]  /*6fd0*/  IMAD R8, R37, R3, R8 ;  /* 0x0000000325087224 */ /* 0x000fe400078e0208 */
[----:B------:R-:W-:Y:S02]  /*6fe0*/  IMAD.MOV R39, RZ, RZ, -R39 ;  /* 0x000000ffff277224 */ /* 0x000fe400078e0a27 */
[----:B------:R-:W-:Y:S02]  /*6ff0*/  IMAD.MOV R36, RZ, RZ, -R36 ;  /* 0x000000ffff247224 */ /* 0x000fe400078e0a24 */
[----:B------:R-:W-:-:S02]  /*7000*/  @!P2 IMAD.MOV R17, RZ, RZ, -R17 ;  /* 0x000000ffff11a224 */ /* 0x000fc400078e0a11 */
[C---:B------:R-:W-:Y:S02]  /*7010*/  IMAD R7, R37.reuse, R39, R7 ;  /* 0x0000002725077224 */ /* 0x040fe400078e0207 */
[----:B------:R-:W-:Y:S02]  /*7020*/  IMAD R6, R37, R36, R6 ;  /* 0x0000002425067224 */ /* 0x000fe400078e0206 */
[----:B------:R-:W-:Y:S01]  /*7030*/  @!P0 IMAD.MOV R4, RZ, RZ, -R4 ;  /* 0x000000ffff048224 */ /* 0x000fe200078e0a04 */
[----:B------:R-:W-:Y:S02]  /*7040*/  IABS R53, R43 ;  /* 0x0000002b00357213 */ /* 0x000fe40000000000 */
[----:B----4-:R-:W-:-:S05]  /*7050*/  IABS R5, R49 ;  /* 0x0000003100057213 */ /* 0x010fca0000000000 */
[----:B------:R-:W-:-:S04]  /*7060*/  IMAD.HI.U32 R3, R38, R5, RZ ;  /* 0x0000000526037227 */ /* 0x000fc800078e00ff */
[----:B------:R-:W-:Y:S01]  /*7070*/  IMAD.MOV R39, RZ, RZ, -R3 ;  /* 0x000000ffff277224 */ /* 0x000fe200078e0a03 */
[----:B---3--:R-:W-:Y:S02]  /*7080*/  IABS R36, R50 ;  /* 0x0000003200247213 */ /* 0x008fe40000000000 */
[----:B------:R-:W2:Y:S01]  /*7090*/  LDL R50, [R1+0x2aac] ;  /* 0x002aac0001327983 */ /* 0x000ea20000100800 */
[----:B------:R-:W-:-:S03]  /*70a0*/  IABS R3, R51 ;  /* 0x0000003300037213 */ /* 0x000fc60000000000 */
[----:B------:R-:W3:Y:S04]  /*70b0*/  LDL R51, [R1+0x2ab0] ;  /* 0x002ab00001337983 */ /* 0x000ee80000100800 */
[----:B------:R0:W-:Y:S04]  /*70c0*/  STL [R1+0x50], R17 ;  /* 0x0000501101007387 */ /* 0x0001e80000100800 */
[----:B------:R-:W4:Y:S01]  /*70d0*/  LDL R61, [R1+0x2abc] ;  /* 0x002abc00013d7983 */ /* 0x000f220000100800 */
[----:B0-----:R-:W-:-:S03]  /*70e0*/  IMAD.MOV.U32 R17, RZ, RZ, R30 ;  /* 0x000000ffff117224 */ /* 0x001fc600078e001e */
[----:B------:R-:W-:Y:S01]  /*70f0*/  STL [R1+0x4c], R4 ;  /* 0x00004c0401007387 */ /* 0x000fe20000100800 */
[----:B------:R-:W-:-:S03]  /*7100*/  @!P1 IMAD.MOV R17, RZ, RZ, -R17 ;  /* 0x000000ffff119224 */ /* 0x000fc600078e0a11 */
[----:B------:R-:W2:Y:S04]  /*7110*/  LDL R26, [R1+0x2ac0] ;  /* 0x002ac000011a7983 */ /* 0x000ea80000100800 */
[----:B------:R-:W2:Y:S04]  /*7120*/  LDL R25, [R1+0x2ac4] ;  /* 0x002ac40001197983 */ /* 0x000ea80000100800 */
[----:B------:R-:W2:Y:S04]  /*7130*/  LDL R24, [R1+0x2ac8] ;  /* 0x002ac80001187983 */ /* 0x000ea80000100800 */
[----:B------:R0:W-:Y:S04]  /*7140*/  STL [R1+0x40], R17 ;  /* 0x0000401101007387 */ /* 0x0001e80000100800 */
[----:B------:R-:W2:Y:S01]  /*7150*/  LDL R43, [R1+0x17cc] ;  /* 0x0017cc00012b7983 */ /* 0x000ea20000100800 */
[C---:B------:R-:W-:Y:S01]  /*7160*/  ISETP.GT.U32.AND P3, PT, R37.reuse, R18, PT ;  /* 0x000000122500720c */ /* 0x040fe20003f64070 */
[----:B------:R-:W-:-:S02]  /*7170*/  IMAD R5, R37, R39, R5 ;  /* 0x0000002725057224 */ /* 0x000fc400078e0205 */
[----:B------:R-:W3:Y:S04]  /*7180*/  LDL R46, [R1+0x17d0] ;  /* 0x0017d000012e7983 */ /* 0x000ee80000100800 */
[----:B------:R-:W3:Y:S04]  /*7190*/  LDL R48, [R1+0x17d8] ;  /* 0x0017d80001307983 */ /* 0x000ee80000100800 */
[----:B------:R-:W3:Y:S02]  /*71a0*/  LDL R45, [R1+0x17d4] ;  /* 0x0017d400012d7983 */ /* 0x000ee40000100800 */
[----:B------:R-:W-:Y:S01]  /*71b0*/  @!P3 IMAD.IADD R18, R18, 0x1, -R37 ;  /* 0x000000011212b824 */ /* 0x000fe200078e0a25 */
[----:B------:R-:W-:Y:S01]  /*71c0*/  ISETP.GT.U32.AND P3, PT, R37, R14, PT ;  /* 0x0000000e2500720c */ /* 0x000fe20003f64070 */
[----:B------:R-:W-:Y:S01]  /*71d0*/  IMAD.MOV.U32 R40, RZ, RZ, R31 ;  /* 0x000000ffff287224 */ /* 0x000fe200078e001f */
[----:B0-----:R-:W3:Y:S11]  /*71e0*/  LDL R17, [R1+0x17c8] ;  /* 0x0017c80001117983 */ /* 0x001ef60000100800 */
[----:B------:R-:W-:-:S05]  /*71f0*/  @!P3 IMAD.IADD R14, R14, 0x1, -R37 ;  /* 0x000000010e0eb824 */ /* 0x000fca00078e0a25 */
[----:B------:R-:W-:-:S13]  /*7200*/  ISETP.GT.U32.AND P3, PT, R37, R14, PT ;  /* 0x0000000e2500720c */ /* 0x000fda0003f64070 */
[----:B------:R-:W-:Y:S01]  /*7210*/  @!P3 IMAD.IADD R14, R14, 0x1, -R37 ;  /* 0x000000010e0eb824 */ /* 0x000fe200078e0a25 */
[----:B------:R-:W-:-:S13]  /*7220*/  ISETP.GT.U32.AND P3, PT, R37, R11, PT ;  /* 0x0000000b2500720c */ /* 0x000fda0003f64070 */
[----:B------:R-:W-:-:S05]  /*7230*/  @!P3 IMAD.IADD R11, R11, 0x1, -R37 ;  /* 0x000000010b0bb824 */ /* 0x000fca00078e0a25 */
[----:B------:R-:W-:-:S13]  /*7240*/  ISETP.GT.U32.AND P3, PT, R37, R11, PT ;  /* 0x0000000b2500720c */ /* 0x000fda0003f64070 */
[----:B------:R-:W-:Y:S01]  /*7250*/  @!P3 IMAD.IADD R11, R11, 0x1, -R37 ;  /* 0x000000010b0bb824 */ /* 0x000fe200078e0a25 */
[----:B------:R-:W-:Y:S01]  /*7260*/  ISETP.GT.U32.AND P3, PT, R37, R8, PT ;  /* 0x000000082500720c */ /* 0x000fe20003f64070 */
[----:B------:R-:W-:-:S12]  /*7270*/  IMAD.HI.U32 R39, R38, R36, RZ ;  /* 0x0000002426277227 */ /* 0x000fd800078e00ff */
[----:B------:R-:W-:-:S05]  /*7280*/  @!P3 IMAD.IADD R8, R8, 0x1, -R37 ;  /* 0x000000010808b824 */ /* 0x000fca00078e0a25 */
[----:B------:R-:W-:Y:S01]  /*7290*/  ISETP.GT.U32.AND P2, PT, R37, R8, PT ;  /* 0x000000082500720c */ /* 0x000fe20003f44070 */
[----:B------:R-:W-:-:S04]  /*72a0*/  IMAD.MOV R39, RZ, RZ, -R39 ;  /* 0x000000ffff277224 */ /* 0x000fc800078e0a27 */
[----:B------:R-:W-:-:S08]  /*72b0*/  IMAD R4, R37, R39, R36 ;  /* 0x0000002725047224 */ /* 0x000fd000078e0224 */
[----:B------:R-:W-:Y:S01]  /*72c0*/  @!P2 IMAD.IADD R8, R8, 0x1, -R37 ;  /* 0x000000010808a824 */ /* 0x000fe200078e0a25 */
[----:B------:R-:W-:-:S13]  /*72d0*/  ISETP.GT.U32.AND P2, PT, R37, R4, PT ;  /* 0x000000042500720c */ /* 0x000fda0003f44070 */
[----:B------:R-:W-:Y:S01]  /*72e0*/  @!P2 IMAD.IADD R4, R4, 0x1, -R37 ;  /* 0x000000010404a824 */ /* 0x000fe200078e0a25 */
[----:B------:R-:W-:Y:S02]  /*72f0*/  ISETP.GE.AND P2, PT, R57, RZ, PT ;  /* 0x000000ff3900720c */ /* 0x000fe40003f46270 */
[----:B--2---:R-:W-:Y:S02]  /*7300*/  IABS R57, R43 ;  /* 0x0000002b00397213 */ /* 0x004fe40000000000 */
[----:B------:R-:W2:Y:S01]  /*7310*/  LDL R43, [R1+0x17c0] ;  /* 0x0017c000012b7983 */ /* 0x000ea20000100800 */
[----:B------:R-:W0:Y:S08]  /*7320*/  I2F.RP R31, R27 ;  /* 0x0000001b001f7306 */ /* 0x000e300000209400 */
[----:B0-----:R-:W0:Y:S01]  /*7330*/  MUFU.RCP R31, R31 ;  /* 0x0000001f001f7308 */ /* 0x001e220000001000 */
[----:B------:R-:W-:-:S04]  /*7340*/  IMAD.HI.U32 R2, R38, R3, RZ ;  /* 0x0000000326027227 */ /* 0x000fc800078e00ff */
[----:B------:R-:W-:Y:S01]  /*7350*/  IMAD.MOV R36, RZ, RZ, -R2 ;  /* 0x000000ffff247224 */ /* 0x000fe200078e0a02 */
[----:B------:R-:W-:Y:S01]  /*7360*/  IABS R2, R50 ;  /* 0x0000003200027213 */ /* 0x000fe20000000000 */
[----:B0-----:R-:W-:-:S06]  /*7370*/  VIADD R31, R31, 0xffffffe ;  /* 0x0ffffffe1f1f7836 */ /* 0x001fcc0000000000 */
[----:B------:R-:W0:Y:S01]  /*7380*/  F2I.FTZ.U32.TRUNC.NTZ R31, R31 ;  /* 0x0000001f001f7305 */ /* 0x000e22000021f000 */
[----:B------:R-:W-:Y:S01]  /*7390*/  IMAD.HI.U32 R30, R38, R2, RZ ;  /* 0x00000002261e7227 */ /* 0x000fe200078e00ff */
[----:B------:R-:W-:-:S03]  /*73a0*/  ISETP.GT.U32.AND P3, PT, R37, R6, PT ;  /* 0x000000062500720c */ /* 0x000fc60003f64070 */
[----:B------:R-:W-:Y:S01]  /*73b0*/  IMAD.MOV R30, RZ, RZ, -R30 ;  /* 0x000000ffff1e7224 */ /* 0x000fe200078e0a1e */
[----:B---3--:R-:W-:Y:S02]  /*73c0*/  IABS R50, R51 ;  /* 0x0000003300327213 */ /* 0x008fe40000000000 */
[----:B------:R-:W-:Y:S01]  /*73d0*/  IABS R51, R40 ;  /* 0x0000002800337213 */ /* 0x000fe20000000000 */
[----:B------:R-:W-:Y:S01]  /*73e0*/  IMAD R2, R37, R30, R2 ;  /* 0x0000001e25027224 */ /* 0x000fe200078e0202 */
[----:B------:R-:W-:Y:S01]  /*73f0*/  IABS R52, R46 ;  /* 0x0000002e00347213 */ /* 0x000fe20000000000 */
[----:B------:R-:W-:Y:S01]  /*7400*/  IMAD.MOV.U32 R30, RZ, RZ, RZ ;  /* 0x000000ffff1e7224 */ /* 0x000fe200078e00ff */
[----:B------:R-:W-:Y:S01]  /*7410*/  ISETP.GE.AND P4, PT, R54, RZ, PT ;  /* 0x000000ff3600720c */ /* 0x000fe20003f86270 */
[----:B------:R-:W3:Y:S01]  /*7420*/  LDL R40, [R1+0x17dc] ;  /* 0x0017dc0001287983 */ /* 0x000ee20000100800 */
[----:B0-----:R-:W-:Y:S02]  /*7430*/  IMAD.MOV R39, RZ, RZ, -R31 ;  /* 0x000000ffff277224 */ /* 0x001fe400078e0a1f */
[----:B------:R-:W-:Y:S01]  /*7440*/  @!P3 IMAD.IADD R6, R6, 0x1, -R37 ;  /* 0x000000010606b824 */ /* 0x000fe200078e0a25 */
[----:B------:R-:W-:Y:S01]  /*7450*/  IABS R47, R45 ;  /* 0x0000002d002f7213 */ /* 0x000fe20000000000 */
[----:B------:R-:W-:Y:S01]  /*7460*/  IMAD R39, R39, R27, RZ ;  /* 0x0000001b27277224 */ /* 0x000fe200078e02ff */
[----:B------:R-:W-:Y:S01]  /*7470*/  ISETP.GE.AND P3, PT, R55, RZ, PT ;  /* 0x000000ff3700720c */ /* 0x000fe20003f66270 */
[----:B------:R-:W3:Y:S02]  /*7480*/  LDL R45, [R1+0x17e4] ;  /* 0x0017e400012d7983 */ /* 0x000ee40000100800 */
[----:B------:R-:W-:-:S02]  /*7490*/  IMAD.HI.U32 R31, R31, R39, R30 ;  /* 0x000000271f1f7227 */ /* 0x000fc400078e001e */
[----:B------:R-:W3:Y:S02]  /*74a0*/  LDL R46, [R1+0x17e8] ;  /* 0x0017e800012e7983 */ /* 0x000ee40000100800 */
[----:B------:R-:W-:Y:S01]  /*74b0*/  IMAD.HI.U32 R39, R38, R51, RZ ;  /* 0x0000003326277227 */ /* 0x000fe200078e00ff */
[----:B------:R-:W-:-:S03]  /*74c0*/  IABS R55, R25 ;  /* 0x0000001900377213 */ /* 0x000fc60000000000 */
[----:B------:R-:W-:-:S04]  /*74d0*/  IMAD.MOV R39, RZ, RZ, -R39 ;  /* 0x000000ffff277224 */ /* 0x000fc800078e0a27 */
[----:B------:R-:W-:Y:S02]  /*74e0*/  IMAD R51, R37, R39, R51 ;  /* 0x0000002725337224 */ /* 0x000fe400078e0233 */
[----:B------:R-:W-:-:S04]  /*74f0*/  IMAD.HI.U32 R39, R38, R55, RZ ;  /* 0x0000003726277227 */ /* 0x000fc800078e00ff */
[----:B------:R-:W-:-:S04]  /*7500*/  IMAD.MOV R39, RZ, RZ, -R39 ;  /* 0x000000ffff277224 */ /* 0x000fc800078e0a27 */
[C---:B------:R-:W-:Y:S01]  /*7510*/  IMAD R55, R37.reuse, R39, R55 ;  /* 0x0000002725377224 */ /* 0x040fe200078e0237 */
[----:B------:R-:W-:Y:S01]  /*7520*/  IABS R39, R48 ;  /* 0x0000003000277213 */ /* 0x000fe20000000000 */
[----:B------:R-:W-:Y:S01]  /*7530*/  @!P4 IMAD.MOV R41, RZ, RZ, -R41 ;  /* 0x000000ffff29c224 */ /* 0x000fe200078e0a29 */
[----:B------:R-:W-:-:S13]  /*7540*/  ISETP.GT.U32.AND P5, PT, R37, R23, PT ;  /* 0x000000172500720c */ /* 0x000fda0003fa4070 */
[----:B------:R-:W-:Y:S01]  /*7550*/  @!P5 IMAD.IADD R23, R23, 0x1, -R37 ;  /* 0x000000011717d824 */ /* 0x000fe200078e0a25 */
[----:B------:R-:W-:-:S13]  /*7560*/  ISETP.GT.U32.AND P5, PT, R37, R19, PT ;  /* 0x000000132500720c */ /* 0x000fda0003fa4070 */
[----:B------:R-:W-:-:S05]  /*7570*/  @!P5 IMAD.IADD R19, R19, 0x1, -R37 ;  /* 0x000000011313d824 */ /* 0x000fca00078e0a25 */
[----:B------:R-:W-:-:S13]  /*7580*/  ISETP.GT.U32.AND P6, PT, R37, R19, PT ;  /* 0x000000132500720c */ /* 0x000fda0003fc4070 */
[----:B------:R-:W-:Y:S01]  /*7590*/  @!P6 IMAD.IADD R19, R19, 0x1, -R37 ;  /* 0x000000011313e824 */ /* 0x000fe200078e0a25 */
[----:B------:R-:W-:-:S13]  /*75a0*/  ISETP.GT.U32.AND P6, PT, R37, R15, PT ;  /* 0x0000000f2500720c */ /* 0x000fda0003fc4070 */
[----:B------:R-:W-:-:S05]  /*75b0*/  @!P6 IMAD.IADD R15, R15, 0x1, -R37 ;  /* 0x000000010f0fe824 */ /* 0x000fca00078e0a25 */
[C---:B------:R-:W-:Y:S02]  /*75c0*/  ISETP.GT.U32.AND P6, PT, R37.reuse, R15, PT ;  /* 0x0000000f2500720c */ /* 0x040fe40003fc4070 */
[----:B------:R-:W-:Y:S02]  /*75d0*/  ISETP.GT.U32.AND P5, PT, R37, R16, PT ;  /* 0x000000102500720c */ /* 0x000fe40003fa4070 */
[----:B--2---:R-:W-:Y:S01]  /*75e0*/  IABS R48, R43 ;  /* 0x0000002b00307213 */ /* 0x004fe20000000000 */
[----:B------:R-:W-:-:S04]  /*75f0*/  IMAD.HI.U32 R43, R31, R52, RZ ;  /* 0x000000341f2b7227 */ /* 0x000fc800078e00ff */
[----:B------:R-:W-:-:S04]  /*7600*/  IMAD.MOV R43, RZ, RZ, -R43 ;  /* 0x000000ffff2b7224 */ /* 0x000fc800078e0a2b */
[----:B------:R-:W-:Y:S02]  /*7610*/  IMAD R52, R27, R43, R52 ;  /* 0x0000002b1b347224 */ /* 0x000fe400078e0234 */
[----:B------:R-:W2:Y:S04]  /*7620*/  LDL R43, [R1+0x17e0] ;  /* 0x0017e000012b7983 */ /* 0x000ea80000100800 */
[----:B------:R0:W-:Y:S04]  /*7630*/  STL [R1+0x2b0c], R41 ;  /* 0x002b0c2901007387 */ /* 0x0001e80000100800 */
[----:B0-----:R-:W2:Y:S01]  /*7640*/  LDL R41, [R1+0x17f4] ;  /* 0x0017f40001297983 */ /* 0x001ea20000100800 */
[----:B------:R-:W-:Y:S01]  /*7650*/  @!P6 IMAD.IADD R15, R15, 0x1, -R37 ;  /* 0x000000010f0fe824 */ /* 0x000fe200078e0a25 */
[----:B------:R-:W-:-:S02]  /*7660*/  ISETP.GT.U32.AND P6, PT, R37, R12, PT ;  /* 0x0000000c2500720c */ /* 0x000fc40003fc4070 */
[C---:B------:R-:W-:Y:S01]  /*7670*/  ISETP.GT.U32.AND P0, PT, R37.reuse, R6, PT ;  /* 0x000000062500720c */ /* 0x040fe20003f04070 */
[----:B------:R-:W-:Y:S02]  /*7680*/  @!P5 IMAD.IADD R16, R16, 0x1, -R37 ;  /* 0x000000011010d824 */ /* 0x000fe400078e0a25 */
[----:B------:R-:W-:-:S03]  /*7690*/  IMAD R3, R37, R36, R3 ;  /* 0x0000002425037224 */ /* 0x000fc600078e0203 */
[----:B------:R-:W-:-:S05]  /*76a0*/  ISETP.GT.U32.AND P5, PT, R37, R16, PT ;  /* 0x000000102500720c */ /* 0x000fca0003fa4070 */
[--C-:B------:R-:W-:Y:S02]  /*76b0*/  @!P6 IMAD.IADD R12, R12, 0x1, -R37.reuse ;  /* 0x000000010c0ce824 */ /* 0x100fe400078e0a25 */
[----:B------:R-:W-:Y:S01]  /*76c0*/  @!P0 IMAD.IADD R6, R6, 0x1, -R37 ;  /* 0x0000000106068824 */ /* 0x000fe200078e0a25 */
[C---:B------:R-:W-:Y:S02]  /*76d0*/  ISETP.GT.U32.AND P0, PT, R37.reuse, R3, PT ;  /* 0x000000032500720c */ /* 0x040fe40003f04070 */
[----:B------:R-:W-:-:S03]  /*76e0*/  ISETP.GT.U32.AND P6, PT, R37, R12, PT ;  /* 0x0000000c2500720c */ /* 0x000fc60003fc4070 */
[----:B------:R-:W-:Y:S01]  /*76f0*/  @!P5 IMAD.IADD R16, R16, 0x1, -R37 ;  /* 0x000000011010d824 */ /* 0x000fe200078e0a25 */
[C---:B------:R-:W-:Y:S02]  /*7700*/  ISETP.GT.U32.AND P5, PT, R37.reuse, R13, PT ;  /* 0x0000000d2500720c */ /* 0x040fe40003fa4070 */
[----:B------:R-:W-:-:S05]  /*7710*/  ISETP.GT.U32.AND P1, PT, R37, R4, PT ;  /* 0x000000042500720c */ /* 0x000fca0003f24070 */
[--C-:B------:R-:W-:Y:S02]  /*7720*/  @!P0 IMAD.IADD R3, R3, 0x1, -R37.reuse ;  /* 0x0000000103038824 */ /* 0x100fe400078e0a25 */
[----:B------:R-:W-:Y:S01]  /*7730*/  @!P6 IMAD.IADD R12, R12, 0x1, -R37 ;  /* 0x000000010c0ce824 */ /* 0x000fe200078e0a25 */
[C---:B------:R-:W-:Y:S01]  /*7740*/  ISETP.GT.U32.AND P6, PT, R37.reuse, R9, PT ;  /* 0x000000092500720c */ /* 0x040fe20003fc4070 */
[----:B------:R-:W-:Y:S01]  /*7750*/  IMAD.HI.U32 R36, R38, R50, RZ ;  /* 0x0000003226247227 */ /* 0x000fe200078e00ff */
[----:B------:R-:W-:-:S03]  /*7760*/  ISETP.GT.U32.AND P0, PT, R37, R3, PT ;  /* 0x000000032500720c */ /* 0x000fc60003f04070 */
[--C-:B------:R-:W-:Y:S02]  /*7770*/  @!P5 IMAD.IADD R13, R13, 0x1, -R37.reuse ;  /* 0x000000010d0dd824 */ /* 0x100fe400078e0a25 */
[----:B------:R-:W-:Y:S02]  /*7780*/  IMAD.MOV R36, RZ, RZ, -R36 ;  /* 0x000000ffff247224 */ /* 0x000fe400078e0a24 */
[--C-:B------:R-:W-:Y:S01]  /*7790*/  @!P1 IMAD.IADD R4, R4, 0x1, -R37.reuse ;  /* 0x0000000104049824 */ /* 0x100fe200078e0a25 */
[C---:B------:R-:W-:Y:S01]  /*77a0*/  ISETP.GT.U32.AND P1, PT, R37.reuse, R2, PT ;  /* 0x000000022500720c */ /* 0x040fe20003f24070 */
[C---:B------:R-:W-:Y:S01]  /*77b0*/  IMAD R50, R37.reuse, R36, R50 ;  /* 0x0000002425327224 */ /* 0x040fe200078e0232 */
[----:B------:R-:W-:Y:S01]  /*77c0*/  ISETP.GT.U32.AND P5, PT, R37, R13, PT ;  /* 0x0000000d2500720c */ /* 0x000fe20003fa4070 */
[--C-:B------:R-:W-:Y:S02]  /*77d0*/  @!P6 IMAD.IADD R9, R9, 0x1, -R37.reuse ;  /* 0x000000010909e824 */ /* 0x100fe400078e0a25 */
[----:B------:R-:W-:Y:S01]  /*77e0*/  @!P0 IMAD.IADD R3, R3, 0x1, -R37 ;  /* 0x0000000103038824 */ /* 0x000fe200078e0a25 */
[----:B------:R-:W-:-:S02]  /*77f0*/  ISETP.GT.U32.AND P0, PT, R37, R50, PT ;  /* 0x000000322500720c */ /* 0x000fc40003f04070 */
[----:B------:R-:W-:-:S05]  /*7800*/  ISETP.GT.U32.AND P6, PT, R37, R9, PT ;  /* 0x000000092500720c */ /* 0x000fca0003fc4070 */
[--C-:B------:R-:W-:Y:S02]  /*7810*/  @!P1 IMAD.IADD R2, R2, 0x1, -R37.reuse ;  /* 0x0000000102029824 */ /* 0x100fe400078e0a25 */
[--C-:B------:R-:W-:Y:S01]  /*7820*/  @!P5 IMAD.IADD R13, R13, 0x1, -R37.reuse ;  /* 0x000000010d0dd824 */ /* 0x100fe200078e0a25 */
[C---:B------:R-:W-:Y:S02]  /*7830*/  ISETP.GT.U32.AND P5, PT, R37.reuse, R10, PT ;  /* 0x0000000a2500720c */ /* 0x040fe40003fa4070 */
[----:B------:R-:W-:Y:S01]  /*7840*/  ISETP.GT.U32.AND P1, PT, R37, R2, PT ;  /* 0x000000022500720c */ /* 0x000fe20003f24070 */
[--C-:B------:R-:W-:Y:S02]  /*7850*/  @!P0 IMAD.IADD R50, R50, 0x1, -R37.reuse ;  /* 0x0000000132328824 */ /* 0x100fe400078e0a25 */
[----:B------:R-:W-:Y:S01]  /*7860*/  @!P6 IMAD.IADD R9, R9, 0x1, -R37 ;  /* 0x000000010909e824 */ /* 0x000fe200078e0a25 */
[C---:B------:R-:W-:Y:S01]  /*7870*/  ISETP.GT.U32.AND P6, PT, R37.reuse, R5, PT ;  /* 0x000000052500720c */ /* 0x040fe20003fc4070 */
[----:B------:R-:W-:Y:S01]  /*7880*/  IMAD.HI.U32 R36, R38, R53, RZ ;  /* 0x0000003526247227 */ /* 0x000fe200078e00ff */
[----:B------:R-:W-:-:S03]  /*7890*/  ISETP.GT.U32.AND P0, PT, R37, R50, PT ;  /* 0x000000322500720c */ /* 0x000fc60003f04070 */
[----:B------:R-:W-:Y:S02]  /*78a0*/  IMAD.MOV R36, RZ, RZ, -R36 ;  /* 0x000000ffff247224 */ /* 0x000fe400078e0a24 */
[--C-:B------:R-:W-:Y:S02]  /*78b0*/  @!P5 IMAD.IADD R10, R10, 0x1, -R37.reuse ;  /* 0x000000010a0ad824 */ /* 0x100fe400078e0a25 */
[----:B------:R-:W-:Y:S01]  /*78c0*/  @!P1 IMAD.IADD R2, R2, 0x1, -R37 ;  /* 0x0000000102029824 */ /* 0x000fe200078e0a25 */
[C---:B------:R-:W-:Y:S01]  /*78d0*/  ISETP.GT.U32.AND P1, PT, R37.reuse, R51, PT ;  /* 0x000000332500720c */ /* 0x040fe20003f24070 */
[C---:B------:R-:W-:Y:S01]  /*78e0*/  IMAD R53, R37.reuse, R36, R53 ;  /* 0x0000002425357224 */ /* 0x040fe200078e0235 */
[----:B------:R-:W-:Y:S01]  /*78f0*/  ISETP.GT.U32.AND P5, PT, R37, R10, PT ;  /* 0x0000000a2500720c */ /* 0x000fe20003fa4070 */
[--C-:B------:R-:W-:Y:S02]  /*7900*/  @!P6 IMAD.IADD R5, R5, 0x1, -R37.reuse ;  /* 0x000000010505e824 */ /* 0x100fe400078e0a25 */
[----:B------:R-:W-:Y:S01]  /*7910*/  @!P0 IMAD.IADD R50, R50, 0x1, -R37 ;  /* 0x0000000132328824 */ /* 0x000fe200078e0a25 */
[----:B------:R-:W-:-:S02]  /*7920*/  ISETP.GT.U32.AND P0, PT, R37, R53, PT ;  /* 0x000000352500720c */ /* 0x000fc40003f04070 */
[----:B------:R-:W-:Y:S02]  /*7930*/  ISETP.GT.U32.AND P6, PT, R37, R5, PT ;  /* 0x000000052500720c */ /* 0x000fe40003fc4070 */
[----:B----4-:R-:W-:-:S03]  /*7940*/  IABS R54, R61 ;  /* 0x0000003d00367213 */ /* 0x010fc60000000000 */
[--C-:B------:R-:W-:Y:S02]  /*7950*/  @!P1 IMAD.IADD R51, R51, 0x1, -R37.reuse ;  /* 0x0000000133339824 */ /* 0x100fe400078e0a25 */
[----:B------:R-:W-:Y:S01]  /*7960*/  @!P5 IMAD.IADD R10, R10, 0x1, -R37 ;  /* 0x000000010a0ad824 */ /* 0x000fe200078e0a25 */
[C---:B------:R-:W-:Y:S01]  /*7970*/  ISETP.GT.U32.AND P5, PT, R37.reuse, R7, PT ;  /* 0x000000072500720c */ /* 0x040fe20003fa4070 */
[----:B------:R-:W-:Y:S01]  /*7980*/  IMAD.HI.U32 R30, R38, R54, RZ ;  /* 0x00000036261e7227 */ /* 0x000fe200078e00ff */
[----:B------:R-:W-:-:S03]  /*7990*/  ISETP.GT.U32.AND P1, PT, R37, R51, PT ;  /* 0x000000332500720c */ /* 0x000fc60003f24070 */
[--C-:B------:R-:W-:Y:S01]  /*79a0*/  @!P6 IMAD.IADD R5, R5, 0x1, -R37.reuse ;  /* 0x000000010505e824 */ /* 0x100fe200078e0a25 */
[----:B------:R-:W-:Y:S01]  /*79b0*/  ISETP.GE.AND P6, PT, R58, RZ, PT ;  /* 0x000000ff3a00720c */ /* 0x000fe20003fc6270 */
[----:B------:R-:W-:Y:S01]  /*79c0*/  @!P0 IMAD.IADD R53, R53, 0x1, -R37 ;  /* 0x0000000135358824 */ /* 0x000fe200078e0a25 */
[----:B------:R-:W-:Y:S01]  /*79d0*/  IABS R58, R26 ;  /* 0x0000001a003a7213 */ /* 0x000fe20000000000 */
[----:B------:R-:W-:-:S03]  /*79e0*/  IMAD.MOV R30, RZ, RZ, -R30 ;  /* 0x000000ffff1e7224 */ /* 0x000fc600078e0a1e */
[C---:B------:R-:W-:Y:S01]  /*79f0*/  ISETP.GT.U32.AND P0, PT, R37.reuse, R53, PT ;  /* 0x000000352500720c */ /* 0x040fe20003f04070 */
[----:B------:R-:W-:Y:S02]  /*7a00*/  IMAD R54, R37, R30, R54 ;  /* 0x0000001e25367224 */ /* 0x000fe400078e0236 */
[----:B------:R-:W-:-:S04]  /*7a10*/  IMAD.HI.U32 R30, R38, R58, RZ ;  /* 0x0000003a261e7227 */ /* 0x000fc800078e00ff */
[--C-:B------:R-:W-:Y:S02]  /*7a20*/  @!P5 IMAD.IADD R7, R7, 0x1, -R37.reuse ;  /* 0x000000010707d824 */ /* 0x100fe400078e0a25 */
[----:B------:R-:W-:Y:S02]  /*7a30*/  IMAD.MOV R30, RZ, RZ, -R30 ;  /* 0x000000ffff1e7224 */ /* 0x000fe400078e0a1e */
[--C-:B------:R-:W-:Y:S01]  /*7a40*/  @!P1 IMAD.IADD R51, R51, 0x1, -R37.reuse ;  /* 0x0000000133339824 */ /* 0x100fe200078e0a25 */
[C---:B------:R-:W-:Y:S01]  /*7a50*/  ISETP.GT.U32.AND P1, PT, R37.reuse, R54, PT ;  /* 0x000000362500720c */ /* 0x040fe20003f24070 */
[C---:B------:R-:W-:Y:S01]  /*7a60*/  IMAD R58, R37.reuse, R30, R58 ;  /* 0x0000001e253a7224 */ /* 0x040fe200078e023a */
[----:B------:R-:W-:Y:S01]  /*7a70*/  ISETP.GT.U32.AND P5, PT, R37, R7, PT ;  /* 0x000000072500720c */ /* 0x000fe20003fa4070 */
[----:B------:R-:W-:Y:S01]  /*7a80*/  @!P0 IMAD.IADD R53, R53, 0x1, -R37 ;  /* 0x0000000135358824 */ /* 0x000fe200078e0a25 */
[----:B------:R-:W-:Y:S02]  /*7a90*/  IABS R49, R17 ;  /* 0x0000001100317213 */ /* 0x000fe40000000000 */
[----:B------:R-:W-:-:S03]  /*7aa0*/  ISETP.GT.U32.AND P0, PT, R37, R58, PT ;  /* 0x0000003a2500720c */ /* 0x000fc60003f04070 */
[----:B------:R-:W-:-:S04]  /*7ab0*/  IMAD.HI.U32 R36, R31, R49, RZ ;  /* 0x000000311f247227 */ /* 0x000fc800078e00ff */
[--C-:B------:R-:W-:Y:S01]  /*7ac0*/  @!P1 IMAD.IADD R54, R54, 0x1, -R37.reuse ;  /* 0x0000000136369824 */ /* 0x100fe200078e0a25 */
[----:B------:R-:W-:Y:S01]  /*7ad0*/  ISETP.GT.U32.AND P1, PT, R37, R55, PT ;  /* 0x000000372500720c */ /* 0x000fe20003f24070 */
[--C-:B------:R-:W-:Y:S01]  /*7ae0*/  @!P5 IMAD.IADD R7, R7, 0x1, -R37.reuse ;  /* 0x000000010707d824 */ /* 0x100fe200078e0a25 */
[----:B------:R-:W-:Y:S01]  /*7af0*/  ISETP.GE.AND P5, PT, R56, RZ, PT ;  /* 0x000000ff3800720c */ /* 0x000fe20003fa6270 */
[----:B------:R-:W-:Y:S01]  /*7b00*/  IMAD.MOV R36, RZ, RZ, -R36 ;  /* 0x000000ffff247224 */ /* 0x000fe200078e0a24 */
[----:B------:R-:W-:Y:S01]  /*7b10*/  IABS R56, R24 ;  /* 0x0000001800387213 */ /* 0x000fe20000000000 */
[----:B------:R-:W-:Y:S01]  /*7b20*/  @!P0 IMAD.IADD R58, R58, 0x1, -R37 ;  /* 0x000000013a3a8824 */ /* 0x000fe200078e0a25 */
[----:B------:R-:W-:Y:S01]  /*7b30*/  ISETP.GT.U32.AND P0, PT, R37, R54, PT ;  /* 0x000000362500720c */ /* 0x000fe20003f04070 */
[----:B------:R-:W-:Y:S02]  /*7b40*/  IMAD R49, R27, R36, R49 ;  /* 0x000000241b317224 */ /* 0x000fe400078e0231 */
[----:B------:R-:W-:-:S04]  /*7b50*/  IMAD.HI.U32 R36, R31, R39, RZ ;  /* 0x000000271f247227 */ /* 0x000fc800078e00ff */
[----:B------:R-:W-:-:S04]  /*7b60*/  IMAD.HI.U32 R38, R38, R56, RZ ;  /* 0x0000003826267227 */ /* 0x000fc800078e00ff */
[----:B------:R-:W-:Y:S02]  /*7b70*/  IMAD.MOV R36, RZ, RZ, -R36 ;  /* 0x000000ffff247224 */ /* 0x000fe400078e0a24 */
[----:B------:R-:W-:Y:S01]  /*7b80*/  IMAD.MOV R38, RZ, RZ, -R38 ;  /* 0x000000ffff267224 */ /* 0x000fe200078e0a26 */
[----:B------:R-:W-:Y:S01]  /*7b90*/  ISETP.GT.U32.AND P4, PT, R37, R58, PT ;  /* 0x0000003a2500720c */ /* 0x000fe20003f84070 */
[----:B------:R-:W-:Y:S02]  /*7ba0*/  @!P1 IMAD.IADD R55, R55, 0x1, -R37 ;  /* 0x0000000137379824 */ /* 0x000fe400078e0a25 */
[----:B------:R-:W-:Y:S02]  /*7bb0*/  IMAD R39, R27, R36, R39 ;  /* 0x000000241b277224 */ /* 0x000fe400078e0227 */
[----:B------:R-:W-:Y:S02]  /*7bc0*/  IMAD R56, R37, R38, R56 ;  /* 0x0000002625387224 */ /* 0x000fe400078e0238 */
[----:B------:R-:W-:Y:S01]  /*7bd0*/  IMAD.HI.U32 R36, R31, R48, RZ ;  /* 0x000000301f247227 */ /* 0x000fe200078e00ff */
[----:B------:R-:W-:-:S03]  /*7be0*/  ISETP.GT.U32.AND P1, PT, R37, R55, PT ;  /* 0x000000372500720c */ /* 0x000fc60003f24070 */
[----:B------:R-:W-:Y:S02]  /*7bf0*/  IMAD.MOV R36, RZ, RZ, -R36 ;  /* 0x000000ffff247224 */ /* 0x000fe400078e0a24 */
[----:B------:R-:W-:Y:S01]  /*7c00*/  @!P0 IMAD.IADD R54, R54, 0x1, -R37 ;  /* 0x0000000136368824 */ /* 0x000fe200078e0a25 */
[----:B------:R-:W-:Y:S01]  /*7c10*/  ISETP.GT.U32.AND P0, PT, R37, R56, PT ;  /* 0x000000382500720c */ /* 0x000fe20003f04070 */
[----:B------:R-:W-:-:S04]  /*7c20*/  IMAD.HI.U32 R30, R31, R57, RZ ;  /* 0x000000391f1e7227 */ /* 0x000fc800078e00ff */
[C---:B------:R-:W-:Y:S02]  /*7c30*/  IMAD R48, R27.reuse, R36, R48 ;  /* 0x000000241b307224 */ /* 0x040fe400078e0230 */
[----:B------:R-:W-:Y:S02]  /*7c40*/  IMAD.MOV R30, RZ, RZ, -R30 ;  /* 0x000000ffff1e7224 */ /* 0x000fe400078e0a1e */
[----:B------:R-:W-:Y:S01]  /*7c50*/  @!P4 IMAD.IADD R58, R58, 0x1, -R37 ;  /* 0x000000013a3ac824 */ /* 0x000fe200078e0a25 */
[C---:B------:R-:W-:Y:S01]  /*7c60*/  ISETP.GT.U32.AND P4, PT, R27.reuse, R48, PT ;  /* 0x000000301b00720c */ /* 0x040fe20003f84070 */
[----:B------:R-:W-:Y:S02]  /*7c70*/  IMAD R57, R27, R30, R57 ;  /* 0x0000001e1b397224 */ /* 0x000fe400078e0239 */
[--C-:B------:R-:W-:Y:S01]  /*7c80*/  @!P1 IMAD.IADD R55, R55, 0x1, -R37.reuse ;  /* 0x0000000137379824 */ /* 0x100fe200078e0a25 */
[C---:B------:R-:W-:Y:S01]  /*7c90*/  ISETP.GT.U32.AND P1, PT, R27.reuse, R49, PT ;  /* 0x000000311b00720c */ /* 0x040fe20003f24070 */
[----:B------:R-:W-:Y:S01]  /*7ca0*/  @!P0 IMAD.IADD R56, R56, 0x1, -R37 ;  /* 0x0000000138388824 */ /* 0x000fe200078e0a25 */
[----:B------:R-:W-:Y:S01]  /*7cb0*/  ISETP.GT.U32.AND P0, PT, R27, R57, PT ;  /* 0x000000391b00720c */ /* 0x000fe20003f04070 */
[----:B------:R-:W-:-:S04]  /*7cc0*/  IMAD.HI.U32 R38, R31, R47, RZ ;  /* 0x0000002f1f267227 */ /* 0x000fc800078e00ff */
[----:B------:R-:W-:Y:S02]  /*7cd0*/  IMAD.MOV R38, RZ, RZ, -R38 ;  /* 0x000000ffff267224 */ /* 0x000fe400078e0a26 */
[----:B------:R-:W-:Y:S02]  /*7ce0*/  @!P4 IMAD.IADD R48, R48, 0x1, -R27 ;  /* 0x000000013030c824 */ /* 0x000fe400078e0a1b */
[----:B------:R-:W-:Y:S01]  /*7cf0*/  IMAD R47, R27, R38, R47 ;  /* 0x000000261b2f7224 */ /* 0x000fe200078e022f */
[----:B------:R-:W-:Y:S01]  /*7d00*/  IABS R38, R59 ;  /* 0x0000003b00267213 */ /* 0x000fe20000000000 */
[--C-:B------:R-:W-:Y:S01]  /*7d10*/  @!P1 IMAD.IADD R49, R49, 0x1, -R27.reuse ;  /* 0x0000000131319824 */ /* 0x100fe200078e0a1b */
[----:B------:R-:W-:Y:S01]  /*7d20*/  ISETP.GT.U32.AND P1, PT, R27, R48, PT ;  /* 0x000000301b00720c */ /* 0x000fe20003f24070 */
[----:B------:R-:W-:Y:S02]  /*7d30*/  @!P0 IMAD.IADD R57, R57, 0x1, -R27 ;  /* 0x0000000139398824 */ /* 0x000fe400078e0a1b */
[----:B------:R-:W-:Y:S01]  /*7d40*/  @!P3 IMAD.MOV R42, RZ, RZ, -R42 ;  /* 0x000000ffff2ab224 */ /* 0x000fe200078e0a2a */
[----:B------:R-:W-:-:S02]  /*7d50*/  ISETP.GT.U32.AND P3, PT, R27, R49, PT ;  /* 0x000000311b00720c */ /* 0x000fc40003f64070 */
[----:B---3--:R-:W-:Y:S02]  /*7d60*/  IABS R45, R45 ;  /* 0x0000002d002d7213 */ /* 0x008fe40000000000 */
[----:B------:R-:W-:-:S03]  /*7d70*/  ISETP.GT.U32.AND P0, PT, R27, R57, PT ;  /* 0x000000391b00720c */ /* 0x000fc60003f04070 */
[----:B------:R-:W-:-:S04]  /*7d80*/  IMAD.HI.U32 R36, R31, R45, RZ ;  /* 0x0000002d1f247227 */ /* 0x000fc800078e00ff */
[--C-:B------:R-:W-:Y:S02]  /*7d90*/  @!P1 IMAD.IADD R48, R48, 0x1, -R27.reuse ;  /* 0x0000000130309824 */ /* 0x100fe400078e0a1b */
[----:B------:R-:W-:Y:S02]  /*7da0*/  IMAD.MOV R36, RZ, RZ, -R36 ;  /* 0x000000ffff247224 */ /* 0x000fe400078e0a24 */
[----:B------:R-:W-:Y:S02]  /*7db0*/  @!P3 IMAD.IADD R49, R49, 0x1, -R27 ;  /* 0x000000013131b824 */ /* 0x000fe400078e0a1b */
[----:B------:R-:W-:Y:S02]  /*7dc0*/  IMAD R45, R27, R36, R45 ;  /* 0x000000241b2d7224 */ /* 0x000fe400078e022d */
[----:B------:R-:W-:Y:S02]  /*7dd0*/  @!P0 IMAD.IADD R57, R57, 0x1, -R27 ;  /* 0x0000000139398824 */ /* 0x000fe400078e0a1b */
[----:B------:R-:W-:Y:S01]  /*7de0*/  @!P5 IMAD.MOV R44, RZ, RZ, -R44 ;  /* 0x000000ffff2cd224 */ /* 0x000fe200078e0a2c */
[----:B--2---:R-:W-:-:S05]  /*7df0*/  IABS R43, R43 ;  /* 0x0000002b002b7213 */ /* 0x004fca0000000000 */
[----:B------:R-:W-:-:S04]  /*7e00*/  IMAD.HI.U32 R59, R31, R43, RZ ;  /* 0x0000002b1f3b7227 */ /* 0x000fc800078e00ff */
[----:B------:R-:W-:-:S04]  /*7e10*/  IMAD.MOV R59, RZ, RZ, -R59 ;  /* 0x000000ffff3b7224 */ /* 0x000fc800078e0a3b */
[----:B------:R-:W-:Y:S02]  /*7e20*/  IMAD R43, R27, R59, R43 ;  /* 0x0000003b1b2b7224 */ /* 0x000fe400078e022b */
[----:B------:R-:W2:Y:S01]  /*7e30*/  LDL R59, [R1+0x17f0] ;  /* 0x0017f000013b7983 */ /* 0x000ea20000100800 */
[----:B------:R-:W-:-:S03]  /*7e40*/  IABS R36, R41 ;  /* 0x0000002900247213 */ /* 0x000fc60000000000 */
[----:B------:R-:W-:Y:S04]  /*7e50*/  STL [R1+0x2b10], R42 ;  /* 0x002b102a01007387 */ /* 0x000fe80000100800 */
[----:B------:R0:W-:Y:S04]  /*7e60*/  STL [R1+0x2af8], R48 ;  /* 0x002af83001007387 */ /* 0x0001e80000100800 */
[----:B0-----:R-:W3:Y:S04]  /*7e70*/  LDL R48, [R1+0x1800] ;  /* 0x0018000001307983 */ /* 0x001ee80000100800 */
[----:B------:R-:W4:Y:S04]  /*7e80*/  LDL.LU R42, [R1+0xb0] ;  /* 0x0000b000012a7983 */ /* 0x000f280000300800 */
[----:B------:R-:W3:Y:S04]  /*7e90*/  LDL.LU R41, [R1+0xb4] ;  /* 0x0000b40001297983 */ /* 0x000ee80000300800 */
[----:B------:R0:W-:Y:S04]  /*7ea0*/  STL [R1+0x2b14], R49 ;  /* 0x002b143101007387 */ /* 0x0001e80000100800 */
[----:B0-----:R-:W4:Y:S04]  /*7eb0*/  LDL.LU R49, [R1+0x9c] ;  /* 0x00009c0001317983 */ /* 0x001f280000300800 */
[----:B------:R0:W-:Y:S04]  /*7ec0*/  STL [R1+0x2b18], R57 ;  /* 0x002b183901007387 */ /* 0x0001e80000100800 */
[----:B0-----:R-:W4:Y:S04]  /*7ed0*/  LDL.LU R57, [R1+0x98] ;  /* 0x0000980001397983 */ /* 0x001f280000300800 */
[----:B------:R0:W-:Y:S04]  /*7ee0*/  STL [R1+0x2b1c], R44 ;  /* 0x002b1c2c01007387 */ /* 0x0001e80000100800 */
[----:B0-----:R-:W4:Y:S01]  /*7ef0*/  LDL R44, [R1+0x17fc] ;  /* 0x0017fc00012c7983 */ /* 0x001f220000100800 */
[----:B------:R-:W-:-:S02]  /*7f00*/  ISETP.GT.U32.AND P4, PT, R37, R56, PT ;  /* 0x000000382500720c */ /* 0x000fc40003f84070 */
[----:B------:R-:W-:-:S05]  /*7f10*/  IABS R40, R40 ;  /* 0x0000002800287213 */ /* 0x000fca0000000000 */
[----:B------:R-:W-:-:S06]  /*7f20*/  IMAD.HI.U32 R30, R31, R40, RZ ;  /* 0x000000281f1e7227 */ /* 0x000fcc00078e00ff */
[----:B------:R-:W-:Y:S01]  /*7f30*/  @!P4 IMAD.IADD R56, R56, 0x1, -R37 ;  /* 0x000000013838c824 */ /* 0x000fe200078e0a25 */
[C---:B------:R-:W-:Y:S01]  /*7f40*/  ISETP.GT.U32.AND P4, PT, R27.reuse, R52, PT ;  /* 0x000000341b00720c */ /* 0x040fe20003f84070 */
[----:B------:R-:W-:Y:S01]  /*7f50*/  IMAD.MOV R30, RZ, RZ, -R30 ;  /* 0x000000ffff1e7224 */ /* 0x000fe200078e0a1e */
[----:B------:R-:W-:-:S03]  /*7f60*/  ISETP.GT.U32.AND P1, PT, R27, R47, PT ;  /* 0x0000002f1b00720c */ /* 0x000fc60003f24070 */
[C---:B------:R-:W-:Y:S01]  /*7f70*/  IMAD R40, R27.reuse, R30, R40 ;  /* 0x0000001e1b287224 */ /* 0x040fe200078e0228 */
[----:B------:R-:W-:-:S04]  /*7f80*/  ISETP.GT.U32.AND P3, PT, R27, R39, PT ;  /* 0x000000271b00720c */ /* 0x000fc80003f64070 */
[----:B------:R-:W-:-:S03]  /*7f90*/  ISETP.GT.U32.AND P0, PT, R27, R40, PT ;  /* 0x000000281b00720c */ /* 0x000fc60003f04070 */
[--C-:B------:R-:W-:Y:S01]  /*7fa0*/  @!P4 IMAD.IADD R52, R52, 0x1, -R27.reuse ;  /* 0x000000013434c824 */ /* 0x100fe200078e0a1b */
[----:B------:R-:W-:Y:S01]  /*7fb0*/  ISETP.GT.U32.AND P4, PT, R27, R43, PT ;  /* 0x0000002b1b00720c */ /* 0x000fe20003f84070 */
[----:B------:R-:W-:-:S04]  /*7fc0*/  @!P1 IMAD.IADD R47, R47, 0x1, -R27 ;  /* 0x000000012f2f9824 */ /* 0x000fc800078e0a1b */
[----:B------:R-:W-:Y:S01]  /*7fd0*/  @!P3 IMAD.IADD R39, R39, 0x1, -R27 ;  /* 0x000000012727b824 */ /* 0x000fe200078e0a1b */
[----:B------:R-:W-:-:S03]  /*7fe0*/  ISETP.GT.U32.AND P1, PT, R27, R52, PT ;  /* 0x000000341b00720c */ /* 0x000fc60003f24070 */
[----:B------:R-:W-:Y:S01]  /*7ff0*/  @!P0 IMAD.IADD R40, R40, 0x1, -R27 ;  /* 0x0000000128288824 */ /* 0x000fe200078e0a1b */
[----:B------:R-:W-:-:S03]  /*8000*/  ISETP.GT.U32.AND P3, PT, R27, R47, PT ;  /* 0x0000002f1b00720c */ /* 0x000fc60003f64070 */
[----:B------:R-:W-:Y:S01]  /*8010*/  @!P4 IMAD.IADD R43, R43, 0x1, -R27 ;  /* 0x000000012b2bc824 */ /* 0x000fe200078e0a1b */
[C---:B------:R-:W-:Y:S02]  /*8020*/  ISETP.GT.U32.AND P0, PT, R27.reuse, R39, PT ;  /* 0x000000271b00720c */ /* 0x040fe40003f04070 */
[----:B------:R-:W-:Y:S02]  /*8030*/  IABS R46, R46 ;  /* 0x0000002e002e7213 */ /* 0x000fe40000000000 */
[C---:B------:R-:W-:Y:S02]  /*8040*/  ISETP.GT.U32.AND P5, PT, R27.reuse, R40, PT ;  /* 0x000000281b00720c */ /* 0x040fe40003fa4070 */
[----:B------:R-:W-:Y:S01]  /*8050*/  ISETP.GT.U32.AND P4, PT, R27, R43, PT ;  /* 0x0000002b1b00720c */ /* 0x000fe20003f84070 */
[----:B------:R-:W-:-:S04]  /*8060*/  IMAD.HI.U32 R30, R31, R46, RZ ;  /* 0x0000002e1f1e7227 */ /* 0x000fc800078e00ff */
[----:B------:R-:W-:Y:S02]  /*8070*/  IMAD.MOV R30, RZ, RZ, -R30 ;  /* 0x000000ffff1e7224 */ /* 0x000fe400078e0a1e */
[--C-:B------:R-:W-:Y:S02]  /*8080*/  @!P1 IMAD.IADD R52, R52, 0x1, -R27.reuse ;  /* 0x0000000134349824 */ /* 0x100fe400078e0a1b */
[--C-:B------:R-:W-:Y:S02]  /*8090*/  @!P3 IMAD.IADD R47, R47, 0x1, -R27.reuse ;  /* 0x000000012f2fb824 */ /* 0x100fe400078e0a1b */
[--C-:B------:R-:W-:Y:S02]  /*80a0*/  @!P0 IMAD.IADD R39, R39, 0x1, -R27.reuse ;  /* 0x0000000127278824 */ /* 0x100fe400078e0a1b */
[----:B------:R-:W-:Y:S02]  /*80b0*/  IMAD R46, R27, R30, R46 ;  /* 0x0000001e1b2e7224 */ /* 0x000fe400078e022e */
[----:B------:R-:W-:Y:S01]  /*80c0*/  @!P5 IMAD.IADD R40, R40, 0x1, -R27 ;  /* 0x000000012828d824 */ /* 0x000fe200078e0a1b */
[----:B------:R0:W-:Y:S01]  /*80d0*/  STL [R1+0x2b20], R52 ;  /* 0x002b203401007387 */ /* 0x0001e20000100800 */
[----:B------:R-:W-:-:S04]  /*80e0*/  IMAD.HI.U32 R30, R31, R38, RZ ;  /* 0x000000261f1e7227 */ /* 0x000fc800078e00ff */
[----:B------:R-:W-:Y:S01]  /*80f0*/  @!P4 IMAD.IADD R43, R43, 0x1, -R27 ;  /* 0x000000012b2bc824 */ /* 0x000fe200078e0a1b */
[----:B------:R-:W-:Y:S01]  /*8100*/  STL [R1+0x2b24], R47 ;  /* 0x002b242f01007387 */ /* 0x000fe20000100800 */
[----:B------:R-:W-:-:S03]  /*8110*/  IMAD.MOV R30, RZ, RZ, -R30 ;  /* 0x000000ffff1e7224 */ /* 0x000fc600078e0a1e */
[----:B------:R1:W-:Y:S04]  /*8120*/  STL [R1+0x2b28], R39 ;  /* 0x002b282701007387 */ /* 0x0003e80000100800 */
[----:B------:R1:W-:Y:S01]  /*8130*/  STL [R1+0x2b2c], R40 ;  /* 0x002b2c2801007387 */ /* 0x0003e20000100800 */
[----:B------:R-:W-:-:S03]  /*8140*/  IMAD R38, R27, R30, R38 ;  /* 0x0000001e1b267224 */ /* 0x000fc600078e0226 */
[----:B------:R-:W-:Y:S01]  /*8150*/  STL [R1+0x2b30], R43 ;  /* 0x002b302b01007387 */ /* 0x000fe20000100800 */
[----:B------:R-:W-:-:S03]  /*8160*/  IABS R30, R60 ;  /* 0x0000003c001e7213 */ /* 0x000fc60000000000 */
[----:B0-----:R-:W4:Y:S01]  /*8170*/  LDL.LU R52, [R1+0xb8] ;  /* 0x0000b80001347983 */ /* 0x001f220000300800 */
[----:B------:R-:W-:Y:S01]  /*8180*/  IMAD.HI.U32 R60, R31, R36, RZ ;  /* 0x000000241f3c7227 */ /* 0x000fe200078e00ff */
[----:B------:R-:W-:-:S03]  /*8190*/  ISETP.GT.U32.AND P1, PT, R27, R45, PT ;  /* 0x0000002d1b00720c */ /* 0x000fc60003f24070 */
[----:B------:R-:W-:-:S04]  /*81a0*/  IMAD.MOV R60, RZ, RZ, -R60 ;  /* 0x000000ffff3c7224 */ /* 0x000fc800078e0a3c */
[C---:B------:R-:W-:Y:S01]  /*81b0*/  IMAD R36, R27.reuse, R60, R36 ;  /* 0x0000003c1b247224 */ /* 0x040fe200078e0224 */
[----:B------:R-:W-:-:S04]  /*81c0*/  ISETP.GT.U32.AND P0, PT, R27, R38, PT ;  /* 0x000000261b00720c */ /* 0x000fc80003f04070 */
[----:B------:R-:W-:Y:S01]  /*81d0*/  ISETP.GT.U32.AND P4, PT, R27, R36, PT ;  /* 0x000000241b00720c */ /* 0x000fe20003f84070 */
[----:B------:R-:W-:-:S08]  /*81e0*/  @!P1 IMAD.IADD R45, R45, 0x1, -R27 ;  /* 0x000000012d2d9824 */ /* 0x000fd000078e0a1b */
[----:B------:R-:W-:-:S04]  /*81f0*/  @!P0 IMAD.IADD R38, R38, 0x1, -R27 ;  /* 0x0000000126268824 */ /* 0x000fc800078e0a1b */
[----:B------:R-:W-:Y:S01]  /*8200*/  @!P4 IMAD.IADD R36, R36, 0x1, -R27 ;  /* 0x000000012424c824 */ /* 0x000fe200078e0a1b */
[----:B--2---:R-:W-:-:S05]  /*8210*/  IABS R59, R59 ;  /* 0x0000003b003b7213 */ /* 0x004fca0000000000 */
[----:B------:R-:W-:-:S04]  /*8220*/  IMAD.HI.U32 R37, R31, R59, RZ ;  /* 0x0000003b1f257227 */ /* 0x000fc800078e00ff */
[----:B------:R-:W-:-:S04]  /*8230*/  IMAD.MOV R37, RZ, RZ, -R37 ;  /* 0x000000ffff257224 */ /* 0x000fc800078e0a25 */
[----:B------:R-:W-:-:S05]  /*8240*/  IMAD R37, R27, R37, R59 ;  /* 0x000000251b257224 */ /* 0x000fca00078e023b */
[----:B------:R-:W-:Y:S02]  /*8250*/  ISETP.GT.U32.AND P5, PT, R27, R37, PT ;  /* 0x000000251b00720c */ /* 0x000fe40003fa4070 */
[----:B---3--:R-:W-:-:S11]  /*8260*/  ISETP.GE.AND P4, PT, R41, RZ, PT ;  /* 0x000000ff2900720c */ /* 0x008fd60003f86270 */
[----:B------:R-:W-:Y:S01]  /*8270*/  @!P5 IMAD.IADD R37, R37, 0x1, -R27 ;  /* 0x000000012525d824 */ /* 0x000fe200078e0a1b */
[----:B----4-:R-:W-:Y:S02]  /*8280*/  ISETP.GE.AND P5, PT, R42, RZ, PT ;  /* 0x000000ff2a00720c */ /* 0x010fe40003fa6270 */
[----:B------:R-:W-:Y:S02]  /*8290*/  ISETP.GE.AND P0, PT, R49, RZ, PT ;  /* 0x000000ff3100720c */ /* 0x000fe40003f06270 */
[----:B------:R-:W-:Y:S02]  /*82a0*/  ISETP.GE.AND P1, PT, R57, RZ, PT ;  /* 0x000000ff3900720c */ /* 0x000fe40003f26270 */
[----:B------:R-:W2:Y:S01]  /*82b0*/  LDL.LU R57, [R1+0xbc] ;  /* 0x0000bc0001397983 */ /* 0x000ea20000300800 */
[----:B------:R-:W-:-:S03]  /*82c0*/  IABS R60, R44 ;  /* 0x0000002c003c7213 */ /* 0x000fc60000000000 */
[----:B------:R-:W3:Y:S04]  /*82d0*/  LDL.LU R44, [R1+0xd0] ;  /* 0x0000d000012c7983 */ /* 0x000ee80000300800 */
[----:B------:R-:W4:Y:S04]  /*82e0*/  LDL.LU R49, [R1+0xd4] ;  /* 0x0000d40001317983 */ /* 0x000f280000300800 */
[----:B------:R-:W4:Y:S04]  /*82f0*/  LDL.LU R41, [R1+0xd8] ;  /* 0x0000d80001297983 */ /* 0x000f280000300800 */
[----:B------:R-:W4:Y:S01]  /*8300*/  LDL.LU R42, [R1+0xdc] ;  /* 0x0000dc00012a7983 */ /* 0x000f220000300800 */
[----:B------:R-:W-:Y:S01]  /*8310*/  ISETP.GT.U32.AND P3, PT, R27, R46, PT ;  /* 0x0000002e1b00720c */ /* 0x000fe20003f64070 */
[----:B------:R-:W-:-:S04]  /*8320*/  IMAD.HI.U32 R59, R31, R30, RZ ;  /* 0x0000001e1f3b7227 */ /* 0x000fc800078e00ff */
[----:B------:R-:W-:-:S04]  /*8330*/  IMAD.MOV R59, RZ, RZ, -R59 ;  /* 0x000000ffff3b7224 */ /* 0x000fc800078e0a3b */
[----:B------:R-:W-:-:S04]  /*8340*/  IMAD R30, R27, R59, R30 ;  /* 0x0000003b1b1e7224 */ /* 0x000fc800078e021e */
[----:B------:R-:W-:Y:S01]  /*8350*/  @!P3 IMAD.IADD R46, R46, 0x1, -R27 ;  /* 0x000000012e2eb824 */ /* 0x000fe200078e0a1b */
[----:B------:R-:W-:Y:S01]  /*8360*/  ISETP.GT.U32.AND P3, PT, R27, R30, PT ;  /* 0x0000001e1b00720c */ /* 0x000fe20003f64070 */
[----:B------:R-:W-:Y:S01]  /*8370*/  @!P6 IMAD.MOV R34, RZ, RZ, -R34 ;  /* 0x000000ffff22e224 */ /* 0x000fe200078e0a22 */
[----:B------:R-:W-:Y:S01]  /*8380*/  IABS R59, R48 ;  /* 0x00000030003b7213 */ /* 0x000fe20000000000 */
[----:B-1----:R-:W-:-:S04]  /*8390*/  IMAD.HI.U32 R39, R31, R60, RZ ;  /* 0x0000003c1f277227 */ /* 0x002fc800078e00ff */
[----:B------:R-:W-:Y:S02]  /*83a0*/  IMAD.MOV R40, RZ, RZ, -R39 ;  /* 0x000000ffff287224 */ /* 0x000fe400078e0a27 */
[----:B------:R-:W-:-:S04]  /*83b0*/  @!P1 IMAD.MOV R33, RZ, RZ, -R33 ;  /* 0x000000ffff219224 */ /* 0x000fc800078e0a21 */
[----:B------:R-:W-:Y:S01]  /*83c0*/  @!P3 IMAD.IADD R30, R30, 0x1, -R27 ;  /* 0x000000011e1eb824 */ /* 0x000fe200078e0a1b */
[----:B------:R-:W-:Y:S01]  /*83d0*/  ISETP.GT.U32.AND P3, PT, R27, R46, PT ;  /* 0x0000002e1b00720c */ /* 0x000fe20003f64070 */
[----:B------:R-:W-:Y:S01]  /*83e0*/  IMAD.HI.U32 R39, R31, R59, RZ ;  /* 0x0000003b1f277227 */ /* 0x000fe200078e00ff */
[----:B------:R-:W-:-:S03]  /*83f0*/  ISETP.GT.U32.AND P1, PT, R27, R38, PT ;  /* 0x000000261b00720c */ /* 0x000fc60003f24070 */
[C---:B------:R-:W-:Y:S02]  /*8400*/  IMAD R31, R27.reuse, R40, R60 ;  /* 0x000000281b1f7224 */ /* 0x040fe400078e023c */
[----:B------:R-:W-:Y:S02]  /*8410*/  IMAD.MOV.U32 R60, RZ, RZ, R0 ;  /* 0x000000ffff3c7224 */ /* 0x000fe400078e0000 */
[----:B------:R-:W-:Y:S02]  /*8420*/  IMAD.MOV R39, RZ, RZ, -R39 ;  /* 0x000000ffff277224 */ /* 0x000fe400078e0a27 */
[----:B------:R-:W-:Y:S02]  /*8430*/  @!P2 IMAD.MOV R35, RZ, RZ, -R35 ;  /* 0x000000ffff23a224 */ /* 0x000fe400078e0a23 */
[----:B------:R-:W-:Y:S01]  /*8440*/  @!P5 IMAD.MOV R28, RZ, RZ, -R28 ;  /* 0x000000ffff1cd224 */ /* 0x000fe200078e0a1c */
[C---:B------:R-:W-:Y:S01]  /*8450*/  ISETP.GT.U32.AND P5, PT, R27.reuse, R36, PT ;  /* 0x000000241b00720c */ /* 0x040fe20003fa4070 */
[----:B------:R-:W-:Y:S01]  /*8460*/  @!P0 IMAD.MOV R60, RZ, RZ, -R60 ;  /* 0x000000ffff3c8224 */ /* 0x000fe200078e0a3c */
[C---:B------:R-:W-:Y:S01]  /*8470*/  ISETP.GT.U32.AND P0, PT, R27.reuse, R37, PT ;  /* 0x000000251b00720c */ /* 0x040fe20003f04070 */
[----:B------:R-:W-:Y:S01]  /*8480*/  @!P4 IMAD.MOV R29, RZ, RZ, -R29 ;  /* 0x000000ffff1dc224 */ /* 0x000fe200078e0a1d */
[C---:B------:R-:W-:Y:S01]  /*8490*/  ISETP.GT.U32.AND P4, PT, R27.reuse, R30, PT ;  /* 0x0000001e1b00720c */ /* 0x040fe20003f84070 */
[----:B------:R-:W-:Y:S01]  /*84a0*/  IMAD R59, R27, R39, R59 ;  /* 0x000000271b3b7224 */ /* 0x000fe200078e023b */
[----:B------:R0:W-:Y:S01]  /*84b0*/  STL [R1+0x2b34], R35 ;  /* 0x002b342301007387 */ /* 0x0001e20000100800 */
[----:B------:R-:W-:Y:S01]  /*84c0*/  @!P3 IMAD.IADD R46, R46, 0x1, -R27 ;  /* 0x000000012e2eb824 */ /* 0x000fe200078e0a1b */
[----:B------:R-:W-:-:S02]  /*84d0*/  ISETP.GE.AND P6, PT, R52, RZ, PT ;  /* 0x000000ff3400720c */ /* 0x000fc40003fc6270 */
[----:B------:R-:W1:Y:S01]  /*84e0*/  S2R R52, SR_TID.X ;  /* 0x0000000000347919 */ /* 0x000e620000002100 */
[--C-:B------:R-:W-:Y:S01]  /*84f0*/  @!P1 IMAD.IADD R38, R38, 0x1, -R27.reuse ;  /* 0x0000000126269824 */ /* 0x100fe200078e0a1b */
[----:B------:R-:W-:Y:S01]  /*8500*/  ISETP.GT.U32.AND P1, PT, R27, R59, PT ;  /* 0x0000003b1b00720c */ /* 0x000fe20003f24070 */
[--C-:B------:R-:W-:Y:S02]  /*8510*/  @!P5 IMAD.IADD R36, R36, 0x1, -R27.reuse ;  /* 0x000000012424d824 */ /* 0x100fe400078e0a1b */
[--C-:B------:R-:W-:Y:S02]  /*8520*/  @!P0 IMAD.IADD R37, R37, 0x1, -R27.reuse ;  /* 0x0000000125258824 */ /* 0x100fe400078e0a1b */
[----:B------:R-:W-:-:S08]  /*8530*/  @!P4 IMAD.IADD R30, R30, 0x1, -R27 ;  /* 0x000000011e1ec824 */ /* 0x000fd000078e0a1b */
[----:B------:R-:W-:Y:S01]  /*8540*/  @!P1 IMAD.IADD R59, R59, 0x1, -R27 ;  /* 0x000000013b3b9824 */ /* 0x000fe200078e0a1b */
[----:B-1----:R-:W-:Y:S01]  /*8550*/  SHF.R.S32.HI R0, RZ, 0x2, R52 ;  /* 0x00000002ff007819 */ /* 0x002fe20000011434 */
[C---:B0-----:R-:W-:Y:S02]  /*8560*/  IMAD.SHL.U32 R35, R52.reuse, 0x2, RZ ;  /* 0x0000000234237824 */ /* 0x041fe400078e00ff */
[----:B------:R-:W-:Y:S01]  /*8570*/  IMAD.SHL.U32 R39, R52, 0x10, RZ ;  /* 0x0000001034277824 */ /* 0x000fe200078e00ff */
[----:B--2---:R-:W-:Y:S02]  /*8580*/  ISETP.GE.AND P3, PT, R57, RZ, PT ;  /* 0x000000ff3900720c */ /* 0x004fe40003f66270 */
[----:B------:R-:W2:Y:S01]  /*8590*/  LDL.LU R57, [R1+0xf0] ;  /* 0x0000f00001397983 */ /* 0x000ea20000300800 */
[----:B---3--:R-:W-:-:S03]  /*85a0*/  ISETP.GE.AND P0, PT, R44, RZ, PT ;  /* 0x000000ff2c00720c */ /* 0x008fc60003f06270 */
[----:B------:R-:W3:Y:S01]  /*85b0*/  LDL R47, [R1+0x2a78] ;  /* 0x002a7800012f7983 */ /* 0x000ee20000100800 */
[----:B------:R-:W-:Y:S02]  /*85c0*/  SHF.R.U32.HI R44, RZ, 0x2, R52 ;  /* 0x00000002ff2c7819 */ /* 0x000fe40000011634 */
[----:B----4-:R-:W-:Y:S02]  /*85d0*/  ISETP.GE.AND P5, PT, R49, RZ, PT ;  /* 0x000000ff3100720c */ /* 0x010fe40003fa6270 */
[----:B------:R-:W4:Y:S01]  /*85e0*/  LDL R49, [R1+0x2acc] ;  /* 0x002acc0001317983 */ /* 0x000f220000100800 */
[----:B------:R-:W-:Y:S02]  /*85f0*/  ISETP.GE.AND P4, PT, R41, RZ, PT ;  /* 0x000000ff2900720c */ /* 0x000fe40003f86270 */
[----:B------:R-:W-:Y:S02]  /*8600*/  LOP3.LUT R41, R52, 0x3, RZ, 0xc0, !PT ;  /* 0x0000000334297812 */ /* 0x000fe400078ec0ff */
[----:B------:R-:W3:Y:S01]  /*8610*/  LDL R52, [R1+0x2a84] ;  /* 0x002a840001347983 */ /* 0x000ee20000100800 */
[----:B------:R-:W-:-:S02]  /*8620*/  ISETP.GE.AND P1, PT, R42, RZ, PT ;  /* 0x000000ff2a00720c */ /* 0x000fc40003f26270 */
[C---:B------:R-:W-:Y:S01]  /*8630*/  IMAD.SHL.U32 R40, R41.reuse, 0x20, RZ ;  /* 0x0000002029287824 */ /* 0x040fe200078e00ff */
[----:B------:R-:W3:Y:S01]  /*8640*/  LDL R42, [R1+0x2a7c] ;  /* 0x002a7c00012a7983 */ /* 0x000ee20000100800 */
[----:B------:R-:W-:-:S03]  /*8650*/  IMAD.SHL.U32 R43, R41, 0x800, RZ ;  /* 0x00000800292b7824 */ /* 0x000fc600078e00ff */
[----:B------:R-:W3:Y:S01]  /*8660*/  LDL R41, [R1+0x2a80] ;  /* 0x002a800001297983 */ /* 0x000ee20000100800 */
[----:B------:R-:W-:-:S13]  /*8670*/  ISETP.GT.U32.AND P2, PT, R27, R45, PT ;  /* 0x0000002d1b00720c */ /* 0x000fda0003f44070 */
[----:B------:R-:W-:Y:S01]  /*8680*/  @!P2 IMAD.IADD R45, R45, 0x1, -R27 ;  /* 0x000000012d2da824 */ /* 0x000fe200078e0a1b */
[----:B------:R-:W-:Y:S02]  /*8690*/  ISETP.GT.U32.AND P2, PT, R27, R31, PT ;  /* 0x0000001f1b00720c */ /* 0x000fe40003f44070 */
[----:B------:R-:W-:-:S04]  /*86a0*/  SGXT R0, R0, 0x1 ;  /* 0x000000010000781a */ /* 0x000fc80000000200 */
[----:B------:R-:W-:-:S07]  /*86b0*/  LOP3.LUT R0, R40, 0x90, R0, 0xf8, !PT ;  /* 0x0000009028007812 */ /* 0x000fce00078ef800 */
[----:B------:R-:W-:Y:S01]  /*86c0*/  @!P2 IMAD.IADD R31, R31, 0x1, -R27 ;  /* 0x000000011f1fa824 */ /* 0x000fe200078e0a1b */
[----:B------:R-:W-:-:S04]  /*86d0*/  LOP3.LUT R35, R0, 0x10, R35, 0x78, !PT ;  /* 0x0000001000237812 */ /* 0x000fc800078e7823 */
[----:B------:R-:W-:Y:S02]  /*86e0*/  ISETP.GT.U32.AND P2, PT, R27, R31, PT ;  /* 0x0000001f1b00720c */ /* 0x000fe40003f44070 */
[----:B------:R-:W-:-:S04]  /*86f0*/  SGXT.U32 R0, R44, 0x3 ;  /* 0x000000032c00781a */ /* 0x000fc80000000000 */
[----:B------:R-:W-:Y:S02]  /*8700*/  LOP3.LUT R0, R40, R43, R0, 0xfe, !PT ;  /* 0x0000002b28007212 */ /* 0x000fe400078efe00 */
[----:B------:R-:W-:-:S03]  /*8710*/  LOP3.LUT R39, R39, 0x100, RZ, 0xc0, !PT ;  /* 0x0000010027277812 */ /* 0x000fc600078ec0ff */
[----:B------:R0:W-:Y:S02]  /*8720*/  STL [R1+0x2ad8], R0 ;  /* 0x002ad80001007387 */ /* 0x0001e40000100800 */
[----:B------:R-:W-:Y:S02]  /*8730*/  @!P2 IMAD.IADD R31, R31, 0x1, -R27 ;  /* 0x000000011f1fa824 */ /* 0x000fe400078e0a1b */
[----:B------:R-:W3:Y:S01]  /*8740*/  LDL R44, [R1+0x2a88] ;  /* 0x002a8800012c7983 */ /* 0x000ee20000100800 */
[----:B------:R-:W-:Y:S01]  /*8750*/  @!P3 IMAD.MOV R23, RZ, RZ, -R23 ;  /* 0x000000ffff17b224 */ /* 0x000fe200078e0a17 */
[----:B0-----:R-:W-:Y:S01]  /*8760*/  IADD3 R0, PT, PT, R35, UR4, R39 ;  /* 0x0000000423007c10 */ /* 0x001fe2000fffe027 */
[----:B------:R-:W-:Y:S02]  /*8770*/  @!P1 IMAD.MOV R19, RZ, RZ, -R19 ;  /* 0x000000ffff139224 */ /* 0x000fe400078e0a13 */
[----:B------:R-:W-:Y:S02]  /*8780*/  @!P5 IMAD.MOV R21, RZ, RZ, -R21 ;  /* 0x000000ffff15d224 */ /* 0x000fe400078e0a15 */
[----:B------:R-:W-:Y:S01]  /*8790*/  @!P4 IMAD.MOV R20, RZ, RZ, -R20 ;  /* 0x000000ffff14c224 */ /* 0x000fe200078e0a14 */
[----:B--2---:R-:W-:-:S02]  /*87a0*/  ISETP.GE.AND P2, PT, R57, RZ, PT ;  /* 0x000000ff3900720c */ /* 0x004fc40003f46270 */
[----:B------:R-:W2:Y:S04]  /*87b0*/  LDL R57, [R1+0x2a8c] ;  /* 0x002a8c0001397983 */ /* 0x000ea80000100800 */
[----:B------:R0:W-:Y:S01]  /*87c0*/  STL [R1+0x17c4], R0 ;  /* 0x0017c40001007387 */ /* 0x0001e20000100800 */
[----:B------:R-:W-:-:S03]  /*87d0*/  @!P0 IMAD.MOV R22, RZ, RZ, -R22 ;  /* 0x000000ffff168224 */ /* 0x000fc600078e0a16 */
[----:B------:R-:W2:Y:S01]  /*87e0*/  LDL R39, [R1+0x2a9c] ;  /* 0x002a9c0001277983 */ /* 0x000ea20000100800 */
[----:B----4-:R-:W-:-:S03]  /*87f0*/  ISETP.GE.AND P3, PT, R49, RZ, PT ;  /* 0x000000ff3100720c */ /* 0x010fc60003f66270 */
[----:B------:R-:W4:Y:S01]  /*8800*/  LDL R49, [R1+0x2a90] ;  /* 0x002a900001317983 */ /* 0x000f220000100800 */
[----:B---3--:R-:W-:-:S03]  /*8810*/  ISETP.GE.AND P1, PT, R52, RZ, PT ;  /* 0x000000ff3400720c */ /* 0x008fc60003f26270 */
[----:B------:R-:W3:Y:S01]  /*8820*/  LDL R52, [R1+0x2aa4] ;  /* 0x002aa40001347983 */ /* 0x000ee20000100800 */
[----:B------:R-:W-:-:S03]  /*8830*/  ISETP.GE.AND P5, PT, R42, RZ, PT ;  /* 0x000000ff2a00720c */ /* 0x000fc60003fa6270 */
[----:B------:R-:W3:Y:S01]  /*8840*/  LDL R42, [R1+0x2a94] ;  /* 0x002a9400012a7983 */ /* 0x000ee20000100800 */
[----:B------:R-:W-:-:S03]  /*8850*/  ISETP.GE.AND P4, PT, R41, RZ, PT ;  /* 0x000000ff2900720c */ /* 0x000fc60003f86270 */
[----:B------:R-:W3:Y:S01]  /*8860*/  LDL R41, [R1+0x2a98] ;  /* 0x002a980001297983 */ /* 0x000ee20000100800 */
[----:B------:R-:W-:Y:S01]  /*8870*/  ISETP.GE.AND P0, PT, R47, RZ, PT ;  /* 0x000000ff2f00720c */ /* 0x000fe20003f06270 */
[----:B------:R-:W-:Y:S02]  /*8880*/  @!P3 IMAD.MOV R16, RZ, RZ, -R16 ;  /* 0x000000ffff10b224 */ /* 0x000fe400078e0a10 */
[----:B------:R-:W3:Y:S01]  /*8890*/  LDL R47, [R1+0x2aa0] ;  /* 0x002aa000012f7983 */ /* 0x000ee20000100800 */
[----:B------:R-:W-:Y:S02]  /*88a0*/  @!P2 IMAD.MOV R18, RZ, RZ, -R18 ;  /* 0x000000ffff12a224 */ /* 0x000fe400078e0a12 */
[----:B------:R-:W-:-:S07]  /*88b0*/  @!P5 IMAD.MOV R14, RZ, RZ, -R14 ;  /* 0x000000ffff0ed224 */ /* 0x000fce00078e0a0e */
[----:B------:R-:W-:Y:S02]  /*88c0*/  @!P0 IMAD.MOV R15, RZ, RZ, -R15 ;  /* 0x000000ffff0f8224 */ /* 0x000fe400078e0a0f */
[----:B------:R-:W-:Y:S01]  /*88d0*/  @!P4 IMAD.MOV R13, RZ, RZ, -R13 ;  /* 0x000000ffff0dc224 */ /* 0x000fe200078e0a0d */
[----:B------:R-:W-:Y:S02]  /*88e0*/  ISETP.GE.AND P2, PT, R44, RZ, PT ;  /* 0x000000ff2c00720c */ /* 0x000fe40003f46270 */
[----:B------:R-:W3:Y:S01]  /*88f0*/  LDL R44, [R1+0x2aa8] ;  /* 0x002aa800012c7983 */ /* 0x000ee20000100800 */
[----:B--2---:R-:W-:-:S03]  /*8900*/  ISETP.GE.AND P3, PT, R57, RZ, PT ;  /* 0x000000ff3900720c */ /* 0x004fc60003f66270 */
[----:B------:R-:W2:Y:S10]  /*8910*/  LDL R57, [R1+0x2aac] ;  /* 0x002aac0001397983 */ /* 0x000eb40000100800 */
[----:B------:R-:W-:Y:S01]  /*8920*/  @!P3 IMAD.MOV R10, RZ, RZ, -R10 ;  /* 0x000000ffff0ab224 */ /* 0x000fe200078e0a0a */
[----:B----4-:R-:W-:-:S02]  /*8930*/  ISETP.GE.AND P0, PT, R49, RZ, PT ;  /* 0x000000ff3100720c */ /* 0x010fc40003f06270 */
[----:B------:R-:W4:Y:S01]  /*8940*/  LDL R49, [R1+0x2ab0] ;  /* 0x002ab00001317983 */ /* 0x000f220000100800 */
[----:B---3--:R-:W-:Y:S02]  /*8950*/  ISETP.GE.AND P3, PT, R52, RZ, PT ;  /* 0x000000ff3400720c */ /* 0x008fe40003f66270 */
[----:B------:R-:W-:Y:S02]  /*8960*/  ISETP.GE.AND P5, PT, R42, RZ, PT ;  /* 0x000000ff2a00720c */ /* 0x000fe40003fa6270 */
[----:B------:R-:W3:Y:S01]  /*8970*/  LDL R42, [R1+0x2ab4] ;  /* 0x002ab400012a7983 */ /* 0x000ee20000100800 */
[----:B------:R-:W-:-:S03]  /*8980*/  ISETP.GE.AND P4, PT, R41, RZ, PT ;  /* 0x000000ff2900720c */ /* 0x000fc60003f86270 */
[----:B------:R-:W3:Y:S05]  /*8990*/  LDL R41, [R1+0x2ab8] ;  /* 0x002ab80001297983 */ /* 0x000eea0000100800 */
[----:B------:R-:W-:Y:S01]  /*89a0*/  @!P3 IMAD.MOV R4, RZ, RZ, -R4 ;  /* 0x000000ffff04b224 */ /* 0x000fe200078e0a04 */
[----:B------:R-:W-:Y:S02]  /*89b0*/  ISETP.GE.AND P3, PT, R61, RZ, PT ;  /* 0x000000ff3d00720c */ /* 0x000fe40003f66270 */
[----:B------:R-:W3:Y:S01]  /*89c0*/  LDL.LU R61, [R1+0x2b3c] ;  /* 0x002b3c00013d7983 */ /* 0x000ee20000300800 */
[----:B------:R-:W-:Y:S01]  /*89d0*/  @!P6 IMAD.MOV R32, RZ, RZ, -R32 ;  /* 0x000000ffff20e224 */ /* 0x000fe200078e0a20 */
[----:B------:R-:W-:Y:S01]  /*89e0*/  ISETP.GT.U32.AND P6, PT, R27, R59, PT ;  /* 0x0000003b1b00720c */ /* 0x000fe20003fc4070 */
[----:B------:R-:W-:Y:S01]  /*89f0*/  @!P1 IMAD.MOV R12, RZ, RZ, -R12 ;  /* 0x000000ffff0c9224 */ /* 0x000fe200078e0a0c */
[----:B------:R-:W-:Y:S01]  /*8a00*/  ISETP.GE.AND P1, PT, R39, RZ, PT ;  /* 0x000000ff2700720c */ /* 0x000fe20003f26270 */
[----:B------:R-:W-:-:S10]  /*8a10*/  @!P2 IMAD.MOV R11, RZ, RZ, -R11 ;  /* 0x000000ffff0ba224 */ /* 0x000fd400078e0a0b */
[----:B------:R-:W-:Y:S02]  /*8a20*/  @!P6 IMAD.IADD R59, R59, 0x1, -R27 ;  /* 0x000000013b3be824 */ /* 0x000fe400078e0a1b */
[----:B------:R-:W3:Y:S04]  /*8a30*/  LDL.LU R27, [R1+0x94] ;  /* 0x00009400011b7983 */ /* 0x000ee80000300800 */
[----:B------:R-:W3:Y:S01]  /*8a40*/  LDL.LU R35, [R1+0x48] ;  /* 0x0000480001237983 */ /* 0x000ee20000300800 */
[----:B------:R-:W-:-:S03]  /*8a50*/  ISETP.GE.AND P2, PT, R47, RZ, PT ;  /* 0x000000ff2f00720c */ /* 0x000fc60003f46270 */
[----:B------:R-:W3:Y:S01]  /*8a60*/  LDL.LU R43, [R1+0x44] ;  /* 0x00004400012b7983 */ /* 0x000ee20000300800 */
[----:B------:R-:W-:-:S03]  /*8a70*/  @!P0 IMAD.MOV R9, RZ, RZ, -R9 ;  /* 0x000000ffff098224 */ /* 0x000fc600078e0a09 */
[----:B------:R-:W3:Y:S01]  /*8a80*/  LDL.LU R40, [R1+0x3c] ;  /* 0x00003c0001287983 */ /* 0x000ee20000300800 */
[----:B------:R-:W-:-:S03]  /*8a90*/  @!P5 IMAD.MOV R8, RZ, RZ, -R8 ;  /* 0x000000ffff08d224 */ /* 0x000fc600078e0a08 */
[----:B------:R-:W3:Y:S01]  /*8aa0*/  LDL.LU R39, [R1+0x38] ;  /* 0x0000380001277983 */ /* 0x000ee20000300800 */
[----:B------:R-:W-:-:S03]  /*8ab0*/  @!P4 IMAD.MOV R7, RZ, RZ, -R7 ;  /* 0x000000ffff07c224 */ /* 0x000fc600078e0a07 */
[----:B------:R-:W3:Y:S01]  /*8ac0*/  LDL.LU R47, [R1+0x34] ;  /* 0x00003400012f7983 */ /* 0x000ee20000300800 */
[----:B------:R-:W-:-:S03]  /*8ad0*/  ISETP.GE.AND P0, PT, R44, RZ, PT ;  /* 0x000000ff2c00720c */ /* 0x000fc60003f06270 */
[----:B------:R-:W3:Y:S04]  /*8ae0*/  LDL.LU R52, [R1+0x30] ;  /* 0x0000300001347983 */ /* 0x000ee80000300800 */
[----:B------:R-:W3:Y:S01]  /*8af0*/  LDL.LU R44, [R1+0x2c] ;  /* 0x00002c00012c7983 */ /* 0x000ee20000300800 */
[----:B------:R-:W-:Y:S02]  /*8b00*/  @!P1 IMAD.MOV R6, RZ, RZ, -R6 ;  /* 0x000000ffff069224 */ /* 0x000fe400078e0a06 */
[----:B------:R-:W-:-:S03]  /*8b10*/  @!P2 IMAD.MOV R5, RZ, RZ, -R5 ;  /* 0x000000ffff05a224 */ /* 0x000fc600078e0a05 */
[----:B------:R-:W-:Y:S01]  /*8b20*/  @!P0 IMAD.MOV R3, RZ, RZ, -R3 ;  /* 0x000000ffff038224 */ /* 0x000fe200078e0a03 */
[----:B------:R-:W-:Y:S02]  /*8b30*/  ISETP.GE.AND P0, PT, R26, RZ, PT ;  /* 0x000000ff1a00720c */ /* 0x000fe40003f06270 */
[----:B--2---:R-:W-:Y:S02]  /*8b40*/  ISETP.GE.AND P5, PT, R57, RZ, PT ;  /* 0x000000ff3900720c */ /* 0x004fe40003fa6270 */
[----:B------:R-:W2:Y:S01]  /*8b50*/  LDL.LU R57, [R1+0x28] ;  /* 0x0000280001397983 */ /* 0x000ea20000300800 */
[----:B----4-:R-:W-:-:S03]  /*8b60*/  ISETP.GE.AND P4, PT, R49, RZ, PT ;  /* 0x000000ff3100720c */ /* 0x010fc60003f86270 */
[----:B------:R-:W4:Y:S07]  /*8b70*/  LDL.LU R49, [R1+0x24] ;  /* 0x0000240001317983 */ /* 0x000f2e0000300800 */
[----:B------:R-:W-:Y:S01]  /*8b80*/  @!P5 IMAD.MOV R2, RZ, RZ, -R2 ;  /* 0x000000ffff02d224 */ /* 0x000fe200078e0a02 */
[----:B------:R-:W-:Y:S02]  /*8b90*/  ISETP.GE.AND P5, PT, R25, RZ, PT ;  /* 0x000000ff1900720c */ /* 0x000fe40003fa6270 */
[----:B---3--:R-:W-:-:S02]  /*8ba0*/  ISETP.GE.AND P1, PT, R42, RZ, PT ;  /* 0x000000ff2a00720c */ /* 0x008fc40003f26270 */
[----:B------:R-:W3:Y:S01]  /*8bb0*/  LDL.LU R42, [R1+0x20] ;  /* 0x00002000012a7983 */ /* 0x000ee20000300800 */
[----:B------:R-:W-:-:S03]  /*8bc0*/  ISETP.GE.AND P2, PT, R41, RZ, PT ;  /* 0x000000ff2900720c */ /* 0x000fc60003f46270 */
[----:B------:R-:W3:Y:S01]  /*8bd0*/  LDL.LU R41, [R1+0x1c] ;  /* 0x00001c0001297983 */ /* 0x000ee20000300800 */
[----:B------:R-:W-:-:S03]  /*8be0*/  @!P4 IMAD.MOV R50, RZ, RZ, -R50 ;  /* 0x000000ffff32c224 */ /* 0x000fc600078e0a32 */
[----:B------:R-:W3:Y:S01]  /*8bf0*/  LDL.LU R26, [R1+0x18] ;  /* 0x00001800011a7983 */ /* 0x000ee20000300800 */
[----:B------:R-:W-:-:S03]  /*8c00*/  ISETP.GE.AND P4, PT, R24, RZ, PT ;  /* 0x000000ff1800720c */ /* 0x000fc60003f86270 */
[----:B------:R-:W3:Y:S01]  /*8c10*/  LDL.LU R25, [R1+0x14] ;  /* 0x0000140001197983 */ /* 0x000ee20000300800 */
[----:B------:R-:W-:-:S03]  /*8c20*/  ISETP.GE.AND P6, PT, R61, RZ, PT ;  /* 0x000000ff3d00720c */ /* 0x000fc60003fc6270 */
[----:B------:R-:W3:Y:S04]  /*8c30*/  LDL.LU R24, [R1+0x10] ;  /* 0x0000100001187983 */ /* 0x000ee80000300800 */
[----:B------:R-:W3:Y:S01]  /*8c40*/  LDL.LU R61, [R1+0xc] ;  /* 0x00000c00013d7983 */ /* 0x000ee20000300800 */
[----:B------:R-:W-:Y:S02]  /*8c50*/  @!P2 IMAD.MOV R53, RZ, RZ, -R53 ;  /* 0x000000ffff35a224 */ /* 0x000fe400078e0a35 */
[----:B------:R-:W-:Y:S01]  /*8c60*/  @!P1 IMAD.MOV R51, RZ, RZ, -R51 ;  /* 0x000000ffff339224 */ /* 0x000fe200078e0a33 */
[----:B0-----:R-:W3:Y:S01]  /*8c70*/  LDL.LU R0, [R1+0x8] ;  /* 0x0000080001007983 */ /* 0x001ee20000300800 */
[----:B------:R-:W-:Y:S02]  /*8c80*/  ISETP.NE.AND P2, PT, R27, RZ, PT ;  /* 0x000000ff1b00720c */ /* 0x000fe40003f45270 */
[----:B------:R-:W-:-:S04]  /*8c90*/  LOP3.LUT R27, RZ, R27, RZ, 0x33, !PT ;  /* 0x0000001bff1b7212 */ /* 0x000fc800078e33ff */
[C---:B------:R-:W-:Y:S02]  /*8ca0*/  SEL R35, R27.reuse, R35, !P2 ;  /* 0x000000231b237207 */ /* 0x040fe40005000000 */
[----:B------:R-:W-:Y:S02]  /*8cb0*/  SEL R43, R27, R43, !P2 ;  /* 0x0000002b1b2b7207 */ /* 0x000fe40005000000 */
[----:B------:R-:W-:Y:S02]  /*8cc0*/  ISETP.GE.AND P1, PT, R17, RZ, PT ;  /* 0x000000ff1100720c */ /* 0x000fe40003f26270 */
[----:B------:R-:W3:Y:S01]  /*8cd0*/  LDL.LU R17, [R1+0x2b38] ;  /* 0x002b380001117983 */ /* 0x000ee20000300800 */
[----:B------:R-:W-:-:S03]  /*8ce0*/  SEL R40, R27, R40, !P2 ;  /* 0x000000281b287207 */ /* 0x000fc60005000000 */
[----:B------:R0:W-:Y:S01]  /*8cf0*/  STL [R1+0xe4], R35 ;  /* 0x0000e42301007387 */ /* 0x0001e20000100800 */
[C---:B------:R-:W-:Y:S02]  /*8d00*/  SEL R39, R27.reuse, R39, !P2 ;  /* 0x000000271b277207 */ /* 0x040fe40005000000 */
[C---:B------:R-:W-:Y:S01]  /*8d10*/  SEL R47, R27.reuse, R47, !P2 ;  /* 0x0000002f1b2f7207 */ /* 0x040fe20005000000 */
[----:B0-----:R-:W3:Y:S01]  /*8d20*/  LDL.LU R35, [R1+0x2b34] ;  /* 0x002b340001237983 */ /* 0x001ee20000300800 */
[----:B------:R-:W-:-:S03]  /*8d30*/  SEL R52, R27, R52, !P2 ;  /* 0x000000341b347207 */ /* 0x000fc60005000000 */
[----:B------:R0:W-:Y:S01]  /*8d40*/  STL [R1+0xe0], R43 ;  /* 0x0000e02b01007387 */ /* 0x0001e20000100800 */
[----:B------:R-:W-:-:S03]  /*8d50*/  SEL R44, R27, R44, !P2 ;  /* 0x0000002c1b2c7207 */ /* 0x000fc60005000000 */
[----:B0-----:R-:W3:Y:S04]  /*8d60*/  LDL.LU R43, [R1+0x2b30] ;  /* 0x002b3000012b7983 */ /* 0x001ee80000300800 */
[----:B------:R0:W-:Y:S04]  /*8d70*/  STL [R1+0xdc], R40 ;  /* 0x0000dc2801007387 */ /* 0x0001e80000100800 */
[----:B0-----:R-:W3:Y:S04]  /*8d80*/  LDL.LU R40, [R1+0x2b2c] ;  /* 0x002b2c0001287983 */ /* 0x001ee80000300800 */
[----:B------:R0:W-:Y:S04]  /*8d90*/  STL [R1+0xd8], R39 ;  /* 0x0000d82701007387 */ /* 0x0001e80000100800 */
[----:B0-----:R-:W3:Y:S04]  /*8da0*/  LDL.LU R39, [R1+0x2b28] ;  /* 0x002b280001277983 */ /* 0x001ee80000300800 */
[----:B------:R0:W-:Y:S04]  /*8db0*/  STL [R1+0x4], R47 ;  /* 0x0000042f01007387 */ /* 0x0001e80000100800 */
[----:B0-----:R-:W3:Y:S04]  /*8dc0*/  LDL.LU R47, [R1+0x2b24] ;  /* 0x002b2400012f7983 */ /* 0x001ee80000300800 */
[----:B------:R0:W-:Y:S04]  /*8dd0*/  STL [R1], R52 ;  /* 0x0000003401007387 */ /* 0x0001e80000100800 */
[----:B0-----:R-:W3:Y:S04]  /*8de0*/  LDL.LU R52, [R1+0x2b20] ;  /* 0x002b200001347983 */ /* 0x001ee80000300800 */
[----:B------:R0:W-:Y:S04]  /*8df0*/  STL [R1+0xd4], R44 ;  /* 0x0000d42c01007387 */ /* 0x0001e80000100800 */
[----:B0-----:R-:W3:Y:S01]  /*8e00*/  LDL.LU R44, [R1+0x2b1c] ;  /* 0x002b1c00012c7983 */ /* 0x001ee20000300800 */
[----:B--2---:R-:W-:-:S05]  /*8e10*/  SEL R57, R27, R57, !P2 ;  /* 0x000000391b397207 */ /* 0x004fca0005000000 */
[----:B------:R0:W-:Y:S04]  /*8e20*/  STL [R1+0xd0], R57 ;  /* 0x0000d03901007387 */ /* 0x0001e80000100800 */
[----:B0-----:R-:W2:Y:S01]  /*8e30*/  LDL.LU R57, [R1+0x2b18] ;  /* 0x002b180001397983 */ /* 0x001ea20000300800 */
[----:B----4-:R-:W-:-:S05]  /*8e40*/  SEL R49, R27, R49, !P2 ;  /* 0x000000311b317207 */ /* 0x010fca0005000000 */
[----:B------:R0:W-:Y:S01]  /*8e50*/  STL [R1+0xcc], R49 ;  /* 0x0000cc3101007387 */ /* 0x0001e20000100800 */
[C---:B---3--:R-:W-:Y:S02]  /*8e60*/  SEL R42, R27.reuse, R42, !P2 ;  /* 0x0000002a1b2a7207 */ /* 0x048fe40005000000 */
[C---:B------:R-:W-:Y:S01]  /*8e70*/  SEL R41, R27.reuse, R41, !P2 ;  /* 0x000000291b297207 */ /* 0x040fe20005000000 */
[----:B0-----:R-:W3:Y:S01]  /*8e80*/  LDL.LU R49, [R1+0x2b14] ;  /* 0x002b140001317983 */ /* 0x001ee20000300800 */
[----:B------:R-:W-:-:S03]  /*8e90*/  SEL R26, R27, R26, !P2 ;  /* 0x0000001a1b1a7207 */ /* 0x000fc60005000000 */
[----:B------:R0:W-:Y:S01]  /*8ea0*/  STL [R1+0xc8], R42 ;  /* 0x0000c82a01007387 */ /* 0x0001e20000100800 */
[C---:B------:R-:W-:Y:S02]  /*8eb0*/  SEL R25, R27.reuse, R25, !P2 ;  /* 0x000000191b197207 */ /* 0x040fe40005000000 */
[C---:B------:R-:W-:Y:S01]  /*8ec0*/  SEL R24, R27.reuse, R24, !P2 ;  /* 0x000000181b187207 */ /* 0x040fe20005000000 */
[----:B0-----:R-:W4:Y:S01]  /*8ed0*/  LDL.LU R42, [R1+0x2b10] ;  /* 0x002b1000012a7983 */ /* 0x001f220000300800 */
[----:B------:R-:W-:-:S03]  /*8ee0*/  SEL R61, R27, R61, !P2 ;  /* 0x0000003d1b3d7207 */ /* 0x000fc60005000000 */
[----:B------:R0:W-:Y:S04]  /*8ef0*/  STL [R1+0xc4], R41 ;  /* 0x0000c42901007387 */ /* 0x0001e80000100800 */
[----:B0-----:R-:W2:Y:S04]  /*8f00*/  LDL.LU R41, [R1+0x2b0c] ;  /* 0x002b0c0001297983 */ /* 0x001ea80000300800 */
[----:B------:R0:W-:Y:S04]  /*8f10*/  STL [R1+0xc0], R26 ;  /* 0x0000c01a01007387 */ /* 0x0001e80000100800 */
[----:B0-----:R-:W2:Y:S04]  /*8f20*/  LDL.LU R26, [R1+0x2b08] ;  /* 0x002b0800011a7983 */ /* 0x001ea80000300800 */
[----:B------:R0:W-:Y:S04]  /*8f30*/  STL [R1+0xbc], R25 ;  /* 0x0000bc1901007387 */ /* 0x0001e80000100800 */
[----:B0-----:R-:W2:Y:S04]  /*8f40*/  LDL.LU R25, [R1+0x2b04] ;  /* 0x002b040001197983 */ /* 0x001ea80000300800 */
[----:B------:R0:W-:Y:S04]  /*8f50*/  STL [R1+0xb8], R24 ;  /* 0x0000b81801007387 */ /* 0x0001e80000100800 */
[----:B0-----:R-:W3:Y:S04]  /*8f60*/  LDL.LU R24, [R1+0x2b00] ;  /* 0x002b000001187983 */ /* 0x001ee80000300800 */
[----:B------:R0:W-:Y:S04]  /*8f70*/  STL [R1+0xb4], R61 ;  /* 0x0000b43d01007387 */ /* 0x0001e80000100800 */
[----:B0-----:R-:W4:Y:S01]  /*8f80*/  LDL.LU R61, [R1+0x2afc] ;  /* 0x002afc00013d7983 */ /* 0x001f220000300800 */
[----:B------:R-:W-:-:S05]  /*8f90*/  SEL R0, R27, R0, !P2 ;  /* 0x000000001b007207 */ /* 0x000fca0005000000 */
[----:B------:R2:W-:Y:S02]  /*8fa0*/  STL [R1+0xb0], R0 ;  /* 0x0000b00001007387 */ /* 0x0005e40000100800 */
[C---:B--2---:R-:W-:Y:S02]  /*8fb0*/  SEL R0, R27.reuse, R25, !P2 ;  /* 0x000000191b007207 */ /* 0x044fe40005000000 */
[C---:B------:R-:W-:Y:S02]  /*8fc0*/  SEL R25, R27.reuse, R26, !P2 ;  /* 0x0000001a1b197207 */ /* 0x040fe40005000000 */
[C---:B---3--:R-:W-:Y:S02]  /*8fd0*/  SEL R24, R27.reuse, R24, !P2 ;  /* 0x000000181b187207 */ /* 0x048fe40005000000 */
[----:B----4-:R-:W-:-:S05]  /*8fe0*/  SEL R61, R27, R61, !P2 ;  /* 0x0000003d1b3d7207 */ /* 0x010fca0005000000 */
[----:B------:R0:W-:Y:S04]  /*8ff0*/  STL [R1+0xac], R61 ;  /* 0x0000ac3d01007387 */ /* 0x0001e80000100800 */
[----:B0-----:R-:W2:Y:S04]  /*9000*/  LDL.LU R61, [R1+0x4c] ;  /* 0x00004c00013d7983 */ /* 0x001ea80000300800 */
[----:B------:R0:W-:Y:S04]  /*9010*/  STL [R1+0xa8], R24 ;  /* 0x0000a81801007387 */ /* 0x0001e80000100800 */
[----:B------:R1:W-:Y:S01]  /*9020*/  STL [R1+0xa4], R0 ;  /* 0x0000a40001007387 */ /* 0x0003e20000100800 */
[----:B0-----:R-:W-:-:S03]  /*9030*/  SEL R24, R27, R16, !P2 ;  /* 0x000000101b187207 */ /* 0x001fc60005000000 */
[----:B-1----:R-:W3:Y:S04]  /*9040*/  LDL.LU R0, [R1+0x40] ;  /* 0x0000400001007983 */ /* 0x002ee80000300800 */
[----:B------:R0:W-:Y:S04]  /*9050*/  STL [R1+0xa0], R25 ;  /* 0x0000a01901007387 */ /* 0x0001e80000100800 */
[----:B------:R-:W4:Y:S01]  /*9060*/  LDL.LU R16, [R1+0x50] ;  /* 0x0000500001107983 */ /* 0x000f220000300800 */
[----:B0-----:R-:W-:-:S03]  /*9070*/  SEL R25, R27, R15, !P2 ;  /* 0x0000000f1b197207 */ /* 0x001fc60005000000 */
[----:B------:R0:W-:Y:S04]  /*9080*/  STL [R1+0x9c], R24 ;  /* 0x00009c1801007387 */ /* 0x0001e80000100800 */
[----:B------:R-:W2:Y:S04]  /*9090*/  LDL.LU R15, [R1+0x58] ;  /* 0x00005800010f7983 */ /* 0x000ea80000300800 */
[----:B------:R-:W-:Y:S01]  /*90a0*/  STL [R1+0x98], R25 ;  /* 0x0000981901007387 */ /* 0x000fe20000100800 */
[----:B0-----:R-:W-:-:S03]  /*90b0*/  SEL R24, R27, R14, !P2 ;  /* 0x0000000e1b187207 */ /* 0x001fc60005000000 */
[----:B------:R-:W4:Y:S01]  /*90c0*/  LDL.LU R14, [R1+0x54] ;  /* 0x00005400010e7983 */ /* 0x000f220000300800 */
[C---:B------:R-:W-:Y:S02]  /*90d0*/  SEL R13, R27.reuse, R13, !P2 ;  /* 0x0000000d1b0d7207 */ /* 0x040fe40005000000 */
[C---:B------:R-:W-:Y:S02]  /*90e0*/  SEL R12, R27.reuse, R12, !P2 ;  /* 0x0000000c1b0c7207 */ /* 0x040fe40005000000 */
[C---:B------:R-:W-:Y:S01]  /*90f0*/  SEL R11, R27.reuse, R11, !P2 ;  /* 0x0000000b1b0b7207 */ /* 0x040fe20005000000 */
[----:B------:R-:W-:Y:S01]  /*9100*/  STL [R1+0x94], R24 ;  /* 0x0000941801007387 */ /* 0x000fe20000100800 */
[C---:B------:R-:W-:Y:S02]  /*9110*/  SEL R10, R27.reuse, R10, !P2 ;  /* 0x0000000a1b0a7207 */ /* 0x040fe40005000000 */
[C---:B------:R-:W-:Y:S01]  /*9120*/  SEL R6, R27.reuse, R6, !P2 ;  /* 0x000000061b067207 */ /* 0x040fe20005000000 */
[----:B------:R0:W-:Y:S01]  /*9130*/  STL [R1+0x8c], R13 ;  /* 0x00008c0d01007387 */ /* 0x0001e20000100800 */
[----:B------:R-:W-:-:S02]  /*9140*/  SEL R5, R27, R5, !P2 ;  /* 0x000000051b057207 */ /* 0x000fc40005000000 */
[C---:B------:R-:W-:Y:S01]  /*9150*/  SEL R4, R27.reuse, R4, !P2 ;  /* 0x000000041b047207 */ /* 0x040fe20005000000 */
[----:B------:R-:W-:Y:S01]  /*9160*/  STL [R1+0x88], R12 ;  /* 0x0000880c01007387 */ /* 0x000fe20000100800 */
[----:B------:R-:W-:-:S03]  /*9170*/  SEL R3, R27, R3, !P2 ;  /* 0x000000031b037207 */ /* 0x000fc60005000000 */
[----:B------:R-:W-:Y:S01]  /*9180*/  STL [R1+0x30], R11 ;  /* 0x0000300b01007387 */ /* 0x000fe20000100800 */
[----:B------:R-:W-:-:S03]  /*9190*/  SEL R2, R27, R2, !P2 ;  /* 0x000000021b027207 */ /* 0x000fc60005000000 */
[----:B------:R-:W-:Y:S04]  /*91a0*/  STL [R1+0x2c], R10 ;  /* 0x00002c0a01007387 */ /* 0x000fe80000100800 */
[----:B------:R-:W-:Y:S04]  /*91b0*/  STL [R1+0x28], R6 ;  /* 0x0000280601007387 */ /* 0x000fe80000100800 */
[----:B------:R-:W-:Y:S04]  /*91c0*/  STL [R1+0x24], R5 ;  /* 0x0000240501007387 */ /* 0x000fe80000100800 */
[----:B------:R-:W-:Y:S04]  /*91d0*/  STL [R1+0x20], R4 ;  /* 0x0000200401007387 */ /* 0x000fe80000100800 */
[----:B------:R-:W-:Y:S04]  /*91e0*/  STL [R1+0x1c], R3 ;  /* 0x00001c0301007387 */ /* 0x000fe80000100800 */
[----:B------:R2:W-:Y:S04]  /*91f0*/  STL [R1+0x18], R2 ;  /* 0x0000180201007387 */ /* 0x0005e80000100800 */
[----:B0-----:R-:W4:Y:S01]  /*9200*/  LDL R13, [R1+0x17cc] ;  /* 0x0017cc00010d7983 */ /* 0x001f220000100800 */
[----:B---3--:R-:W-:-:S02]  /*9210*/  SEL R0, R27, R0, !P2 ;  /* 0x000000001b007207 */ /* 0x008fc40005000000 */
[C---:B--2---:R-:W-:Y:S02]  /*9220*/  SEL R2, R27.reuse, R15, !P2 ;  /* 0x0000000f1b027207 */ /* 0x044fe40005000000 */
[----:B----4-:R-:W-:-:S05]  /*9230*/  SEL R3, R27, R14, !P2 ;  /* 0x0000000e1b037207 */ /* 0x010fca0005000000 */
[----:B------:R0:W-:Y:S04]  /*9240*/  STL [R1+0x34], R3 ;  /* 0x0000340301007387 */ /* 0x0001e80000100800 */
[----:B------:R-:W2:Y:S04]  /*9250*/  LDL R10, [R1+0x17d0] ;  /* 0x0017d000010a7983 */ /* 0x000ea80000100800 */
[----:B------:R-:W3:Y:S01]  /*9260*/  LDL R14, [R1+0x17d4] ;  /* 0x0017d400010e7983 */ /* 0x000ee20000100800 */
[----:B0-----:R-:W-:-:S03]  /*9270*/  SEL R3, R27, R16, !P2 ;  /* 0x000000101b037207 */ /* 0x001fc60005000000 */
[----:B------:R0:W-:Y:S04]  /*9280*/  STL [R1+0x38], R2 ;  /* 0x0000380201007387 */ /* 0x0001e80000100800 */
[----:B------:R-:W4:Y:S01]  /*9290*/  LDL R15, [R1+0x17d8] ;  /* 0x0017d800010f7983 */ /* 0x000f220000100800 */
[----:B0-----:R-:W-:-:S03]  /*92a0*/  SEL R2, R27, R61, !P2 ;  /* 0x0000003d1b027207 */ /* 0x001fc60005000000 */
[----:B------:R-:W-:Y:S04]  /*92b0*/  STL [R1+0x3c], R3 ;  /* 0x00003c0301007387 */ /* 0x000fe80000100800 */
[----:B------:R0:W-:Y:S04]  /*92c0*/  STL [R1+0x84], R2 ;  /* 0x0000840201007387 */ /* 0x0001e80000100800 */
[----:B------:R-:W4:Y:S04]  /*92d0*/  LDL R61, [R1+0x17dc] ;  /* 0x0017dc00013d7983 */ /* 0x000f280000100800 */
[----:B------:R1:W-:Y:S01]  /*92e0*/  STL [R1+0x80], R0 ;  /* 0x0000800001007387 */ /* 0x0003e20000100800 */
[----:B0-----:R-:W-:-:S02]  /*92f0*/  SEL R2, R27, R41, !P2 ;  /* 0x000000291b027207 */ /* 0x001fc40005000000 */
[C---:B------:R-:W-:Y:S02]  /*9300*/  SEL R3, R27.reuse, R44, !P2 ;  /* 0x0000002c1b037207 */ /* 0x040fe40005000000 */
[C---:B-1----:R-:W-:Y:S01]  /*9310*/  SEL R0, R27.reuse, R42, !P2 ;  /* 0x0000002a1b007207 */ /* 0x042fe20005000000 */
[----:B------:R0:W-:Y:S04]  /*9320*/  STL [R1+0x7c], R2 ;  /* 0x00007c0201007387 */ /* 0x0001e80000100800 */
[----:B------:R1:W-:Y:S01]  /*9330*/  STL [R1+0x78], R0 ;  /* 0x0000780001007387 */ /* 0x0003e20000100800 */
[----:B0-----:R-:W-:-:S03]  /*9340*/  SEL R2, R27, R35, !P2 ;  /* 0x000000231b027207 */ /* 0x001fc60005000000 */
[----:B------:R0:W-:Y:S01]  /*9350*/  STL [R1+0x74], R3 ;  /* 0x0000740301007387 */ /* 0x0001e20000100800 */
[----:B-1----:R-:W-:-:S03]  /*9360*/  SEL R0, R27, R34, !P2 ;  /* 0x000000221b007207 */ /* 0x002fc60005000000 */
[----:B------:R-:W4:Y:S04]  /*9370*/  LDL R11, [R1+0x17e0] ;  /* 0x0017e000010b7983 */ /* 0x000f280000100800 */
[----:B------:R1:W-:Y:S01]  /*9380*/  STL [R1+0x70], R2 ;  /* 0x0000700201007387 */ /* 0x0003e20000100800 */
[----:B0-----:R-:W-:-:S03]  /*9390*/  SEL R3, R27, R33, !P2 ;  /* 0x000000211b037207 */ /* 0x001fc60005000000 */
[----:B------:R0:W-:Y:S01]  /*93a0*/  STL [R1+0x6c], R0 ;  /* 0x00006c0001007387 */ /* 0x0001e20000100800 */
[----:B-1----:R-:W-:-:S03]  /*93b0*/  SEL R2, R27, R60, !P2 ;  /* 0x0000003c1b027207 */ /* 0x002fc60005000000 */
[----:B------:R1:W-:Y:S01]  /*93c0*/  STL [R1+0x68], R3 ;  /* 0x0000680301007387 */ /* 0x0003e20000100800 */
[----:B0-----:R-:W-:-:S03]  /*93d0*/  SEL R0, R27, R28, !P2 ;  /* 0x0000001c1b007207 */ /* 0x001fc60005000000 */
[----:B------:R-:W4:Y:S04]  /*93e0*/  LDL R16, [R1+0x17e4] ;  /* 0x0017e40001107983 */ /* 0x000f280000100800 */
[----:B------:R-:W-:Y:S01]  /*93f0*/  STL [R1+0x64], R2 ;  /* 0x0000640201007387 */ /* 0x000fe20000100800 */
[----:B-1----:R-:W-:-:S03]  /*9400*/  SEL R3, R27, R29, !P2 ;  /* 0x0000001d1b037207 */ /* 0x002fc60005000000 */
[----:B------:R0:W-:Y:S04]  /*9410*/  STL [R1+0x60], R0 ;  /* 0x0000600001007387 */ /* 0x0001e80000100800 */
[----:B------:R-:W-:Y:S01]  /*9420*/  STL [R1+0x5c], R3 ;  /* 0x00005c0301007387 */ /* 0x000fe20000100800 */
[----:B0-----:R-:W-:-:S05]  /*9430*/  SEL R0, R27, R32, !P2 ;  /* 0x000000201b007207 */ /* 0x001fca0005000000 */
[----:B------:R0:W-:Y:S04]  /*9440*/  STL [R1+0x58], R0 ;  /* 0x0000580001007387 */ /* 0x0001e80000100800 */
[----:B0-----:R-:W4:Y:S01]  /*9450*/  LDL R0, [R1+0x17e8] ;  /* 0x0017e80001007983 */ /* 0x001f220000100800 */
[C---:B------:R-:W-:Y:S02]  /*9460*/  SEL R2, R27.reuse, R23, !P2 ;  /* 0x000000171b027207 */ /* 0x040fe40005000000 */
[----:B------:R-:W-:-:S03]  /*9470*/  SEL R3, R27, R22, !P2 ;  /* 0x000000161b037207 */ /* 0x000fc60005000000 */
[----:B------:R0:W-:Y:S01]  /*9480*/  STL [R1+0x54], R2 ;  /* 0x0000540201007387 */ /* 0x0001e20000100800 */
[C---:B------:R-:W-:Y:S01]  /*9490*/  SEL R4, R27.reuse, R20, !P2 ;  /* 0x000000141b047207 */ /* 0x040fe20005000000 */
[----:B------:R-:W-:Y:S02]  /*94a0*/  @!P3 IMAD.MOV R54, RZ, RZ, -R54 ;  /* 0x000000ffff36b224 */ /* 0x000fe400078e0a36 */
[----:B------:R1:W-:Y:S01]  /*94b0*/  STL [R1+0x50], R3 ;  /* 0x0000500301007387 */ /* 0x0003e20000100800 */
[----:B------:R-:W-:Y:S01]  /*94c0*/  @!P0 IMAD.MOV R58, RZ, RZ, -R58 ;  /* 0x000000ffff3a8224 */ /* 0x000fe200078e0a3a */
[C---:B0-----:R-:W-:Y:S01]  /*94d0*/  SEL R2, R27.reuse, R21, !P2 ;  /* 0x000000151b027207 */ /* 0x041fe20005000000 */
[----:B------:R-:W-:Y:S02]  /*94e0*/  @!P5 IMAD.MOV R55, RZ, RZ, -R55 ;  /* 0x000000ffff37d224 */ /* 0x000fe400078e0a37 */
[----:B------:R-:W-:Y:S01]  /*94f0*/  @!P4 IMAD.MOV R56, RZ, RZ, -R56 ;  /* 0x000000ffff38c224 */ /* 0x000fe200078e0a38 */
[C---:B-1----:R-:W-:Y:S01]  /*9500*/  SEL R3, R27.reuse, R19, !P2 ;  /* 0x000000131b037207 */ /* 0x042fe20005000000 */
[----:B------:R-:W-:Y:S01]  /*9510*/  @!P6 IMAD.MOV R17, RZ, RZ, -R17 ;  /* 0x000000ffff11e224 */ /* 0x000fe200078e0a11 */
[----:B------:R0:W-:Y:S01]  /*9520*/  STL [R1+0x4c], R2 ;  /* 0x00004c0201007387 */ /* 0x0001e20000100800 */
[----:B------:R-:W-:-:S03]  /*9530*/  SEL R24, R27, R9, !P2 ;  /* 0x000000091b187207 */ /* 0x000fc60005000000 */
[----:B------:R-:W-:Y:S01]  /*9540*/  STL [R1+0x48], R4 ;  /* 0x0000480401007387 */ /* 0x000fe20000100800 */
[C---:B------:R-:W-:Y:S02]  /*9550*/  SEL R25, R27.reuse, R8, !P2 ;  /* 0x000000081b197207 */ /* 0x040fe40005000000 */
[C---:B------:R-:W-:Y:S01]  /*9560*/  SEL R26, R27.reuse, R7, !P2 ;  /* 0x000000071b1a7207 */ /* 0x040fe20005000000 */
[----:B------:R-:W4:Y:S01]  /*9570*/  LDL R12, [R1+0x17ec] ;  /* 0x0017ec00010c7983 */ /* 0x000f220000100800 */
[C---:B0-----:R-:W-:Y:S02]  /*9580*/  SEL R2, R27.reuse, R18, !P2 ;  /* 0x000000121b027207 */ /* 0x041fe40005000000 */
[C---:B------:R-:W-:Y:S01]  /*9590*/  SEL R50, R27.reuse, R50, !P2 ;  /* 0x000000321b327207 */ /* 0x040fe20005000000 */
[----:B------:R0:W-:Y:S01]  /*95a0*/  STL [R1+0x44], R3 ;  /* 0x0000440301007387 */ /* 0x0001e20000100800 */
[C---:B------:R-:W-:Y:S02]  /*95b0*/  SEL R51, R27.reuse, R51, !P2 ;  /* 0x000000331b337207 */ /* 0x040fe40005000000 */
[C---:B------:R-:W-:Y:S01]  /*95c0*/  SEL R53, R27.reuse, R53, !P2 ;  /* 0x000000351b357207 */ /* 0x040fe20005000000 */
[----:B------:R-:W-:Y:S01]  /*95d0*/  STL [R1+0x40], R2 ;  /* 0x0000400201007387 */ /* 0x000fe20000100800 */
[----:B------:R-:W-:-:S02]  /*95e0*/  SEL R54, R27, R54, !P2 ;  /* 0x000000361b367207 */ /* 0x000fc40005000000 */
[C---:B------:R-:W-:Y:S02]  /*95f0*/  SEL R58, R27.reuse, R58, !P2 ;  /* 0x0000003a1b3a7207 */ /* 0x040fe40005000000 */
[C---:B------:R-:W-:Y:S02]  /*9600*/  SEL R55, R27.reuse, R55, !P2 ;  /* 0x000000371b377207 */ /* 0x040fe40005000000 */
[C---:B------:R-:W-:Y:S02]  /*9610*/  SEL R56, R27.reuse, R56, !P2 ;  /* 0x000000381b387207 */ /* 0x040fe40005000000 */
[----:B------:R-:W-:Y:S02]  /*9620*/  SEL R60, R27, R17, !P2 ;  /* 0x000000111b3c7207 */ /* 0x000fe40005000000 */
[----:B------:R-:W-:Y:S02]  /*9630*/  ISETP.GE.AND P0, PT, R13, RZ, PT ;  /* 0x000000ff0d00720c */ /* 0x000fe40003f06270 */
[----:B------:R-:W4:Y:S11]  /*9640*/  LDL R13, [R1+0x17f0] ;  /* 0x0017f000010d7983 */ /* 0x000f360000100800 */
[----:B------:R-:W-:Y:S01]  /*9650*/  @!P0 IMAD.MOV R57, RZ, RZ, -R57 ;  /* 0x000000ffff398224 */ /* 0x000fe200078e0a39 */
[----:B--2---:R-:W-:-:S02]  /*9660*/  ISETP.GE.AND P2, PT, R10, RZ, PT ;  /* 0x000000ff0a00720c */ /* 0x004fc40003f46270 */
[----:B---3--:R-:W-:Y:S02]  /*9670*/  ISETP.GE.AND P6, PT, R14, RZ, PT ;  /* 0x000000ff0e00720c */ /* 0x008fe40003fc6270 */
[----:B------:R-:W2:Y:S01]  /*9680*/  LDL R14, [R1+0x17f4] ;  /* 0x0017f400010e7983 */ /* 0x000ea20000100800 */
[----:B----4-:R-:W-:-:S08]  /*9690*/  ISETP.GE.AND P5, PT, R15, RZ, PT ;  /* 0x000000ff0f00720c */ /* 0x010fd00003fa6270 */
[----:B------:R-:W-:Y:S01]  /*96a0*/  @!P2 IMAD.MOV R52, RZ, RZ, -R52 ;  /* 0x000000ffff34a224 */ /* 0x000fe200078e0a34 */
[----:B------:R-:W3:Y:S01]  /*96b0*/  LDL R15, [R1+0x17f8] ;  /* 0x0017f800010f7983 */ /* 0x000ee20000100800 */
[----:B------:R-:W-:-:S03]  /*96c0*/  ISETP.GE.AND P4, PT, R61, RZ, PT ;  /* 0x000000ff3d00720c */ /* 0x000fc60003f86270 */
[----:B------:R-:W4:Y:S01]  /*96d0*/  LDL R61, [R1+0x17fc] ;  /* 0x0017fc00013d7983 */ /* 0x000f220000100800 */
[----:B------:R-:W-:-:S03]  /*96e0*/  ISETP.GE.AND P0, PT, R16, RZ, PT ;  /* 0x000000ff1000720c */ /* 0x000fc60003f06270 */
[----:B------:R-:W4:Y:S01]  /*96f0*/  LDL R16, [R1+0x17c0] ;  /* 0x0017c00001107983 */ /* 0x000f220000100800 */
[----:B------:R-:W-:-:S03]  /*9700*/  ISETP.GE.AND P2, PT, R0, RZ, PT ;  /* 0x000000ff0000720c */ /* 0x000fc60003f46270 */
[----:B------:R-:W4:Y:S01]  /*9710*/  LDL.LU R0, [R1+0x90] ;  /* 0x0000900001007983 */ /* 0x000f220000300800 */
[----:B------:R-:W-:Y:S01]  /*9720*/  @!P5 IMAD.MOV R39, RZ, RZ, -R39 ;  /* 0x000000ffff27d224 */ /* 0x000fe200078e0a27 */
[----:B------:R-:W-:Y:S01]  /*9730*/  ISETP.GE.AND P3, PT, R11, RZ, PT ;  /* 0x000000ff0b00720c */ /* 0x000fe20003f66270 */
[----:B------:R-:W-:-:S07]  /*9740*/  @!P1 IMAD.MOV R49, RZ, RZ, -R49 ;  /* 0x000000ffff319224 */ /* 0x000fce00078e0a31 */
[----:B------:R-:W-:Y:S01]  /*9750*/  @!P2 IMAD.MOV R46, RZ, RZ, -R46 ;  /* 0x000000ffff2ea224 */ /* 0x000fe200078e0a2e */
[----:B------:R-:W-:Y:S02]  /*9760*/  ISETP.GE.AND P2, PT, R48, RZ, PT ;  /* 0x000000ff3000720c */ /* 0x000fe40003f46270 */
[----:B------:R-:W4:Y:S01]  /*9770*/  LDL.LU R48, [R1+0x2af8] ;  /* 0x002af80001307983 */ /* 0x000f220000300800 */
[----:B------:R-:W-:-:S03]  /*9780*/  @!P0 IMAD.MOV R45, RZ, RZ, -R45 ;  /* 0x000000ffff2d8224 */ /* 0x000fc600078e0a2d */
[----:B------:R-:W4:Y:S01]  /*9790*/  LDL.LU R11, [R1+0xe4] ;  /* 0x0000e400010b7983 */ /* 0x000f220000300800 */
[----:B------:R-:W-:Y:S01]  /*97a0*/  @!P4 IMAD.MOV R40, RZ, RZ, -R40 ;  /* 0x000000ffff28c224 */ /* 0x000fe200078e0a28 */
[----:B------:R-:W-:Y:S01]  /*97b0*/  ISETP.GE.AND P1, PT, R12, RZ, PT ;  /* 0x000000ff0c00720c */ /* 0x000fe20003f26270 */
[----:B------:R-:W-:Y:S01]  /*97c0*/  @!P6 IMAD.MOV R47, RZ, RZ, -R47 ;  /* 0x000000ffff2fe224 */ /* 0x000fe200078e0a2f */
[----:B------:R-:W4:Y:S01]  /*97d0*/  LDL.LU R12, [R1+0xe0] ;  /* 0x0000e000010c7983 */ /* 0x000f220000300800 */
[----:B------:R-:W-:Y:S01]  /*97e0*/  ISETP.GE.AND P5, PT, R13, RZ, PT ;  /* 0x000000ff0d00720c */ /* 0x000fe20003fa6270 */
[----:B------:R-:W-:Y:S02]  /*97f0*/  @!P3 IMAD.MOV R43, RZ, RZ, -R43 ;  /* 0x000000ffff2bb224 */ /* 0x000fe400078e0a2b */
[----:B------:R-:W4:Y:S07]  /*9800*/  LDL.LU R13, [R1+0xdc] ;  /* 0x0000dc00010d7983 */ /* 0x000f2e0000300800 */
[----:B------:R-:W-:-:S03]  /*9810*/  @!P1 IMAD.MOV R38, RZ, RZ, -R38 ;  /* 0x000000ffff269224 */ /* 0x000fc600078e0a26 */
[----:B------:R-:W-:Y:S01]  /*9820*/  @!P5 IMAD.MOV R37, RZ, RZ, -R37 ;  /* 0x000000ffff25d224 */ /* 0x000fe200078e0a25 */
[----:B--2---:R-:W-:Y:S02]  /*9830*/  ISETP.GE.AND P4, PT, R14, RZ, PT ;  /* 0x000000ff0e00720c */ /* 0x004fe40003f86270 */
[----:B------:R-:W2:Y:S01]  /*9840*/  LDL.LU R14, [R1+0xd8] ;  /* 0x0000d800010e7983 */ /* 0x000ea20000300800 */
[----:B---3--:R-:W-:-:S03]  /*9850*/  ISETP.GE.AND P3, PT, R15, RZ, PT ;  /* 0x000000ff0f00720c */ /* 0x008fc60003f66270 */
[----:B------:R-:W3:Y:S01]  /*9860*/  LDL.LU R15, [R1+0x4] ;  /* 0x00000400010f7983 */ /* 0x000ee20000300800 */
[----:B----4-:R-:W-:Y:S02]  /*9870*/  ISETP.GE.AND P0, PT, R61, RZ, PT ;  /* 0x000000ff3d00720c */ /* 0x010fe40003f06270 */
[----:B------:R-:W1:Y:S04]  /*9880*/  S2R R61, SR_TID.X ;  /* 0x00000000003d7919 */ /* 0x000e680000002100 */
[----:B------:R-:W-:-:S03]  /*9890*/  @!P4 IMAD.MOV R36, RZ, RZ, -R36 ;  /* 0x000000ffff24c224 */ /* 0x000fc600078e0a24 */
[----:B------:R-:W-:-:S04]  /*98a0*/  @!P3 IMAD.MOV R30, RZ, RZ, -R30 ;  /* 0x000000ffff1eb224 */ /* 0x000fc800078e0a1e */
[----:B------:R-:W-:Y:S01]  /*98b0*/  @!P0 IMAD.MOV R31, RZ, RZ, -R31 ;  /* 0x000000ffff1f8224 */ /* 0x000fe200078e0a1f */
[----:B------:R-:W-:Y:S02]  /*98c0*/  ISETP.GE.AND P1, PT, R16, RZ, PT ;  /* 0x000000ff1000720c */ /* 0x000fe40003f26270 */
[----:B-1----:R-:W-:Y:S02]  /*98d0*/  LOP3.LUT R61, R61, 0x1f, RZ, 0xc0, !PT ;  /* 0x0000001f3d3d7812 */ /* 0x002fe400078ec0ff */
[----:B------:R-:W-:Y:S02]  /*98e0*/  ISETP.NE.AND P5, PT, R0, RZ, PT ;  /* 0x000000ff0000720c */ /* 0x000fe40003fa5270 */
[----:B0-----:R-:W-:-:S04]  /*98f0*/  LOP3.LUT R3, RZ, R0, RZ, 0x33, !PT ;  /* 0x00000000ff037212 */ /* 0x001fc800078e33ff */
[C---:B------:R-:W-:Y:S02]  /*9900*/  SEL R0, R3.reuse, R49, !P5 ;  /* 0x0000003103007207 */ /* 0x040fe40006800000 */
[----:B------:R-:W-:-:S03]  /*9910*/  SEL R5, R3, R57, !P5 ;  /* 0x0000003903057207 */ /* 0x000fc60006800000 */
[----:B------:R0:W-:Y:S01]  /*9920*/  STL [R1+0x120], R0 ;  /* 0x0001200001007387 */ /* 0x0001e20000100800 */
[----:B------:R-:W-:-:S03]  /*9930*/  SEL R6, R3, R47, !P5 ;  /* 0x0000002f03067207 */ /* 0x000fc60006800000 */
[----:B------:R-:W4:Y:S04]  /*9940*/  LDL.LU R16, [R1] ;  /* 0x0000000001107983 */ /* 0x000f280000300800 */
[----:B------:R1:W-:Y:S01]  /*9950*/  STL [R1+0x11c], R5 ;  /* 0x00011c0501007387 */ /* 0x0003e20000100800 */
[----:B0-----:R-:W-:-:S05]  /*9960*/  SEL R0, R3, R52, !P5 ;  /* 0x0000003403007207 */ /* 0x001fca0006800000 */
[----:B------:R0:W-:Y:S01]  /*9970*/  STL [R1+0x118], R0 ;  /* 0x0001180001007387 */ /* 0x0001e20000100800 */
[----:B-1----:R-:W-:-:S03]  /*9980*/  SEL R5, R3, R39, !P5 ;  /* 0x0000002703057207 */ /* 0x002fc60006800000 */
[----:B------:R1:W-:Y:S04]  /*9990*/  STL [R1+0x114], R6 ;  /* 0x0001140601007387 */ /* 0x0003e80000100800 */
[----:B------:R1:W-:Y:S01]  /*99a0*/  STL [R1+0x110], R5 ;  /* 0x0001100501007387 */ /* 0x0003e20000100800 */
[C---:B0-----:R-:W-:Y:S02]  /*99b0*/  SEL R0, R3.reuse, R40, !P5 ;  /* 0x0000002803007207 */ /* 0x041fe40006800000 */
[----:B-1----:R-:W-:-:S03]  /*99c0*/  SEL R6, R3, R43, !P5 ;  /* 0x0000002b03067207 */ /* 0x002fc60006800000 */
[----:B------:R0:W-:Y:S01]  /*99d0*/  STL [R1+0x10c], R0 ;  /* 0x00010c0001007387 */ /* 0x0001e20000100800 */
[----:B------:R-:W-:-:S03]  /*99e0*/  SEL R5, R3, R45, !P5 ;  /* 0x0000002d03057207 */ /* 0x000fc60006800000 */
        /* <DEDUP_REMOVED lines=11> */
[----:B------:R-:W-:Y:S01]  /*9aa0*/  SEL R5, R3, R31, !P5 ;  /* 0x0000001f03057207 */ /* 0x000fe20006800000 */
[----:B------:R-:W-:Y:S02]  /*9ab0*/  IMAD R4, R61, UR5, RZ ;  /* 0x000000053d047c24 */ /* 0x000fe4000f8e02ff */
[----:B------:R-:W-:Y:S04]  /*9ac0*/  STL [R1+0xf0], R6 ;  /* 0x0000f00601007387 */ /* 0x000fe80000100800 */
[----:B------:R-:W4:Y:S04]  /*9ad0*/  LDL.LU R61, [R1+0xd4] ;  /* 0x0000d400013d7983 */ /* 0x000f280000300800 */
[----:B------:R1:W-:Y:S04]  /*9ae0*/  STL [R1+0xec], R5 ;  /* 0x0000ec0501007387 */ /* 0x0003e80000100800 */
[----:B------:R-:W4:Y:S01]  /*9af0*/  LDL.LU R41, [R1+0xd0] ;  /* 0x0000d00001297983 */ /* 0x000f220000300800 */
[----:B------:R-:W-:-:S02]  /*9b00*/  @!P2 IMAD.MOV R59, RZ, RZ, -R59 ;  /* 0x000000ffff3ba224 */ /* 0x000fc400078e0a3b */
[----:B------:R-:W-:-:S03]  /*9b10*/  @!P1 IMAD.MOV R48, RZ, RZ, -R48 ;  /* 0x000000ffff309224 */ /* 0x000fc600078e0a30 */
[----:B0-----:R-:W-:Y:S02]  /*9b20*/  SEL R0, R3, R59, !P5 ;  /* 0x0000003b03007207 */ /* 0x001fe40006800000 */
[----:B------:R-:W-:-:S03]  /*9b30*/  IADD3 R2, P6, PT, R4, UR8, RZ ;  /* 0x0000000804027c10 */ /* 0x000fc6000ffde0ff */
[----:B------:R0:W-:Y:S04]  /*9b40*/  STL [R1+0xe8], R0 ;  /* 0x0000e80001007387 */ /* 0x0001e80000100800 */
[----:B-1----:R-:W4:Y:S01]  /*9b50*/  LDL.LU R5, [R1+0xcc] ;  /* 0x0000cc0001057983 */ /* 0x002f220000300800 */
[----:B0-----:R-:W-:Y:S02]  /*9b60*/  SEL R0, R3, R48, !P5 ;  /* 0x0000003003007207 */ /* 0x001fe40006800000 */
[----:B------:R-:W-:Y:S01]  /*9b70*/  LEA.HI.X.SX32 R3, R4, UR9, 0x1, P6 ;  /* 0x0000000904037c11 */ /* 0x000fe2000b0f0eff */
[----:B------:R-:W-:Y:S01]  /*9b80*/  IMAD R36, R58, UR31, RZ ;  /* 0x0000001f3a247c24 */ /* 0x000fe2000f8e02ff */
[----:B------:R-:W0:Y:S01]  /*9b90*/  LDCU.64 UR8, c[0x0][0x380] ;  /* 0x00007000ff0877ac */ /* 0x000e220008000a00 */
[----:B------:R1:W-:Y:S04]  /*9ba0*/  STL [R1+0x2adc], R0 ;  /* 0x002adc0001007387 */ /* 0x0003e80000100800 */
[----:B------:R0:W-:Y:S04]  /*9bb0*/  STL [R1+0x2af4], R3 ;  /* 0x002af40301007387 */ /* 0x0001e80000100800 */
[----:B------:R-:W4:Y:S01]  /*9bc0*/  LDL.LU R6, [R1+0xc8] ;  /* 0x0000c80001067983 */ /* 0x000f220000300800 */
[----:B-1----:R-:W-:-:S02]  /*9bd0*/  IMAD R0, R12, UR31, RZ ;  /* 0x0000001f0c007c24 */ /* 0x002fc4000f8e02ff */
[----:B0-----:R-:W-:-:S05]  /*9be0*/  IMAD R3, R11, UR31, RZ ;  /* 0x0000001f0b037c24 */ /* 0x001fca000f8e02ff */
[----:B------:R0:W-:Y:S04]  /*9bf0*/  STL [R1+0x14], R3 ;  /* 0x0000140301007387 */ /* 0x0001e80000100800 */
[----:B------:R2:W-:Y:S04]  /*9c00*/  STL [R1+0x10], R0 ;  /* 0x0000100001007387 */ /* 0x0005e80000100800 */
[----:B------:R-:W4:Y:S01]  /*9c10*/  LDL.LU R7, [R1+0xc4] ;  /* 0x0000c40001077983 */ /* 0x000f220000300800 */
[----:B0-----:R-:W-:-:S05]  /*9c20*/  IMAD R3, R13, UR31, RZ ;  /* 0x0000001f0d037c24 */ /* 0x001fca000f8e02ff */
[----:B------:R3:W-:Y:S04]  /*9c30*/  STL [R1+0xc], R3 ;  /* 0x00000c0301007387 */ /* 0x0007e80000100800 */
[----:B------:R-:W4:Y:S01]  /*9c40*/  LDL.LU R8, [R1+0xc0] ;  /* 0x0000c00001087983 */ /* 0x000f220000300800 */
[----:B--2---:R-:W-:-:S05]  /*9c50*/  IMAD R0, R14, UR31, RZ ;  /* 0x0000001f0e007c24 */ /* 0x004fca000f8e02ff */
[----:B------:R4:W-:Y:S01]  /*9c60*/  STL [R1+0x8], R0 ;  /* 0x0000080001007387 */ /* 0x0009e20000100800 */
[----:B---3--:R-:W-:-:S03]  /*9c70*/  IMAD R3, R15, UR31, RZ ;  /* 0x0000001f0f037c24 */ /* 0x008fc6000f8e02ff */
[----:B------:R-:W2:Y:S04]  /*9c80*/  LDL.LU R9, [R1+0xbc] ;  /* 0x0000bc0001097983 */ /* 0x000ea80000300800 */
[----:B------:R0:W-:Y:S04]  /*9c90*/  STL [R1+0x4], R3 ;  /* 0x0000040301007387 */ /* 0x0001e80000100800 */
[----:B------:R-:W3:Y:S04]  /*9ca0*/  LDL.LU R10, [R1+0xb8] ;  /* 0x0000b800010a7983 */ /* 0x000ee80000300800 */
[----:B------:R-:W3:Y:S04]  /*9cb0*/  LDL.LU R11, [R1+0xb4] ;  /* 0x0000b400010b7983 */ /* 0x000ee80000300800 */
[----:B------:R-:W3:Y:S04]  /*9cc0*/  LDL.LU R12, [R1+0xb0] ;  /* 0x0000b000010c7983 */ /* 0x000ee80000300800 */
[----:B------:R-:W3:Y:S04]  /*9cd0*/  LDL.LU R13, [R1+0xac] ;  /* 0x0000ac00010d7983 */ /* 0x000ee80000300800 */
[----:B------:R-:W3:Y:S04]  /*9ce0*/  LDL.LU R14, [R1+0xa8] ;  /* 0x0000a800010e7983 */ /* 0x000ee80000300800 */
[----:B------:R-:W3:Y:S01]  /*9cf0*/  LDL.LU R15, [R1+0xa4] ;  /* 0x0000a400010f7983 */ /* 0x000ee20000300800 */
[----:B----4-:R-:W-:-:S03]  /*9d00*/  IMAD R0, R16, UR31, RZ ;  /* 0x0000001f10007c24 */ /* 0x010fc6000f8e02ff */
[----:B------:R-:W4:Y:S04]  /*9d10*/  LDL.LU R16, [R1+0xa0] ;  /* 0x0000a00001107983 */ /* 0x000f280000300800 */
[----:B------:R-:W3:Y:S04]  /*9d20*/  LDL.LU R21, [R1+0x9c] ;  /* 0x00009c0001157983 */ /* 0x000ee80000300800 */
[----:B------:R-:W4:Y:S04]  /*9d30*/  LDL.LU R22, [R1+0x98] ;  /* 0x0000980001167983 */ /* 0x000f280000300800 */
        /* <DEDUP_REMOVED lines=8> */
[----:B------:R-:W4:Y:S01]  /*9dc0*/  LDL.LU R42, [R1+0x1c] ;  /* 0x00001c00012a7983 */ /* 0x000f220000300800 */
[----:B------:R-:W-:-:S03]  /*9dd0*/  IMAD R4, R41, UR31, RZ ;  /* 0x0000001f29047c24 */ /* 0x000fc6000f8e02ff */
[----:B------:R-:W4:Y:S01]  /*9de0*/  LDL.LU R41, [R1+0x18] ;  /* 0x0000180001297983 */ /* 0x000f220000300800 */
[----:B------:R-:W-:-:S05]  /*9df0*/  IMAD R5, R5, UR31, RZ ;  /* 0x0000001f05057c24 */ /* 0x000fca000f8e02ff */
[----:B------:R1:W-:Y:S01]  /*9e00*/  STL [R1+0x2af0], R5 ;  /* 0x002af00501007387 */ /* 0x0003e20000100800 */
[----:B------:R-:W-:-:S05]  /*9e10*/  IMAD R6, R6, UR31, RZ ;  /* 0x0000001f06067c24 */ /* 0x000fca000f8e02ff */
[----:B------:R0:W-:Y:S01]  /*9e20*/  STL [R1+0x2aec], R6 ;  /* 0x002aec0601007387 */ /* 0x0001e20000100800 */
[----:B------:R-:W-:-:S05]  /*9e30*/  IMAD R7, R7, UR31, RZ ;  /* 0x0000001f07077c24 */ /* 0x000fca000f8e02ff */
[----:B------:R0:W-:Y:S01]  /*9e40*/  STL [R1+0x2ae8], R7 ;  /* 0x002ae80701007387 */ /* 0x0001e20000100800 */
[----:B------:R-:W-:-:S05]  /*9e50*/  IMAD R8, R8, UR31, RZ ;  /* 0x0000001f08087c24 */ /* 0x000fca000f8e02ff */
[----:B------:R0:W-:Y:S01]  /*9e60*/  STL [R1+0x2ae4], R8 ;  /* 0x002ae40801007387 */ /* 0x0001e20000100800 */
[----:B--2---:R-:W-:-:S05]  /*9e70*/  IMAD R9, R9, UR31, RZ ;  /* 0x0000001f09097c24 */ /* 0x004fca000f8e02ff */
[----:B------:R2:W-:Y:S04]  /*9e80*/  STL [R1+0x2ae0], R9 ;  /* 0x002ae00901007387 */ /* 0x0005e80000100800 */
[----:B------:R-:W2:Y:S04]  /*9e90*/  LDL.LU R39, [R1+0x34] ;  /* 0x0000340001277983 */ /* 0x000ea80000300800 */
[----:B------:R-:W2:Y:S01]  /*9ea0*/  LDL.LU R40, [R1+0x38] ;  /* 0x0000380001287983 */ /* 0x000ea20000300800 */
[----:B---3--:R-:W-:Y:S02]  /*9eb0*/  IMAD R17, R21, UR31, RZ ;  /* 0x0000001f15117c24 */ /* 0x008fe4000f8e02ff */
[----:B----4-:R-:W-:-:S02]  /*9ec0*/  IMAD R21, R29, UR31, RZ ;  /* 0x0000001f1d157c24 */ /* 0x010fc4000f8e02ff */
[----:B------:R-:W-:Y:S02]  /*9ed0*/  IMAD R19, R23, UR31, RZ ;  /* 0x0000001f17137c24 */ /* 0x000fe4000f8e02ff */
[----:B------:R-:W-:Y:S02]  /*9ee0*/  IMAD R20, R32, UR31, RZ ;  /* 0x0000001f20147c24 */ /* 0x000fe4000f8e02ff */
[----:B------:R-:W-:Y:S02]  /*9ef0*/  IMAD R29, R44, UR31, RZ ;  /* 0x0000001f2c1d7c24 */ /* 0x000fe4000f8e02ff */
[----:B------:R-:W-:Y:S02]  /*9f00*/  IMAD R30, R42, UR31, RZ ;  /* 0x0000001f2a1e7c24 */ /* 0x000fe4000f8e02ff */
[----:B------:R-:W-:Y:S02]  /*9f10*/  IMAD R18, R22, UR31, RZ ;  /* 0x0000001f16127c24 */ /* 0x000fe4000f8e02ff */
[----:B------:R-:W-:-:S02]  /*9f20*/  IMAD R23, R33, UR31, RZ ;  /* 0x0000001f21177c24 */ /* 0x000fc4000f8e02ff */
[----:B------:R-:W-:Y:S02]  /*9f30*/  IMAD R32, R50, UR31, RZ ;  /* 0x0000001f32207c24 */ /* 0x000fe4000f8e02ff */
[----:B------:R-:W-:Y:S02]  /*9f40*/  IMAD R22, R28, UR31, RZ ;  /* 0x0000001f1c167c24 */ /* 0x000fe4000f8e02ff */
[----:B------:R-:W-:Y:S02]  /*9f50*/  IMAD R27, R34, UR31, RZ ;  /* 0x0000001f221b7c24 */ /* 0x000fe4000f8e02ff */
[----:B------:R-:W-:Y:S02]  /*9f60*/  IMAD R31, R41, UR31, RZ ;  /* 0x0000001f291f7c24 */ /* 0x000fe4000f8e02ff */
[----:B------:R-:W3:Y:S04]  /*9f70*/  LDL.LU R41, [R1+0x3c] ;  /* 0x00003c0001297983 */ /* 0x000ee80000300800 */
[----:B------:R-:W4:Y:S04]  /*9f80*/  LDL.LU R42, [R1+0x84] ;  /* 0x00008400012a7983 */ /* 0x000f280000300800 */
[----:B------:R-:W3:Y:S04]  /*9f90*/  LDL.LU R43, [R1+0x80] ;  /* 0x00008000012b7983 */ /* 0x000ee80000300800 */
        /* <DEDUP_REMOVED lines=8> */
[----:B0-----:R-:W3:Y:S04]  /*a020*/  LDL.LU R3, [R1+0x44] ;  /* 0x0000440001037983 */ /* 0x001ee80000300800 */
[----:B------:R-:W3:Y:S04]  /*a030*/  LDL.LU R59, [R1+0x40] ;  /* 0x00004000013b7983 */ /* 0x000ee80000300800 */
[----:B-1----:R-:W3:Y:S04]  /*a040*/  LDL.LU R5, [R1+0x14] ;  /* 0x0000140001057983 */ /* 0x002ee80000300800 */
[----:B------:R-:W3:Y:S01]  /*a050*/  LDL.LU R6, [R1+0x10] ;  /* 0x0000100001067983 */ /* 0x000ee20000300800 */
[----:B------:R-:W-:-:S03]  /*a060*/  IMAD R33, R51, UR31, RZ ;  /* 0x0000001f33217c24 */ /* 0x000fc6000f8e02ff */
[----:B------:R-:W3:Y:S01]  /*a070*/  LDL.LU R7, [R1+0xc] ;  /* 0x00000c0001077983 */ /* 0x000ee20000300800 */
[----:B------:R-:W-:-:S03]  /*a080*/  IMAD R28, R35, UR31, RZ ;  /* 0x0000001f231c7c24 */ /* 0x000fc6000f8e02ff */
[----:B------:R-:W3:Y:S01]  /*a090*/  LDL.LU R8, [R1+0x8] ;  /* 0x0000080001087983 */ /* 0x000ee20000300800 */
[----:B------:R-:W-:-:S03]  /*a0a0*/  IMAD R34, R53, UR31, RZ ;  /* 0x0000001f35227c24 */ /* 0x000fc6000f8e02ff */
[----:B--2---:R-:W2:Y:S01]  /*a0b0*/  LDL.LU R9, [R1+0x4] ;  /* 0x0000040001097983 */ /* 0x004ea20000300800 */
[----:B------:R-:W-:-:S03]  /*a0c0*/  IMAD R35, R54, UR31, RZ ;  /* 0x0000001f36237c24 */ /* 0x000fc6000f8e02ff */
[----:B------:R-:W2:Y:S04]  /*a0d0*/  LDL.LU R50, [R1+0x64] ;  /* 0x0000640001327983 */ /* 0x000ea80000300800 */
[----:B------:R-:W2:Y:S04]  /*a0e0*/  LDL.LU R51, [R1+0x60] ;  /* 0x0000600001337983 */ /* 0x000ea80000300800 */
[----:B------:R-:W2:Y:S04]  /*a0f0*/  LDL.LU R53, [R1+0x58] ;  /* 0x0000580001357983 */ /* 0x000ea80000300800 */
[----:B------:R-:W2:Y:S04]  /*a100*/  LDL.LU R54, [R1+0x54] ;  /* 0x0000540001367983 */ /* 0x000ea80000300800 */
[----:B------:R-:W2:Y:S01]  /*a110*/  LDL.LU R58, [R1+0x4c] ;  /* 0x00004c00013a7983 */ /* 0x000ea20000300800 */
[----:B------:R-:W-:-:S02]  /*a120*/  IMAD R38, R56, UR31, RZ ;  /* 0x0000001f38267c24 */ /* 0x000fc4000f8e02ff */
[----:B------:R-:W-:Y:S02]  /*a130*/  IMAD R37, R55, UR31, RZ ;  /* 0x0000001f37257c24 */ /* 0x000fe4000f8e02ff */
[----:B------:R-:W4:Y:S01]  /*a140*/  LDL.LU R55, [R1+0x50] ;  /* 0x0000500001377983 */ /* 0x000f220000300800 */
[----:B------:R-:W-:Y:S02]  /*a150*/  IMAD R61, R61, UR31, RZ ;  /* 0x0000001f3d3d7c24 */ /* 0x000fe4000f8e02ff */
[----:B--2---:R-:W-:Y:S02]  /*a160*/  IMAD R56, R58, UR31, RZ ;  /* 0x0000001f3a387c24 */ /* 0x004fe4000f8e02ff */
[----:B---3--:R-:W-:Y:S01]  /*a170*/  IMAD R58, R3, UR31, RZ ;  /* 0x0000001f033a7c24 */ /* 0x008fe2000f8e02ff */
[----:B------:R-:W-:-:S05]  /*a180*/  IADD3 R3, P6, PT, R5, R2, RZ ;  /* 0x0000000205037210 */ /* 0x000fca0007fde0ff */
[----:B------:R0:W-:Y:S02]  /*a190*/  STL [R1+0x2968], R3 ;  /* 0x0029680301007387 */ /* 0x0001e40000100800 */
[----:B0-----:R-:W-:-:S05]  /*a1a0*/  IADD3 R3, P5, PT, R6, R2, RZ ;  /* 0x0000000206037210 */ /* 0x001fca0007fbe0ff */
        /* <DEDUP_REMOVED lines=10> */
[----:B------:R0:W-:Y:S04]  /*a250*/  STL [R1+0x2980], R3 ;  /* 0x0029800301007387 */ /* 0x0001e80000100800 */
[----:B0-----:R-:W2:Y:S02]  /*a260*/  LDL.LU R3, [R1+0x2af4] ;  /* 0x002af40001037983 */ /* 0x001ea40000300800 */
[----:B--2---:R-:W-:-:S05]  /*a270*/  LEA.HI.X.SX32 R5, R5, R3, 0x1, P6 ;  /* 0x0000000305057211 */ /* 0x004fca00030f0eff */
[----:B------:R0:W-:Y:S02]  /*a280*/  STL [R1+0x2960], R5 ;  /* 0x0029600501007387 */ /* 0x0001e40000100800 */
[----:B0-----:R-:W-:-:S05]  /*a290*/  IADD3 R5, P6, PT, R4, R2, RZ ;  /* 0x0000000204057210 */ /* 0x001fca0007fde0ff */
[----:B------:R0:W-:Y:S04]  /*a2a0*/  STL [R1+0x2964], R5 ;  /* 0x0029640501007387 */ /* 0x0001e80000100800 */
[----:B0-----:R-:W2:Y:S01]  /*a2b0*/  LDL.LU R5, [R1+0x2af0] ;  /* 0x002af00001057983 */ /* 0x001ea20000300800 */
[----:B------:R-:W-:-:S05]  /*a2c0*/  LEA.HI.X.SX32 R6, R6, R3, 0x1, P5 ;  /* 0x0000000306067211 */ /* 0x000fca00028f0eff */
[----:B------:R2:W-:Y:S02]  /*a2d0*/  STL [R1+0x2958], R6 ;  /* 0x0029580601007387 */ /* 0x0005e40000100800 */
[----:B--2---:R-:W-:-:S05]  /*a2e0*/  IADD3 R6, P5, PT, R5, R2, RZ ;  /* 0x0000000205067210 */ /* 0x004fca0007fbe0ff */
        /* <DEDUP_REMOVED lines=17> */
[-C--:B------:R-:W-:Y:S01]  /*a400*/  LEA.HI.X.SX32 R0, R0, R3.reuse, 0x1, P0 ;  /* 0x0000000300007211 */ /* 0x080fe200000f0eff */
[----:B------:R-:W-:Y:S01]  /*a410*/  IMAD R10, R10, UR31, RZ ;  /* 0x0000001f0a0a7c24 */ /* 0x000fe2000f8e02ff */
[----:B------:R-:W-:-:S03]  /*a420*/  LEA.HI.X.SX32 R61, R61, R3, 0x1, P4 ;  /* 0x000000033d3d7211 */ /* 0x000fc600020f0eff */
[----:B------:R2:W-:Y:S01]  /*a430*/  STL [R1+0x2938], R0 ;  /* 0x0029380001007387 */ /* 0x0005e20000100800 */
        /* <DEDUP_REMOVED lines=10> */
[----:B------:R-:W-:Y:S02]  /*a4e0*/  IMAD R40, R40, UR31, RZ ;  /* 0x0000001f28287c24 */ /* 0x000fe4000f8e02ff */
[----:B------:R-:W-:-:S02]  /*a4f0*/  IMAD R41, R41, UR31, RZ ;  /* 0x0000001f29297c24 */ /* 0x000fc4000f8e02ff */
[----:B----4-:R-:W-:Y:S02]  /*a500*/  IMAD R42, R42, UR31, RZ ;  /* 0x0000001f2a2a7c24 */ /* 0x010fe4000f8e02ff */
        /* <DEDUP_REMOVED lines=11> */
[----:B------:R-:W-:Y:S02]  /*a5c0*/  IMAD R54, R54, UR31, RZ ;  /* 0x0000001f36367c24 */ /* 0x000fe4000f8e02ff */
[----:B------:R-:W-:Y:S01]  /*a5d0*/  IMAD R55, R55, UR31, RZ ;  /* 0x0000001f37377c24 */ /* 0x000fe2000f8e02ff */
[----:B--2---:R-:W-:-:S05]  /*a5e0*/  IADD3 R0, P0, PT, R9, R2, RZ ;  /* 0x0000000209007210 */ /* 0x004fca0007f1e0ff */
[----:B------:R0:W-:Y:S04]  /*a5f0*/  STL [R1+0x293c], R0 ;  /* 0x00293c0001007387 */ /* 0x0001e80000100800 */
[----:B0-----:R-:W2:Y:S04]  /*a600*/  LDL.LU R0, [R1+0x2adc] ;  /* 0x002adc0001007983 */ /* 0x001ea80000300800 */
[----:B------:R0:W-:Y:S02]  /*a610*/  STL [R1+0x2930], R61 ;  /* 0x0029303d01007387 */ /* 0x0001e40000100800 */
[----:B0-----:R-:W-:-:S05]  /*a620*/  IADD3 R61, P4, PT, R10, R2, RZ ;  /* 0x000000020a3d7210 */ /* 0x001fca0007f9e0ff */
[----:B------:R0:W-:Y:S02]  /*a630*/  STL [R1+0x2934], R61 ;  /* 0x0029343d01007387 */ /* 0x0001e40000100800 */
[----:B0-----:R-:W-:Y:S02]  /*a640*/  LEA.HI.X.SX32 R61, R4, R3, 0x1, P6 ;  /* 0x00000003043d7211 */ /* 0x001fe400030f0eff */
[----:B------:R-:W-:-:S03]  /*a650*/  IADD3 R4, P6, PT, R11, R2, RZ ;  /* 0x000000020b047210 */ /* 0x000fc60007fde0ff */
[----:B------:R0:W-:Y:S04]  /*a660*/  STL [R1+0x2928], R61 ;  /* 0x0029283d01007387 */ /* 0x0001e80000100800 */
[----:B------:R1:W-:Y:S01]  /*a670*/  STL [R1+0x292c], R4 ;  /* 0x00292c0401007387 */ /* 0x0003e20000100800 */
[-C--:B0-----:R-:W-:Y:S02]  /*a680*/  LEA.HI.X.SX32 R61, R5, R3.reuse, 0x1, P5 ;  /* 0x00000003053d7211 */ /* 0x081fe400028f0eff */
[-C--:B------:R-:W-:Y:S02]  /*a690*/  IADD3 R5, P5, PT, R12, R2.reuse, RZ ;  /* 0x000000020c057210 */ /* 0x080fe40007fbe0ff */
[----:B-1----:R-:W-:Y:S01]  /*a6a0*/  LEA.HI.X.SX32 R4, R6, R3, 0x1, P3 ;  /* 0x0000000306047211 */ /* 0x002fe200018f0eff */
[----:B------:R-:W-:Y:S01]  /*a6b0*/  STL [R1+0x2920], R61 ;  /* 0x0029203d01007387 */ /* 0x000fe20000100800 */
[----:B------:R-:W-:-:S03]  /*a6c0*/  IADD3 R6, P3, PT, R13, R2, RZ ;  /* 0x000000020d067210 */ /* 0x000fc60007f7e0ff */
[----:B------:R0:W-:Y:S04]  /*a6d0*/  STL [R1+0x2924], R5 ;  /* 0x0029240501007387 */ /* 0x0001e80000100800 */
[----:B------:R1:W-:Y:S01]  /*a6e0*/  STL [R1+0x2918], R4 ;  /* 0x0029180401007387 */ /* 0x0003e20000100800 */
[----:B0-----:R-:W-:-:S03]  /*a6f0*/  LEA.HI.X.SX32 R5, R7, R3, 0x1, P2 ;  /* 0x0000000307057211 */ /* 0x001fc600010f0eff */
[----:B------:R0:W-:Y:S01]  /*a700*/  STL [R1+0x291c], R6 ;  /* 0x00291c0601007387 */ /* 0x0001e20000100800 */
[----:B-1----:R-:W-:-:S03]  /*a710*/  IADD3 R4, P2, PT, R14, R2, RZ ;  /* 0x000000020e047210 */ /* 0x002fc60007f5e0ff */
        /* <DEDUP_REMOVED lines=168> */
[----:B------:R-:W3:Y:S04]  /*b1a0*/  LDL.LU R17, [R1+0x120] ;  /* 0x0001200001117983 */ /* 0x000ee80000300800 */
[----:B------:R1:W-:Y:S04]  /*b1b0*/  STL [R1+0x27c0], R5 ;  /* 0x0027c00501007387 */ /* 0x0003e80000100800 */
[----:B------:R-:W4:Y:S04]  /*b1c0*/  LDL.LU R16, [R1+0x11c] ;  /* 0x00011c0001107983 */ /* 0x000f280000300800 */
[----:B------:R0:W-:Y:S04]  /*b1d0*/  STL [R1+0x27c4], R4 ;  /* 0x0027c40401007387 */ /* 0x0001e80000100800 */
        /* <DEDUP_REMOVED lines=9> */
[----:B0-----:R-:W4:Y:S04]  /*b270*/  LDL.LU R6, [R1+0xf4] ;  /* 0x0000f40001067983 */ /* 0x001f280000300800 */
[----:B-1----:R-:W4:Y:S04]  /*b280*/  LDL.LU R5, [R1+0xf0] ;  /* 0x0000f00001057983 */ /* 0x002f280000300800 */
[----:B------:R-:W4:Y:S04]  /*b290*/  LDL.LU R4, [R1+0xec] ;  /* 0x0000ec0001047983 */ /* 0x000f280000300800 */
[----:B------:R-:W4:Y:S01]  /*b2a0*/  LDL.LU R61, [R1+0xe8] ;  /* 0x0000e800013d7983 */ /* 0x000f220000300800 */
[----:B------:R-:W-:Y:S01]  /*b2b0*/  IMAD R57, R57, UR31, RZ ;  /* 0x0000001f39397c24 */ /* 0x000fe2000f8e02ff */
[----:B------:R-:W-:-:S04]  /*b2c0*/  LEA.HI.X.SX32 R19, R50, R3, 0x1, P1 ;  /* 0x0000000332137211 */ /* 0x000fc800008f0eff */
[-C--:B------:R-:W-:Y:S01]  /*b2d0*/  IADD3 R18, P1, PT, R57, R2.reuse, RZ ;  /* 0x0000000239127210 */ /* 0x080fe20007f3e0ff */
[----:B------:R0:W-:Y:S01]  /*b2e0*/  STL [R1+0x27b8], R19 ;  /* 0x0027b81301007387 */ /* 0x0001e20000100800 */
[-C--:B------:R-:W-:Y:S01]  /*b2f0*/  LEA.HI.X.SX32 R20, R51, R3.reuse, 0x1, P0 ;  /* 0x0000000333147211 */ /* 0x080fe200000f0eff */
[----:B------:R-:W-:Y:S02]  /*b300*/  IMAD R59, R59, UR31, RZ ;  /* 0x0000001f3b3b7c24 */ /* 0x000fe4000f8e02ff */
[----:B------:R1:W-:Y:S01]  /*b310*/  STL [R1+0x27bc], R18 ;  /* 0x0027bc1201007387 */ /* 0x0003e20000100800 */
[----:B------:R-:W-:Y:S01]  /*b320*/  IMAD R60, R60, UR31, RZ ;  /* 0x0000001f3c3c7c24 */ /* 0x000fe2000f8e02ff */
[----:B0-----:R-:W-:Y:S02]  /*b330*/  IADD3 R19, P0, PT, R58, R2, RZ ;  /* 0x000000023a137210 */ /* 0x001fe40007f1e0ff */
[----:B------:R0:W-:Y:S01]  /*b340*/  STL [R1+0x27b0], R20 ;  /* 0x0027b01401007387 */ /* 0x0001e20000100800 */
[----:B-1----:R-:W-:-:S03]  /*b350*/  LEA.HI.X.SX32 R18, R52, R3, 0x1, P4 ;  /* 0x0000000334127211 */ /* 0x002fc600020f0eff */
[----:B------:R1:W-:Y:S04]  /*b360*/  STL [R1+0x27b4], R19 ;  /* 0x0027b41301007387 */ /* 0x0003e80000100800 */
[----:B------:R2:W-:Y:S01]  /*b370*/  STL [R1+0x27a8], R18 ;  /* 0x0027a81201007387 */ /* 0x0005e20000100800 */
[----:B0-----:R-:W-:Y:S02]  /*b380*/  IADD3 R20, P4, PT, R59, R2, RZ ;  /* 0x000000023b147210 */ /* 0x001fe40007f9e0ff */
[----:B-1----:R-:W-:-:S03]  /*b390*/  LEA.HI.X.SX32 R19, R53, R3, 0x1, P6 ;  /* 0x0000000335137211 */ /* 0x002fc600030f0eff */
[----:B------:R-:W-:Y:S01]  /*b3a0*/  STL [R1+0x27ac], R20 ;  /* 0x0027ac1401007387 */ /* 0x000fe20000100800 */
[----:B--2---:R-:W-:Y:S02]  /*b3b0*/  IADD3 R18, P6, PT, R60, R2, RZ ;  /* 0x000000023c127210 */ /* 0x004fe40007fde0ff */
[-C--:B------:R-:W-:Y:S01]  /*b3c0*/  LEA.HI.X.SX32 R2, R54, R3.reuse, 0x1, P5 ;  /* 0x0000000336027211 */ /* 0x080fe200028f0eff */
[----:B------:R0:W-:Y:S04]  /*b3d0*/  STL [R1+0x27a4], R19 ;  /* 0x0027a41301007387 */ /* 0x0001e80000100800 */
[----:B------:R1:W-:Y:S04]  /*b3e0*/  STL [R1+0x27a0], R18 ;  /* 0x0027a01201007387 */ /* 0x0003e80000100800 */
[----:B------:R2:W-:Y:S01]  /*b3f0*/  STL [R1+0x279c], R2 ;  /* 0x00279c0201007387 */ /* 0x0005e20000100800 */
[----:B0-----:R-:W-:-:S02]  /*b400*/  LEA.HI.X.SX32 R19, R55, R3, 0x1, P3 ;  /* 0x0000000337137211 */ /* 0x001fc400018f0eff */
[----:B-1----:R-:W-:-:S03]  /*b410*/  LEA.HI.X.SX32 R18, R56, R3, 0x1, P2 ;  /* 0x0000000338127211 */ /* 0x002fc600010f0eff */
[----:B------:R0:W-:Y:S01]  /*b420*/  STL [R1+0x2798], R19 ;  /* 0x0027981301007387 */ /* 0x0001e20000100800 */
[----:B--2---:R-:W-:-:S03]  /*b430*/  LEA.HI.X.SX32 R2, R57, R3, 0x1, P1 ;  /* 0x0000000339027211 */ /* 0x004fc600008f0eff */
[----:B------:R1:W-:Y:S04]  /*b440*/  STL [R1+0x2794], R18 ;  /* 0x0027941201007387 */ /* 0x0003e80000100800 */
[----:B------:R2:W-:Y:S01]  /*b450*/  STL [R1+0x2790], R2 ;  /* 0x0027900201007387 */ /* 0x0005e20000100800 */
[-C--:B0-----:R-:W-:Y:S02]  /*b460*/  LEA.HI.X.SX32 R19, R58, R3.reuse, 0x1, P0 ;  /* 0x000000033a137211 */ /* 0x081fe400000f0eff */
[----:B-1----:R-:W-:-:S03]  /*b470*/  LEA.HI.X.SX32 R18, R59, R3, 0x1, P4 ;  /* 0x000000033b127211 */ /* 0x002fc600020f0eff */
[----:B------:R-:W-:Y:S01]  /*b480*/  STL [R1+0x278c], R19 ;  /* 0x00278c1301007387 */ /* 0x000fe20000100800 */
[----:B--2---:R-:W-:-:S03]  /*b490*/  LEA.HI.X.SX32 R2, R60, R3, 0x1, P6 ;  /* 0x000000033c027211 */ /* 0x004fc600030f0eff */
[----:B------:R-:W-:Y:S04]  /*b4a0*/  STL [R1+0x2788], R18 ;  /* 0x0027881201007387 */ /* 0x000fe80000100800 */
[----:B------:R0:W-:Y:S02]  /*b4b0*/  STL [R1+0x1804], R2 ;  /* 0x0018040201007387 */ /* 0x0001e40000100800 */
[----:B0-----:R-:W-:Y:S02]  /*b4c0*/  IMAD R2, R0, UR32, RZ ;  /* 0x0000002000027c24 */ /* 0x001fe4000f8e02ff */
[----:B------:R-:W2:Y:S01]  /*b4d0*/  LDL.LU R0, [R1+0x2ad8] ;  /* 0x002ad80001007983 */ /* 0x000ea20000300800 */
[----:B---3--:R-:W-:Y:S02]  /*b4e0*/  IMAD R17, R17, UR32, RZ ;  /* 0x0000002011117c24 */ /* 0x008fe4000f8e02ff */
[----:B----4-:R-:W-:-:S03]  /*b4f0*/  IMAD R16, R16, UR32, RZ ;  /* 0x0000002010107c24 */ /* 0x010fc6000f8e02ff */
[----:B------:R-:W-:Y:S01]  /*b500*/  IADD3 R20, P2, PT, R17, UR8, RZ ;  /* 0x0000000811147c10 */ /* 0x000fe2000ff5e0ff */
[----:B------:R-:W-:Y:S01]  /*b510*/  IMAD R15, R15, UR32, RZ ;  /* 0x000000200f0f7c24 */ /* 0x000fe2000f8e02ff */
[----:B------:R-:W-:Y:S01]  /*b520*/  IADD3 R19, P1, PT, R16, UR8, RZ ;  /* 0x0000000810137c10 */ /* 0x000fe2000ff3e0ff */
[----:B------:R-:W-:-:S03]  /*b530*/  IMAD R14, R14, UR32, RZ ;  /* 0x000000200e0e7c24 */ /* 0x000fc6000f8e02ff */
[----:B------:R-:W-:Y:S01]  /*b540*/  IADD3 R18, P0, PT, R15, UR8, RZ ;  /* 0x000000080f127c10 */ /* 0x000fe2000ff1e0ff */
[----:B------:R-:W-:Y:S01]  /*b550*/  IMAD R13, R13, UR32, RZ ;  /* 0x000000200d0d7c24 */ /* 0x000fe2000f8e02ff */
[----:B------:R0:W-:Y:S01]  /*b560*/  STL [R1+0x1734], R20 ;  /* 0x0017341401007387 */ /* 0x0001e20000100800 */
[----:B------:R-:W-:-:S03]  /*b570*/  IMAD R12, R12, UR32, RZ ;  /* 0x000000200c0c7c24 */ /* 0x000fc6000f8e02ff */
[----:B------:R1:W-:Y:S01]  /*b580*/  STL [R1+0x173c], R19 ;  /* 0x00173c1301007387 */ /* 0x0003e20000100800 */
[----:B------:R-:W-:-:S03]  /*b590*/  IMAD R11, R11, UR32, RZ ;  /* 0x000000200b0b7c24 */ /* 0x000fc6000f8e02ff */
[----:B------:R3:W-:Y:S01]  /*b5a0*/  STL [R1+0x1744], R18 ;  /* 0x0017441201007387 */ /* 0x0007e20000100800 */
[----:B0-----:R-:W-:Y:S01]  /*b5b0*/  IADD3 R20, P4, PT, R14, UR8, RZ ;  /* 0x000000080e147c10 */ /* 0x001fe2000ff9e0ff */
[----:B------:R-:W-:Y:S01]  /*b5c0*/  IMAD R10, R10, UR32, RZ ;  /* 0x000000200a0a7c24 */ /* 0x000fe2000f8e02ff */
[----:B-1----:R-:W-:-:S03]  /*b5d0*/  IADD3 R19, P6, PT, R13, UR8, RZ ;  /* 0x000000080d137c10 */ /* 0x002fc6000ffde0ff */
[----:B------:R0:W-:Y:S01]  /*b5e0*/  STL [R1+0x174c], R20 ;  /* 0x00174c1401007387 */ /* 0x0001e20000100800 */
[----:B---3--:R-:W-:-:S03]  /*b5f0*/  IADD3 R18, P5, PT, R12, UR8, RZ ;  /* 0x000000080c127c10 */ /* 0x008fc6000ffbe0ff */
[----:B------:R1:W-:Y:S01]  /*b600*/  STL [R1+0x1754], R19 ;  /* 0x0017541301007387 */ /* 0x0003e20000100800 */
[----:B------:R-:W-:-:S03]  /*b610*/  IMAD R9, R9, UR32, RZ ;  /* 0x0000002009097c24 */ /* 0x000fc6000f8e02ff */
[----:B------:R3:W-:Y:S01]  /*b620*/  STL [R1+0x175c], R18 ;  /* 0x00175c1201007387 */ /* 0x0007e20000100800 */
[----:B0-----:R-:W-:Y:S01]  /*b630*/  IADD3 R20, P3, PT, R11, UR8, RZ ;  /* 0x000000080b147c10 */ /* 0x001fe2000ff7e0ff */
[----:B------:R-:W-:Y:S01]  /*b640*/  IMAD R8, R8, UR32, RZ ;  /* 0x0000002008087c24 */ /* 0x000fe2000f8e02ff */
[----:B-1----:R-:W-:Y:S02]  /*b650*/  LEA.HI.X.SX32 R19, R17, UR9, 0x1, P2 ;  /* 0x0000000911137c11 */ /* 0x002fe400090f0eff */
[----:B------:R-:W-:Y:S02]  /*b660*/  LEA.HI.X.SX32 R17, R16, UR9, 0x1, P1 ;  /* 0x0000000910117c11 */ /* 0x000fe400088f0eff */
[----:B---3--:R-:W-:Y:S01]  /*b670*/  IADD3 R18, P2, PT, R10, UR8, RZ ;  /* 0x000000080a127c10 */ /* 0x008fe2000ff5e0ff */
[----:B------:R-:W-:Y:S01]  /*b680*/  STL [R1+0x1764], R20 ;  /* 0x0017641401007387 */ /* 0x000fe20000100800 */
[----:B------:R-:W-:Y:S01]  /*b690*/  IMAD R7, R7, UR32, RZ ;  /* 0x0000002007077c24 */ /* 0x000fe2000f8e02ff */
[----:B------:R-:W-:-:S02]  /*b6a0*/  IADD3 R16, P1, PT, R9, UR8, RZ ;  /* 0x0000000809107c10 */ /* 0x000fc4000ff3e0ff */
[----:B------:R-:W-:Y:S01]  /*b6b0*/  STL [R1+0x1730], R19 ;  /* 0x0017301301007387 */ /* 0x000fe20000100800 */
[----:B------:R-:W-:Y:S01]  /*b6c0*/  IMAD R6, R6, UR32, RZ ;  /* 0x0000002006067c24 */ /* 0x000fe2000f8e02ff */
[----:B------:R-:W-:Y:S02]  /*b6d0*/  LEA.HI.X.SX32 R15, R15, UR9, 0x1, P0 ;  /* 0x000000090f0f7c11 */ /* 0x000fe400080f0eff */
[----:B------:R-:W-:Y:S01]  /*b6e0*/  STL [R1+0x176c], R18 ;  /* 0x00176c1201007387 */ /* 0x000fe20000100800 */
[----:B------:R-:W-:Y:S01]  /*b6f0*/  IMAD R5, R5, UR32, RZ ;  /* 0x0000002005057c24 */ /* 0x000fe2000f8e02ff */
[----:B------:R-:W-:Y:S02]  /*b700*/  LEA.HI.X.SX32 R14, R14, UR9, 0x1, P4 ;  /* 0x000000090e0e7c11 */ /* 0x000fe4000a0f0eff */
[----:B------:R0:W-:Y:S01]  /*b710*/  STL [R1+0x1738], R17 ;  /* 0x0017381101007387 */ /* 0x0001e20000100800 */
[----:B------:R-:W-:Y:S01]  /*b720*/  IADD3 R59, P4, PT, R7, UR8, RZ ;  /* 0x00000008073b7c10 */ /* 0x000fe2000ff9e0ff */
[----:B------:R-:W-:Y:S01]  /*b730*/  IMAD R4, R4, UR32, RZ ;  /* 0x0000002004047c24 */ /* 0x000fe2000f8e02ff */
[----:B------:R-:W-:Y:S01]  /*b740*/  LEA.HI.X.SX32 R58, R13, UR9, 0x1, P6 ;  /* 0x000000090d3a7c11 */ /* 0x000fe2000b0f0eff */
[----:B------:R-:W-:Y:S01]  /*b750*/  STL [R1+0x1774], R16 ;  /* 0x0017741001007387 */ /* 0x000fe20000100800 */
[----:B------:R-:W-:-:S02]  /*b760*/  IADD3 R57, P6, PT, R6, UR8, RZ ;  /* 0x0000000806397c10 */ /* 0x000fc4000ffde0ff */
[----:B0-----:R-:W-:Y:S01]  /*b770*/  IADD3 R17, P0, PT, R8, UR8, RZ ;  /* 0x0000000808117c10 */ /* 0x001fe2000ff1e0ff */
[----:B------:R-:W-:Y:S01]  /*b780*/  STL [R1+0x1740], R15 ;  /* 0x0017400f01007387 */ /* 0x000fe20000100800 */
[----:B------:R-:W-:Y:S01]  /*b790*/  IMAD R3, R61, UR32, RZ ;  /* 0x000000203d037c24 */ /* 0x000fe2000f8e02ff */
[----:B------:R-:W-:Y:S02]  /*b7a0*/  LEA.HI.X.SX32 R56, R12, UR9, 0x1, P5 ;  /* 0x000000090c387c11 */ /* 0x000fe4000a8f0eff */
[----:B------:R-:W-:Y:S01]  /*b7b0*/  STL [R1+0x177c], R17 ;  /* 0x00177c1101007387 */ /* 0x000fe20000100800 */
[----:B------:R-:W-:Y:S02]  /*b7c0*/  IADD3 R55, P5, PT, R5, UR8, RZ ;  /* 0x0000000805377c10 */ /* 0x000fe4000ffbe0ff */
[----:B------:R-:W-:Y:S01]  /*b7d0*/  LEA.HI.X.SX32 R54, R11, UR9, 0x1, P3 ;  /* 0x000000090b367c11 */ /* 0x000fe200098f0eff */
[----:B------:R-:W-:Y:S01]  /*b7e0*/  STL [R1+0x1748], R14 ;  /* 0x0017480e01007387 */ /* 0x000fe20000100800 */
[----:B------:R-:W-:-:S03]  /*b7f0*/  IADD3 R53, P3, PT, R4, UR8, RZ ;  /* 0x0000000804357c10 */ /* 0x000fc6000ff7e0ff */
[----:B------:R-:W-:Y:S01]  /*b800*/  STL [R1+0x1784], R59 ;  /* 0x0017843b01007387 */ /* 0x000fe20000100800 */
[----:B------:R-:W-:-:S03]  /*b810*/  LEA.HI.X.SX32 R52, R10, UR9, 0x1, P2 ;  /* 0x000000090a347c11 */ /* 0x000fc600090f0eff */
        /* <DEDUP_REMOVED lines=20> */
[----:B------:R-:W-:Y:S04]  /*b960*/  STL [R1+0x1778], R44 ;  /* 0x0017782c01007387 */ /* 0x000fe80000100800 */
[----:B------:R-:W-:Y:S04]  /*b970*/  STL [R1+0x1780], R39 ;  /* 0x0017802701007387 */ /* 0x000fe80000100800 */
[----:B------:R-:W-:Y:S04]  /*b980*/  STL [R1+0x1788], R38 ;  /* 0x0017882601007387 */ /* 0x000fe80000100800 */
[----:B------:R-:W-:Y:S04]  /*b990*/  STL [R1+0x1790], R37 ;  /* 0x0017902501007387 */ /* 0x000fe80000100800 */
[----:B------:R-:W-:Y:S04]  /*b9a0*/  STL [R1+0x1798], R36 ;  /* 0x0017982401007387 */ /* 0x000fe80000100800 */
[----:B------:R-:W-:Y:S04]  /*b9b0*/  STL [R1+0x17a0], R19 ;  /* 0x0017a01301007387 */ /* 0x000fe80000100800 */
[----:B------:R-:W-:Y:S04]  /*b9c0*/  STL [R1+0x17a8], R18 ;  /* 0x0017a81201007387 */ /* 0x000fe80000100800 */
        /* <DEDUP_REMOVED lines=989> */
[----:B------:R-:W3:Y:S04]  /*f7a0*/  LDL R4, [R1+0x1734] ;  /* 0x0017340001047983 */ /* 0x000ee80000100800 */
[----:B------:R-:W4:Y:S04]  /*f7b0*/  LDL R5, [R1+0x173c] ;  /* 0x00173c0001057983 */ /* 0x000f280000100800 */
[----:B------:R-:W2:Y:S04]  /*f7c0*/  LDL R6, [R1+0x1744] ;  /* 0x0017440001067983 */ /* 0x000ea80000100800 */
[----:B------:R-:W2:Y:S04]  /*f7d0*/  LDL R7, [R1+0x174c] ;  /* 0x00174c0001077983 */ /* 0x000ea80000100800 */
[----:B------:R-:W2:Y:S04]  /*f7e0*/  LDL R8, [R1+0x1754] ;  /* 0x0017540001087983 */ /* 0x000ea80000100800 */
[----:B------:R-:W2:Y:S04]  /*f7f0*/  LDL R9, [R1+0x175c] ;  /* 0x00175c0001097983 */ /* 0x000ea80000100800 */
[----:B------:R-:W2:Y:S04]  /*f800*/  LDL R10, [R1+0x1764] ;  /* 0x00176400010a7983 */ /* 0x000ea80000100800 */
[----:B------:R-:W2:Y:S04]  /*f810*/  LDL R11, [R1+0x1730] ;  /* 0x00173000010b7983 */ /* 0x000ea80000100800 */
[----:B------:R-:W2:Y:S04]  /*f820*/  LDL R12, [R1+0x176c] ;  /* 0x00176c00010c7983 */ /* 0x000ea80000100800 */
[----:B------:R-:W2:Y:S01]  /*f830*/  LDL R13, [R1+0x1738] ;  /* 0x00173800010d7983 */ /* 0x000ea20000100800 */
[----:B------:R-:W-:-:S03]  /*f840*/  UIMAD UR55, UR17, 0x1f, URZ ;  /* 0x0000001f113778a4 */ /* 0x000fc6000f8e02ff */
        /* <DEDUP_REMOVED lines=10> */
[----:B------:R-:W-:-:S02]  /*f8f0*/  USHF.R.S32.HI UR77, URZ, 0x1f, UR55 ;  /* 0x0000001fff4d7899 */ /* 0x000fc40008011437 */
[----:B------:R-:W-:-:S04]  /*f900*/  UIMAD UR54, UR17, 0x1e, URZ ;  /* 0x0000001e113678a4 */ /* 0x000fc8000f8e02ff */
[----:B------:R-:W-:Y:S02]  /*f910*/  USHF.R.S32.HI UR75, URZ, 0x1f, UR54 ;  /* 0x0000001fff4b7899 */ /* 0x000fe40008011436 */
[----:B------:R-:W-:-:S04]  /*f920*/  UIMAD UR53, UR17, 0x1d, URZ ;  /* 0x0000001d113578a4 */ /* 0x000fc8000f8e02ff */
[----:B------:R-:W-:Y:S01]  /*f930*/  USHF.R.S32.HI UR60, URZ, 0x1f, UR53 ;  /* 0x0000001fff3c7899 */ /* 0x000fe20008011435 */
[----:B---3--:R-:W-:Y:S02]  /*f940*/  IADD3 R2, P2, PT, R4, UR55, RZ ;  /* 0x0000003704027c10 */ /* 0x008fe4000ff5e0ff */
[----:B----4-:R-:W-:-:S03]  /*f950*/  IADD3 R3, P1, PT, R5, UR55, RZ ;  /* 0x0000003705037c10 */ /* 0x010fc6000ff3e0ff */
[----:B------:R2:W-:Y:S04]  /*f960*/  STL [R1+0x180c], R2 ;  /* 0x00180c0201007387 */ /* 0x0005e80000100800 */
[----:B------:R0:W-:Y:S01]  /*f970*/  STL [R1+0x1814], R3 ;  /* 0x0018140301007387 */ /* 0x0001e20000100800 */
[----:B--2---:R-:W-:Y:S02]  /*f980*/  IADD3 R2, P0, PT, R6, UR55, RZ ;  /* 0x0000003706027c10 */ /* 0x004fe4000ff1e0ff */
[----:B0-----:R-:W-:-:S03]  /*f990*/  IADD3 R3, P4, PT, R7, UR55, RZ ;  /* 0x0000003707037c10 */ /* 0x001fc6000ff9e0ff */
[----:B------:R0:W-:Y:S04]  /*f9a0*/  STL [R1+0x181c], R2 ;  /* 0x00181c0201007387 */ /* 0x0001e80000100800 */
[----:B------:R1:W-:Y:S01]  /*f9b0*/  STL [R1+0x1824], R3 ;  /* 0x0018240301007387 */ /* 0x0003e20000100800 */
[----:B0-----:R-:W-:Y:S02]  /*f9c0*/  IADD3 R2, P6, PT, R8, UR55, RZ ;  /* 0x0000003708027c10 */ /* 0x001fe4000ffde0ff */
[----:B-1----:R-:W-:-:S03]  /*f9d0*/  IADD3 R3, P5, PT, R9, UR55, RZ ;  /* 0x0000003709037c10 */ /* 0x002fc6000ffbe0ff */
[----:B------:R0:W-:Y:S04]  /*f9e0*/  STL [R1+0x182c], R2 ;  /* 0x00182c0201007387 */ /* 0x0001e80000100800 */
[----:B------:R1:W-:Y:S01]  /*f9f0*/  STL [R1+0x1834], R3 ;  /* 0x0018340301007387 */ /* 0x0003e20000100800 */
[----:B0-----:R-:W-:Y:S02]  /*fa00*/  IADD3 R2, P3, PT, R10, UR55, RZ ;  /* 0x000000370a027c10 */ /* 0x001fe4000ff7e0ff */
[----:B-1----:R-:W-:-:S03]  /*fa10*/  IADD3.X R3, PT, PT, R11, UR77, RZ, P2, !PT ;  /* 0x0000004d0b037c10 */ /* 0x002fc600097fe4ff */
        /* <DEDUP_REMOVED lines=38> */
[----:B0-----:R-:W-:Y:S02]  /*fc80*/  IADD3.X R2, PT, PT, R39, UR77, RZ, P4, !PT ;  /* 0x0000004d27027c10 */ /* 0x001fe4000a7fe4ff */
        /* <DEDUP_REMOVED lines=11> */
[----:B0-----:R-:W-:Y:S02]  /*fd40*/  IADD3 R2, P2, PT, R4, UR54, RZ ;  /* 0x0000003604027c10 */ /* 0x001fe4000ff5e0ff */
[----:B-1----:R-:W-:-:S03]  /*fd50*/  IADD3 R3, P1, PT, R5, UR54, RZ ;  /* 0x0000003605037c10 */ /* 0x002fc6000ff3e0ff */
        /* <DEDUP_REMOVED lines=116> */
[----:B------:R0:W-:Y:S01]  /*104a0*/  STL [R1+0x1958], R2 ;  /* 0x0019580201007387 */ /* 0x0001e20000100800 */
[----:B------:R-:W-:-:S03]  /*104b0*/  UIMAD UR52, UR17, 0x1c, URZ ;  /* 0x0000001c113478a4 */ /* 0x000fc6000f8e02ff */
        /* <DEDUP_REMOVED lines=15> */
[----:B------:R0:W-:Y:S01]  /*105b0*/  STL [R1+0x199c], R2 ;  /* 0x00199c0201007387 */ /* 0x0001e20000100800 */
[----:B------:R-:W-:Y:S02]  /*105c0*/  UIMAD UR8, UR59, 0x9, URZ ;  /* 0x000000093b0878a4 */ /* 0x000fe4000f8e02ff */
[----:B------:R-:W-:Y:S01]  /*105d0*/  USHF.R.S32.HI UR59, URZ, 0x1f, UR52 ;  /* 0x0000001fff3b7899 */ /* 0x000fe20008011434 */
        /* <DEDUP_REMOVED lines=60> */
[----:B------:R0:W-:Y:S01]  /*109a0*/  STL [R1+0x1a0c], R2 ;  /* 0x001a0c0201007387 */ /* 0x0001e20000100800 */
[----:B------:R-:W-:-:S03]  /*109b0*/  USHF.R.S32.HI UR31, URZ, 0x1f, UR30 ;  /* 0x0000001fff1f7899 */ /* 0x000fc6000801141e */
[----:B------:R1:W-:Y:S01]  /*109c0*/  STL [R1+0x1a14], R3 ;  /* 0x001a140301007387 */ /* 0x0003e20000100800 */
[----:B0-----:R-:W-:Y:S02]  /*109d0*/  IADD3 R2, P0, PT, R6, UR51, RZ ;  /* 0x0000003306027c10 */ /* 0x001fe4000ff1e0ff */
[----:B-1----:R-:W-:-:S03]  /*109e0*/  IADD3 R3, P4, PT, R7, UR51, RZ ;  /* 0x0000003307037c10 */ /* 0x002fc6000ff9e0ff */
[----:B------:R0:W-:Y:S01]  /*109f0*/  STL [R1+0x1a1c], R2 ;  /* 0x001a1c0201007387 */ /* 0x0001e20000100800 */
[----:B------:R-:W-:Y:S02]  /*10a00*/  ULEA.HI UR30, UR31, UR30, URZ, 0x5 ;  /* 0x0000001e1f1e7291 */ /* 0x000fe4000f8f28ff */
        /* <DEDUP_REMOVED lines=45> */
[----:B------:R-:W-:Y:S01]  /*10ce0*/  STL [R1+0xfc8], RZ ;  /* 0x000fc8ff01007387 */ /* 0x000fe20000100800 */
[----:B0-----:R-:W-:-:S03]  /*10cf0*/  IADD3.X R2, PT, PT, R39, UR31, RZ, P4, !PT ;  /* 0x0000001f27027c10 */ /* 0x001fc6000a7fe4ff */
[----:B------:R-:W-:Y:S04]  /*10d00*/  STL [R1+0xfcc], RZ ;  /* 0x000fccff01007387 */ /* 0x000fe80000100800 */
        /* <DEDUP_REMOVED lines=12> */
[----:B-1----:R-:W-:-:S03]  /*10dd0*/  IADD3 R2, P0, PT, R4, UR33, RZ ;  /* 0x0000002104027c10 */ /* 0x002fc6000ff1e0ff */
[----:B------:R0:W-:Y:S04]  /*10de0*/  STL [R1+0x1a80], R3 ;  /* 0x001a800301007387 */ /* 0x0001e80000100800 */
[----:B------:R1:W-:Y:S01]  /*10df0*/  STL [R1+0x1a8c], R2 ;  /* 0x001a8c0201007387 */ /* 0x0003e20000100800 */
[----:B0-----:R-:W-:Y:S02]  /*10e00*/  IADD3 R3, P6, PT, R5, UR33, RZ ;  /* 0x0000002105037c10 */ /* 0x001fe4000ffde0ff */
[----:B-1----:R-:W-:-:S03]  /*10e10*/  IADD3 R2, P5, PT, R6, UR33, RZ ;  /* 0x0000002106027c10 */ /* 0x002fc6000ffbe0ff */
[----:B------:R0:W-:Y:S04]  /*10e20*/  STL [R1+0x1a94], R3 ;  /* 0x001a940301007387 */ /* 0x0001e80000100800 */
[----:B------:R1:W-:Y:S01]  /*10e30*/  STL [R1+0x1a9c], R2 ;  /* 0x001a9c0201007387 */ /* 0x0003e20000100800 */
[----:B------:R-:W-:Y:S01]  /*10e40*/  UIMAD UR9, UR58, 0xa, URZ ;  /* 0x0000000a3a0978a4 */ /* 0x000fe2000f8e02ff */
[----:B0-----:R-:W-:Y:S02]  /*10e50*/  IADD3 R3, P4, PT, R7, UR33, RZ ;  /* 0x0000002107037c10 */ /* 0x001fe4000ff9e0ff */
[----:B-1----:R-:W-:-:S03]  /*10e60*/  IADD3 R2, P3, PT, R8, UR33, RZ ;  /* 0x0000002108027c10 */ /* 0x002fc6000ff7e0ff */
[----:B------:R0:W-:Y:S01]  /*10e70*/  STL [R1+0x1aa4], R3 ;  /* 0x001aa40301007387 */ /* 0x0001e20000100800 */
[----:B------:R-:W-:-:S03]  /*10e80*/  USHF.R.S32.HI UR58, URZ, 0x1f, UR33 ;  /* 0x0000001fff3a7899 */ /* 0x000fc60008011421 */
[----:B------:R1:W-:Y:S01]  /*10e90*/  STL [R1+0x1aac], R2 ;  /* 0x001aac0201007387 */ /* 0x0003e20000100800 */
[----:B0-----:R-:W-:Y:S02]  /*10ea0*/  IADD3 R3, P2, PT, R9, UR33, RZ ;  /* 0x0000002109037c10 */ /* 0x001fe4000ff5e0ff */
[----:B-1----:R-:W-:-:S03]  /*10eb0*/  IADD3 R2, P1, PT, R10, UR33, RZ ;  /* 0x000000210a027c10 */ /* 0x002fc6000ff3e0ff */
[----:B------:R0:W-:Y:S04]  /*10ec0*/  STL [R1+0x1ab4], R3 ;  /* 0x001ab40301007387 */ /* 0x0001e80000100800 */
[----:B------:R1:W-:Y:S01]  /*10ed0*/  STL [R1+0x1abc], R2 ;  /* 0x001abc0201007387 */ /* 0x0003e20000100800 */
[----:B0-----:R-:W-:Y:S02]  /*10ee0*/  IADD3.X R3, PT, PT, R11, UR58, RZ, P0, !PT ;  /* 0x0000003a0b037c10 */ /* 0x001fe400087fe4ff */
        /* <DEDUP_REMOVED lines=33> */
[----:B------:R0:W-:Y:S01]  /*11100*/  STL [R1+0x1ac8], R3 ;  /* 0x001ac80301007387 */ /* 0x0001e20000100800 */
[----:B------:R-:W-:-:S03]  /*11110*/  UIMAD UR50, UR17, 0x19, URZ ;  /* 0x00000019113278a4 */ /* 0x000fc6000f8e02ff */
[----:B------:R1:W-:Y:S01]  /*11120*/  STL [R1+0x1b04], R2 ;  /* 0x001b040201007387 */ /* 0x0003e20000100800 */
[C---:B0-----:R-:W-:Y:S02]  /*11130*/  LOP3.LUT R3, R0.reuse, 0x20, RZ, 0x3c, !PT ;  /* 0x0000002000037812 */ /* 0x041fe400078e3cff */
[----:B-1----:R-:W-:Y:S02]  /*11140*/  LOP3.LUT R2, R0, 0x40, RZ, 0x3c, !PT ;  /* 0x0000004000027812 */ /* 0x002fe400078e3cff */
[----:B------:R-:W-:Y:S02]  /*11150*/  IADD3.X R2, PT, PT, R44, UR58, RZ, P5, !PT ;  /* 0x0000003a2c027c10 */ /* 0x000fe4000affe4ff */
[----:B------:R-:W-:Y:S02]  /*11160*/  LOP3.LUT R3, R0, 0x60, RZ, 0x3c, !PT ;  /* 0x0000006000037812 */ /* 0x000fe400078e3cff */
[----:B------:R-:W-:Y:S01]  /*11170*/  IADD3 R3, P5, PT, R4, UR50, RZ ;  /* 0x0000003204037c10 */ /* 0x000fe2000ffbe0ff */
[----:B------:R0:W-:Y:S04]  /*11180*/  STL [R1+0x1ad0], R2 ;  /* 0x001ad00201007387 */ /* 0x0001e80000100800 */
[----:B------:R1:W-:Y:S01]  /*11190*/  STL [R1+0x1b0c], R3 ;  /* 0x001b0c0301007387 */ /* 0x0003e20000100800 */
[----:B0-----:R-:W-:-:S02]  /*111a0*/  IADD3.X R2, PT, PT, R39, UR58, RZ, P4, !PT ;  /* 0x0000003a27027c10 */ /* 0x001fc4000a7fe4ff */
        /* <DEDUP_REMOVED lines=14> */
[----:B------:R-:W-:-:S03]  /*11290*/  USHF.R.S32.HI UR74, URZ, 0x1f, UR50 ;  /* 0x0000001fff4a7899 */ /* 0x000fc60008011432 */
        /* <DEDUP_REMOVED lines=172> */
[----:B------:R-:W-:Y:S02]  /*11d60*/  USHF.L.U32 UR32, UR17, 0x5, URZ ;  /* 0x0000000511207899 */ /* 0x000fe400080006ff */
[----:B------:R-:W-:Y:S01]  /*11d70*/  UIMAD UR17, UR17, 0x16, URZ ;  /* 0x00000016111178a4 */ /* 0x000fe2000f8e02ff */
        /* <DEDUP_REMOVED lines=395> */
[----:B------:R-:W-:-:S03]  /*13630*/  USHF.L.U32 UR15, UR15, 0x4, URZ ;  /* 0x000000040f0f7899 */ /* 0x000fc600080006ff */
        /* <DEDUP_REMOVED lines=997> */
[----:B------:R-:W-:Y:S02]  /*17490*/  IADD3 R4, P5, PT, R5, UR48, RZ ;  /* 0x0000003005047c10 */ /* 0x000fe4000ffbe0ff */
[----:B-1----:R-:W-:Y:S01]  /*174a0*/  IADD3.X R3, PT, PT, R38, UR77, RZ, P4, !PT ;  /* 0x0000004d26037c10 */ /* 0x002fe2000a7fe4ff */
[----:B------:R0:W-:Y:S04]  /*174b0*/  STL [R1+0x26d8], R2 ;  /* 0x0026d80201007387 */ /* 0x0001e80000100800 */
[----:B------:R1:W-:Y:S01]  /*174c0*/  STL [R1+0x2714], R4 ;  /* 0x0027140401007387 */ /* 0x0003e20000100800 */
[----:B0-----:R-:W-:-:S03]  /*174d0*/  IADD3 R2, P4, PT, R6, UR47, RZ ;  /* 0x0000002f06027c10 */ /* 0x001fc6000ff9e0ff */
[----:B------:R0:W-:Y:S01]  /*174e0*/  STL [R1+0x26e0], R3 ;  /* 0x0026e00301007387 */ /* 0x0001e20000100800 */
[----:B-1----:R-:W-:-:S03]  /*174f0*/  IADD3.X R4, PT, PT, R37, UR77, RZ, P3, !PT ;  /* 0x0000004d25047c10 */ /* 0x002fc60009ffe4ff */
[----:B------:R1:W-:Y:S01]  /*17500*/  STL [R1+0x271c], R2 ;  /* 0x00271c0201007387 */ /* 0x0003e20000100800 */
[----:B0-----:R-:W-:-:S03]  /*17510*/  IADD3 R3, P3, PT, R7, UR46, RZ ;  /* 0x0000002e07037c10 */ /* 0x001fc6000ff7e0ff */
[----:B------:R0:W-:Y:S01]  /*17520*/  STL [R1+0x26e8], R4 ;  /* 0x0026e80401007387 */ /* 0x0001e20000100800 */
[----:B-1----:R-:W-:-:S03]  /*17530*/  IADD3.X R2, PT, PT, R36, UR77, RZ, P2, !PT ;  /* 0x0000004d24027c10 */ /* 0x002fc600097fe4ff */
[----:B------:R1:W-:Y:S01]  /*17540*/  STL [R1+0x2724], R3 ;  /* 0x0027240301007387 */ /* 0x0003e20000100800 */
[----:B------:R-:W-:-:S03]  /*17550*/  USHF.R.S32.HI UR27, URZ, 0x1f, UR27 ;  /* 0x0000001fff1b7899 */ /* 0x000fc6000801141b */
[----:B------:R2:W-:Y:S01]  /*17560*/  STL [R1+0x26f0], R2 ;  /* 0x0026f00201007387 */ /* 0x0005e20000100800 */
[----:B0-----:R-:W-:Y:S02]  /*17570*/  IADD3 R4, P2, PT, R8, UR45, RZ ;  /* 0x0000002d08047c10 */ /* 0x001fe4000ff5e0ff */
[----:B-1----:R-:W-:-:S03]  /*17580*/  IADD3.X R3, PT, PT, R19, UR77, RZ, P1, !PT ;  /* 0x0000004d13037c10 */ /* 0x002fc60008ffe4ff */
[----:B------:R0:W-:Y:S01]  /*17590*/  STL [R1+0x272c], R4 ;  /* 0x00272c0401007387 */ /* 0x0001e20000100800 */
[----:B--2---:R-:W-:-:S03]  /*175a0*/  IADD3 R2, P1, PT, R9, UR44, RZ ;  /* 0x0000002c09027c10 */ /* 0x004fc6000ff3e0ff */
[----:B------:R1:W-:Y:S04]  /*175b0*/  STL [R1+0x26f8], R3 ;  /* 0x0026f80301007387 */ /* 0x0003e80000100800 */
[----:B------:R2:W-:Y:S01]  /*175c0*/  STL [R1+0x2734], R2 ;  /* 0x0027340201007387 */ /* 0x0005e20000100800 */
[----:B0-----:R-:W-:Y:S02]  /*175d0*/  IADD3.X R4, PT, PT, R18, UR77, RZ, P0, !PT ;  /* 0x0000004d12047c10 */ /* 0x001fe400087fe4ff */
[----:B-1----:R-:W-:-:S03]  /*175e0*/  IADD3 R3, P0, PT, R10, UR43, RZ ;  /* 0x0000002b0a037c10 */ /* 0x002fc6000ff1e0ff */
[----:B------:R0:W-:Y:S01]  /*175f0*/  STL [R1+0x2700], R4 ;  /* 0x0027000401007387 */ /* 0x0001e20000100800 */
[----:B--2---:R-:W-:-:S03]  /*17600*/  IADD3.X R2, PT, PT, R11, UR27, RZ, P6, !PT ;  /* 0x0000001b0b027c10 */ /* 0x004fc6000b7fe4ff */
[----:B------:R1:W-:Y:S04]  /*17610*/  STL [R1+0x273c], R3 ;  /* 0x00273c0301007387 */ /* 0x0003e80000100800 */
        /* <DEDUP_REMOVED lines=31> */
[----:B0-----:R-:W-:Y:S01]  /*17810*/  IADD3.X R4, PT, PT, R46, UR27, RZ, P5, !PT ;  /* 0x0000001b2e047c10 */ /* 0x001fe2000affe4ff */
[----:B------:R-:W0:Y:S01]  /*17820*/  S2R R61, SR_TID.X ;  /* 0x00000000003d7919 */ /* 0x000e220000002100 */
[----:B-1----:R-:W-:Y:S02]  /*17830*/  IADD3 R3, P5, PT, R45, UR34, RZ ;  /* 0x000000222d037c10 */ /* 0x002fe4000ffbe0ff */
[----:B--2---:R-:W-:Y:S01]  /*17840*/  IADD3.X R2, PT, PT, R44, UR27, RZ, P4, !PT ;  /* 0x0000001b2c027c10 */ /* 0x004fe2000a7fe4ff */
[----:B------:R1:W-:Y:S04]  /*17850*/  STL [R1+0x2748], R4 ;  /* 0x0027480401007387 */ /* 0x0003e80000100800 */
[----:B------:R2:W-:Y:S04]  /*17860*/  STL [R1+0x2784], R3 ;  /* 0x0027840301007387 */ /* 0x0005e80000100800 */
[----:B------:R3:W-:Y:S01]  /*17870*/  STL [R1+0x2750], R2 ;  /* 0x0027500201007387 */ /* 0x0007e20000100800 */
[----:B-1----:R-:W-:-:S02]  /*17880*/  IADD3.X R4, PT, PT, R39, UR27, RZ, P3, !PT ;  /* 0x0000001b27047c10 */ /* 0x002fc40009ffe4ff */
[----:B--2---:R-:W-:-:S03]  /*17890*/  IADD3.X R3, PT, PT, R38, UR27, RZ, P2, !PT ;  /* 0x0000001b26037c10 */ /* 0x004fc600097fe4ff */
[----:B------:R1:W-:Y:S01]  /*178a0*/  STL [R1+0x2758], R4 ;  /* 0x0027580401007387 */ /* 0x0003e20000100800 */
[----:B---3--:R-:W-:-:S03]  /*178b0*/  IADD3.X R2, PT, PT, R37, UR27, RZ, P1, !PT ;  /* 0x0000001b25027c10 */ /* 0x008fc60008ffe4ff */
[----:B------:R2:W-:Y:S04]  /*178c0*/  STL [R1+0x2760], R3 ;  /* 0x0027600301007387 */ /* 0x0005e80000100800 */
[----:B------:R3:W-:Y:S01]  /*178d0*/  STL [R1+0x2768], R2 ;  /* 0x0027680201007387 */ /* 0x0007e20000100800 */
[----:B-1----:R-:W-:Y:S02]  /*178e0*/  IADD3.X R4, PT, PT, R36, UR27, RZ, P0, !PT ;  /* 0x0000001b24047c10 */ /* 0x002fe400087fe4ff */
[----:B--2---:R-:W-:Y:S02]  /*178f0*/  IADD3.X R3, PT, PT, R19, UR27, RZ, P6, !PT ;  /* 0x0000001b13037c10 */ /* 0x004fe4000b7fe4ff */
[----:B---3--:R-:W-:Y:S01]  /*17900*/  IADD3.X R2, PT, PT, R18, UR27, RZ, P5, !PT ;  /* 0x0000001b12027c10 */ /* 0x008fe2000affe4ff */
[----:B------:R1:W-:Y:S04]  /*17910*/  STL [R1+0x2770], R4 ;  /* 0x0027700401007387 */ /* 0x0003e80000100800 */
[----:B------:R1:W-:Y:S04]  /*17920*/  STL [R1+0x2780], R2 ;  /* 0x0027800201007387 */ /* 0x0003e80000100800 */
[----:B------:R1:W-:Y:S01]  /*17930*/  STL [R1+0x2778], R3 ;  /* 0x0027780301007387 */ /* 0x0003e20000100800 */
[----:B0-----:R-:W-:Y:S01]  /*17940*/  LOP3.LUT R61, R61, 0x1f, RZ, 0xc0, !PT ;  /* 0x0000001f3d3d7812 */ /* 0x001fe200078ec0ff */
[----:B------:R-:W-:Y:S01]  /*17950*/  USHF.L.U32 UR5, UR5, 0x5, URZ ;  /* 0x0000000505057899 */ /* 0x000fe200080006ff */
[----:B------:R-:W-:-:S02]  /*17960*/  CS2R R48, SRZ ;  /* 0x0000000000307805 */ /* 0x000fc4000001ff00 */
[----:B------:R-:W-:Y:S02]  /*17970*/  CS2R R50, SRZ ;  /* 0x0000000000327805 */ /* 0x000fe4000001ff00 */
[C---:B------:R-:W-:Y:S02]  /*17980*/  LOP3.LUT R60, R61.reuse, 0x10, RZ, 0x3c, !PT ;  /* 0x000000103d3c7812 */ /* 0x040fe400078e3cff */
[----:B------:R-:W-:Y:S02]  /*17990*/  CS2R R40, SRZ ;  /* 0x0000000000287805 */ /* 0x000fe4000001ff00 */
[----:B------:R-:W-:Y:S02]  /*179a0*/  LOP3.LUT R61, R61, 0x18, RZ, 0x3c, !PT ;  /* 0x000000183d3d7812 */ /* 0x000fe400078e3cff */
[----:B------:R-:W-:Y:S02]  /*179b0*/  CS2R R42, SRZ ;  /* 0x00000000002a7805 */ /* 0x000fe4000001ff00 */
[----:B------:R-:W-:-:S02]  /*179c0*/  CS2R R28, SRZ ;  /* 0x00000000001c7805 */ /* 0x000fc4000001ff00 */
[----:B------:R-:W-:Y:S02]  /*179d0*/  CS2R R30, SRZ ;  /* 0x00000000001e7805 */ /* 0x000fe4000001ff00 */
[----:B------:R-:W-:Y:S02]  /*179e0*/  CS2R R24, SRZ ;  /* 0x0000000000187805 */ /* 0x000fe4000001ff00 */
[----:B------:R-:W-:Y:S02]  /*179f0*/  CS2R R26, SRZ ;  /* 0x00000000001a7805 */ /* 0x000fe4000001ff00 */
[----:B------:R-:W-:Y:S02]  /*17a00*/  CS2R R20, SRZ ;  /* 0x0000000000147805 */ /* 0x000fe4000001ff00 */
[----:B------:R-:W-:Y:S02]  /*17a10*/  CS2R R22, SRZ ;  /* 0x0000000000167805 */ /* 0x000fe4000001ff00 */
[----:B------:R-:W-:-:S02]  /*17a20*/  CS2R R32, SRZ ;  /* 0x0000000000207805 */ /* 0x000fc4000001ff00 */
[----:B------:R-:W-:Y:S01]  /*17a30*/  CS2R R34, SRZ ;  /* 0x0000000000227805 */ /* 0x000fe2000001ff00 */
[----:B------:R-:W-:Y:S02]  /*17a40*/  USHF.R.S32.HI UR30, URZ, 0x5, UR30 ;  /* 0x00000005ff1e7899 */ /* 0x000fe4000801141e */
[----:B------:R-:W-:Y:S02]  /*17a50*/  USHF.R.S32.HI UR31, URZ, 0x1f, UR32 ;  /* 0x0000001fff1f7899 */ /* 0x000fe40008011420 */
[----:B-1----:R-:W-:-:S12]  /*17a60*/  USHF.R.S32.HI UR33, URZ, 0x1f, UR5 ;  /* 0x0000001fff217899 */ /* 0x002fd80008011405 */
.L_x_1:
[----:B--2---:R-:W2:Y:S01]  /*17a70*/  LDL R5, [R1+0x17a8] ;  /* 0x0017a80001057983 */ /* 0x004ea20000100800 */
[----:B------:R-:W0:Y:S03]  /*17a80*/  LDC R2, c[0x0][0x3a0] ;  /* 0x0000e800ff027b82 */ /* 0x000e260000000800 */
[----:B--2---:R1:W-:Y:S04]  /*17a90*/  STL [R1+0x3dac], R5 ;  /* 0x003dac0501007387 */ /* 0x0043e80000100800 */
[----:B------:R-:W2:Y:S04]  /*17aa0*/  LDL R4, [R1+0x17ac] ;  /* 0x0017ac0001047983 */ /* 0x000ea80000100800 */
[----:B-1----:R-:W0:Y:S04]  /*17ab0*/  LDL R5, [R1+0x17bc] ;  /* 0x0017bc0001057983 */ /* 0x002e280000100800 */
[----:B------:R-:W-:Y:S04]  /*17ac0*/  STL [R1+0x37b0], R59 ;  /* 0x0037b03b01007387 */ /* 0x000fe80000100800 */
        /* <DEDUP_REMOVED lines=383> */
[----:B------:R1:W-:Y:S04]  /*192c0*/  STL [R1+0x3da8], R57 ;  /* 0x003da83901007387 */ /* 0x0003e80000100800 */
        /* <DEDUP_REMOVED lines=28> */
[----:B-----5:R-:W-:Y:S04]  /*19490*/  STL [R1+0x36dc], R60 ;  /* 0x0036dc3c01007387 */ /* 0x020fe80000100800 */
        /* <DEDUP_REMOVED lines=47> */
[----:B------:R-:W-:Y:S01]  /*19790*/  STL [R1+0x353c], R32 ;  /* 0x00353c2001007387 */ /* 0x000fe20000100800 */
[----:B0-----:R-:W-:-:S03]  /*197a0*/  IMAD R2, R5, -0x20, R2 ;  /* 0xffffffe005027824 */ /* 0x001fc600078e0202 */
[----:B------:R-:W-:Y:S04]  /*197b0*/  STL [R1+0x3538], R33 ;  /* 0x0035382101007387 */ /* 0x000fe80000100800 */
[----:B------:R-:W-:Y:S04]  /*197c0*/  STL [R1+0x3534], R34 ;  /* 0x0035342201007387 */ /* 0x000fe80000100800 */
[----:B------:R-:W-:Y:S04]  /*197d0*/  STL [R1+0x3634], R34 ;  /* 0x0036342201007387 */ /* 0x000fe80000100800 */
[----:B------:R-:W-:Y:S04]  /*197e0*/  STL [R1+0x3530], R35 ;  /* 0x0035302301007387 */ /* 0x000fe80000100800 */
[----:B------:R-:W2:Y:S01]  /*197f0*/  LDL.LU R5, [R1+0x3dac] ;  /* 0x003dac0001057983 */ /* 0x000ea20000300800 */
[----:B------:R-:W-:-:S02]  /*19800*/  ISETP.GT.AND P0, PT, R2, RZ, PT ;  /* 0x000000ff0200720c */ /* 0x000fc40003f04270 */
[----:B-1----:R-:W-:-:S11]  /*19810*/  PRMT R57, RZ, 0x7610, R57 ;  /* 0x00007610ff397816 */ /* 0x002fd60000000039 */
[----:B--2---:R-:W2:Y:S04]  /*19820*/  @P0 LDG.E.U8 R57, desc[UR28][R4.64] ;  /* 0x0000001c04390981 */ /* 0x004ea8000c1e1100 */
[----:B--2---:R0:W-:Y:S04]  /*19830*/  STL [R1+0x172c], R57 ;  /* 0x00172c3901007387 */ /* 0x0041e80000100800 */
[----:B0-----:R-:W2:Y:S04]  /*19840*/  LDL.LU R57, [R1+0x3da8] ;  /* 0x003da80001397983 */ /* 0x001ea80000300800 */
[----:B------:R-:W3:Y:S04]  /*19850*/  LDL R4, [R1+0x17a0] ;  /* 0x0017a00001047983 */ /* 0x000ee80000100800 */
[----:B------:R-:W3:Y:S01]  /*19860*/  LDL R5, [R1+0x17a4] ;  /* 0x0017a40001057983 */ /* 0x000ee20000100800 */
[----:B------:R-:W-:-:S02]  /*19870*/  PRMT R58, RZ, 0x7610, R58 ;  /* 0x00007610ff3a7816 */ /* 0x000fc4000000003a */
[----:B---3--:R-:W-:-:S04]  /*19880*/  @P0 LOP3.LUT R5, R5, R4, RZ, 0x3c, !PT ;  /* 0x0000000405050212 */ /* 0x008fc800078e3cff */
[----:B------:R-:W-:-:S04]  /*19890*/  @P0 LOP3.LUT R4, R5, R4, RZ, 0x3c, !PT ;  /* 0x0000000405040212 */ /* 0x000fc800078e3cff */
[----:B------:R-:W-:-:S05]  /*198a0*/  @P0 LOP3.LUT R5, R5, R4, RZ, 0x3c, !PT ;  /* 0x0000000405050212 */ /* 0x000fca00078e3cff */
[----:B------:R-:W3:Y:S04]  /*198b0*/  @P0 LDG.E.U8 R58, desc[UR28][R4.64] ;  /* 0x0000001c043a0981 */ /* 0x000ee8000c1e1100 */
[----:B---3--:R0:W-:Y:S04]  /*198c0*/  STL [R1+0x1728], R58 ;  /* 0x0017283a01007387 */ /* 0x0081e80000100800 */
[----:B0-----:R-:W3:Y:S04]  /*198d0*/  LDL.LU R58, [R1+0x3da4] ;  /* 0x003da400013a7983 */ /* 0x001ee80000300800 */
[----:B------:R-:W4:Y:S04]  /*198e0*/  LDL R4, [R1+0x1798] ;  /* 0x0017980001047983 */ /* 0x000f280000100800 */
[----:B------:R-:W4:Y:S01]  /*198f0*/  LDL R5, [R1+0x179c] ;  /* 0x00179c0001057983 */ /* 0x000f220000100800 */
[----:B------:R-:W-:-:S02]  /*19900*/  PRMT R59, RZ, 0x7610, R59 ;  /* 0x00007610ff3b7816 */ /* 0x000fc4000000003b */
[----:B----4-:R-:W-:-:S04]  /*19910*/  @P0 LOP3.LUT R5, R5, R4, RZ, 0x3c, !PT ;  /* 0x0000000405050212 */ /* 0x010fc800078e3cff */
[----:B------:R-:W-:-:S04]  /*19920*/  @P0 LOP3.LUT R4, R5, R4, RZ, 0x3c, !PT ;  /* 0x0000000405040212 */ /* 0x000fc800078e3cff */
[----:B------:R-:W-:-:S05]  /*19930*/  @P0 LOP3.LUT R5, R5, R4, RZ, 0x3c, !PT ;  /* 0x0000000405050212 */ /* 0x000fca00078e3cff */
[----:B------:R-:W4:Y:S04]  /*19940*/  @P0 LDG.E.U8 R59, desc[UR28][R4.64] ;  /* 0x0000001c043b0981 */ /* 0x000f28000c1e1100 */
[----:B----4-:R0:W-:Y:S04]  /*19950*/  STL [R1+0x1724], R59 ;  /* 0x0017243b01007387 */ /* 0x0101e80000100800 */
[----:B0-----:R-:W4:Y:S04]  /*19960*/  LDL.LU R59, [R1+0x3da0] ;  /* 0x003da000013b7983 */ /* 0x001f280000300800 */
[----:B------:R-:W2:Y:S04]  /*19970*/  LDL R4, [R1+0x1790] ;  /* 0x0017900001047983 */ /* 0x000ea80000100800 */
[----:B------:R-:W2:Y:S01]  /*19980*/  LDL R5, [R1+0x1794] ;  /* 0x0017940001057983 */ /* 0x000ea20000100800 */
[----:B---3--:R-:W-:-:S02]  /*19990*/  PRMT R58, RZ, 0x7610, R58 ;  /* 0x00007610ff3a7816 */ /* 0x008fc4000000003a */
[----:B--2---:R-:W-:-:S04]  /*199a0*/  @P0 LOP3.LUT R5, R5, R4, RZ, 0x3c, !PT ;  /* 0x0000000405050212 */ /* 0x004fc800078e3cff */
[----:B------:R-:W-:-:S04]  /*199b0*/  @P0 LOP3.LUT R4, R5, R4, RZ, 0x3c, !PT ;  /* 0x0000000405040212 */ /* 0x000fc800078e3cff */
[----:B------:R-:W-:-:S05]  /*199c0*/  @P0 LOP3.LUT R5, R5, R4, RZ, 0x3c, !PT ;  /* 0x0000000405050212 */ /* 0x000fca00078e3cff */
[----:B------:R-:W2:Y:S04]  /*199d0*/  @P0 LDG.E.U8 R58, desc[UR28][R4.64] ;  /* 0x0000001c043a0981 */ /* 0x000ea8000c1e1100 */
[----:B--2---:R0:W-:Y:S04]  /*199e0*/  STL [R1+0x1720], R58 ;  /* 0x0017203a01007387 */ /* 0x0041e80000100800 */
[----:B0-----:R-:W2:Y:S04]  /*199f0*/  LDL.LU R58, [R1+0x3d9c] ;  /* 0x003d9c00013a7983 */ /* 0x001ea80000300800 */
[----:B------:R-:W3:Y:S04]  /*19a00*/  LDL R4, [R1+0x1788] ;  /* 0x0017880001047983 */ /* 0x000ee80000100800 */
[----:B------:R-:W3:Y:S01]  /*19a10*/  LDL R5, [R1+0x178c] ;  /* 0x00178c0001057983 */ /* 0x000ee20000100800 */
[----:B----4-:R-:W-:-:S02]  /*19a20*/  PRMT R59, RZ, 0x7610, R59 ;  /* 0x00007610ff3b7816 */ /* 0x010fc4000000003b */
        /* <DEDUP_REMOVED lines=8> */
[----:B--2---:R-:W-:-:S02]  /*19ab0*/  PRMT R58, RZ, 0x7610, R58 ;  /* 0x00007610ff3a7816 */ /* 0x004fc4000000003a */
[----:B----4-:R-:W-:-:S04]  /*19ac0*/  @P0 LOP3.LUT R5, R5, R4, RZ, 0x3c, !PT ;  /* 0x0000000405050212 */ /* 0x010fc800078e3cff */
[----:B------:R-:W-:-:S04]  /*19ad0*/  @P0 LOP3.LUT R4, R5, R4, RZ, 0x3c, !PT ;  /* 0x0000000405040212 */ /* 0x000fc800078e3cff */
[----:B------:R-:W-:-:S05]  /*19ae0*/  @P0 LOP3.LUT R5, R5, R4, RZ, 0x3c, !PT ;  /* 0x0000000405050212 */ /* 0x000fca00078e3cff */
[----:B------:R-:W2:Y:S04]  /*19af0*/  @P0 LDG.E.U8 R58, desc[UR28][R4.64] ;  /* 0x0000001c043a0981 */ /* 0x000ea8000c1e1100 */
[----:B--2---:R0:W-:Y:S04]  /*19b00*/  STL [R1+0x1718], R58 ;  /* 0x0017183a01007387 */ /* 0x0041e80000100800 */
[----:B0-----:R-:W2:Y:S04]  /*19b10*/  LDL.LU R58, [R1+0x3d94] ;  /* 0x003d9400013a7983 */ /* 0x001ea80000300800 */
[----:B------:R-:W4:Y:S04]  /*19b20*/  LDL R4, [R1+0x1778] ;  /* 0x0017780001047983 */ /* 0x000f280000100800 */
[----:B------:R-:W4:Y:S01]  /*19b30*/  LDL R5, [R1+0x177c] ;  /* 0x00177c0001057983 */ /* 0x000f220000100800 */
[----:B---3--:R-:W-:-:S02]  /*19b40*/  PRMT R59, RZ, 0x7610, R59 ;  /* 0x00007610ff3b7816 */ /* 0x008fc4000000003b */
[----:B----4-:R-:W-:-:S04]  /*19b50*/  @P0 LOP3.LUT R5, R5, R4, RZ, 0x3c, !PT ;  /* 0x0000000405050212 */ /* 0x010fc800078e3cff */
        /* <DEDUP_REMOVED lines=83> */
[----:B------:R-:W2:Y:S01]  /*1a090*/  @P0 LDG.E.U8 R58, desc[UR28][R4.64] ;  /* 0x0000001c043a0981 */ /* 0x000ea2000c1e1100 */
[----:B------:R-:W-:-:S03]  /*1a0a0*/  ISETP.GT.AND P1, PT, R2, 0x1, PT ;  /* 0x000000010200780c */ /* 0x000fc60003f24270 */
        /* <DEDUP_REMOVED lines=3261> */
[----:B------:R0:W4:Y:S04]  /*26c80*/  @P1 LDG.E.U8 R34, desc[UR28][R4.64] ;  /* 0x0000001c04221981 */ /* 0x000128000c1e1100 */
[----:B------:R-:W0:Y:S04]  /*26c90*/  LDL R4, [R1+0x1c40] ;  /* 0x001c400001047983 */ /* 0x000e280000100800 */
[----:B------:R-:W0:Y:S01]  /*26ca0*/  LDL R5, [R1+0x1c44] ;  /* 0x001c440001057983 */ /* 0x000e220000100800 */
[----:B------:R-:W-:Y:S02]  /*26cb0*/  PRMT R21, RZ, 0x7610, R21 ;  /* 0x00007610ff157816 */ /* 0x000fe40000000015 */
[----:B0-----:R-:W-:-:S04]  /*26cc0*/  @P1 LOP3.LUT R5, R5, R4, RZ, 0x3c, !PT ;  /* 0x0000000405051212 */ /* 0x001fc800078e3cff */
[----:B------:R-:W-:-:S04]  /*26cd0*/  @P1 LOP3.LUT R4, R5, R4, RZ, 0x3c, !PT ;  /* 0x0000000405041212 */ /* 0x000fc800078e3cff */
[----:B------:R-:W-:Y:S01]  /*26ce0*/  @P1 LOP3.LUT R5, R5, R4, RZ, 0x3c, !PT ;  /* 0x0000000405051212 */ /* 0x000fe200078e3cff */
[----:B----4-:R-:W-:Y:S04]  /*26cf0*/  STL [R1+0x3638], R34 ;  /* 0x0036382201007387 */ /* 0x010fe80000100800 */
[----:B------:R0:W4:Y:S04]  /*26d00*/  @P1 LDG.E.U8 R21, desc[UR28][R4.64] ;  /* 0x0000001c04151981 */ /* 0x000128000c1e1100 */
[----:B------:R-:W0:Y:S04]  /*26d10*/  LDL R4, [R1+0x1c38] ;  /* 0x001c380001047983 */ /* 0x000e280000100800 */
[----:B------:R-:W0:Y:S01]  /*26d20*/  LDL R5, [R1+0x1c3c] ;  /* 0x001c3c0001057983 */ /* 0x000e220000100800 */
[----:B------:R-:W-:-:S02]  /*26d30*/  PRMT R20, RZ, 0x7610, R20 ;  /* 0x00007610ff147816 */ /* 0x000fc40000000014 */
        /* <DEDUP_REMOVED lines=55> */
[----:B------:R-:W-:-:S02]  /*270b0*/  ISETP.GT.AND P0, PT, R2, 0x18, PT ;  /* 0x000000180200780c */ /* 0x000fc40003f04270 */
[----:B--2---:R-:W-:-:S11]  /*270c0*/  PRMT R58, RZ, 0x7610, R58 ;  /* 0x00007610ff3a7816 */ /* 0x004fd6000000003a */
[----:B0-----:R-:W-:-:S04]  /*270d0*/  @P0 LOP3.LUT R5, R5, R4, RZ, 0x3c, !PT ;  /* 0x0000000405050212 */ /* 0x001fc800078e3cff */
[----:B------:R-:W-:-:S04]  /*270e0*/  @P0 LOP3.LUT R4, R5, R4, RZ, 0x3c, !PT ;  /* 0x0000000405040212 */ /* 0x000fc800078e3cff */
[----:B------:R-:W-:-:S05]  /*270f0*/  @P0 LOP3.LUT R5, R5, R4, RZ, 0x3c, !PT ;  /* 0x0000000405050212 */ /* 0x000fca00078e3cff */
[----:B------:R-:W2:Y:S04]  /*27100*/  @P0 LDG.E.U8 R58, desc[UR28][R4.64] ;  /* 0x0000001c043a0981 */ /* 0x000ea8000c1e1100 */
[----:B----4-:R-:W-:Y:S04]  /*27110*/  STL [R1+0x3658], R30 ;  /* 0x0036581e01007387 */ /* 0x010fe80000100800 */
        /* <DEDUP_REMOVED lines=85> */
[----:B------:R-:W-:-:S02]  /*27670*/  PRMT R56, RZ, 0x7610, R56 ;  /* 0x00007610ff387816 */ /* 0x000fc40000000038 */
[----:B--2---:R-:W-:-:S04]  /*27680*/  @P0 LOP3.LUT R5, R5, R4, RZ, 0x3c, !PT ;  /* 0x0000000405050212 */ /* 0x004fc800078e3cff */
[----:B------:R-:W-:-:S04]  /*27690*/  @P0 LOP3.LUT R4, R5, R4, RZ, 0x3c, !PT ;  /* 0x0000000405040212 */ /* 0x000fc800078e3cff */
[----:B------:R-:W-:-:S05]  /*276a0*/  @P0 LOP3.LUT R5, R5, R4, RZ, 0x3c, !PT ;  /* 0x0000000405050212 */ /* 0x000fca00078e3cff */
[----:B------:R-:W2:Y:S04]  /*276b0*/  @P0 LDG.E.U8 R56, desc[UR28][R4.64] ;  /* 0x0000001c04380981 */ /* 0x000ea8000c1e1100 */
[----:B--2---:R0:W-:Y:S04]  /*276c0*/  STL [R1+0x1100], R56 ;  /* 0x0011003801007387 */ /* 0x0041e80000100800 */
[----:B0-----:R-:W2:Y:S04]  /*276d0*/  LDL.LU R56, [R1+0x37a4] ;  /* 0x0037a40001387983 */ /* 0x001ea80000300800 */
        /* <DEDUP_REMOVED lines=42> */
[----:B------:R-:W2:Y:S01]  /*27980*/  @P0 LDG.E.U8 R47, desc[UR28][R4.64] ;  /* 0x0000001c042f0981 */ /* 0x000ea2000c1e1100 */
[----:B------:R-:W-:-:S03]  /*27990*/  ISETP.GT.AND P1, PT, R2, 0x19, PT ;  /* 0x000000190200780c */ /* 0x000fc60003f24270 */
        /* <DEDUP_REMOVED lines=143> */
[----:B------:R0:W2:Y:S04]  /*28290*/  @P1 LDG.E.U8 R60, desc[UR28][R4.64] ;  /* 0x0000001c043c1981 */ /* 0x0000a8000c1e1100 */
[----:B------:R-:W0:Y:S04]  /*282a0*/  LDL R4, [R1+0x1b00] ;  /* 0x001b000001047983 */ /* 0x000e280000100800 */
[----:B------:R-:W0:Y:S01]  /*282b0*/  LDL R5, [R1+0x1b04] ;  /* 0x001b040001057983 */ /* 0x000e220000100800 */
[----:B------:R-:W-:Y:S02]  /*282c0*/  ISETP.GT.AND P0, PT, R2, 0x1a, PT ;  /* 0x0000001a0200780c */ /* 0x000fe40003f04270 */
[----:B------:R-:W-:-:S11]  /*282d0*/  PRMT R11, RZ, 0x7610, R11 ;  /* 0x00007610ff0b7816 */ /* 0x000fd6000000000b */
[----:B0-----:R-:W-:-:S04]  /*282e0*/  @P0 LOP3.LUT R5, R5, R4, RZ, 0x3c, !PT ;  /* 0x0000000405050212 */ /* 0x001fc800078e3cff */
[----:B------:R-:W-:-:S04]  /*282f0*/  @P0 LOP3.LUT R4, R5, R4, RZ, 0x3c, !PT ;  /* 0x0000000405040212 */ /* 0x000fc800078e3cff */
[----:B------:R-:W-:-:S05]  /*28300*/  @P0 LOP3.LUT R5, R5, R4, RZ, 0x3c, !PT ;  /* 0x0000000405050212 */ /* 0x000fca00078e3cff */
[----:B------:R-:W3:Y:S04]  /*28310*/  @P0 LDG.E.U8 R11, desc[UR28][R4.64] ;  /* 0x0000001c040b0981 */ /* 0x000ee8000c1e1100 */
[----:B--2---:R-:W-:Y:S04]  /*28320*/  STL [R1+0x36e0], R60 ;  /* 0x0036e03c01007387 */ /* 0x004fe80000100800 */
[----:B---3--:R0:W-:Y:S04]  /*28330*/  STL [R1+0x10a8], R11 ;  /* 0x0010a80b01007387 */ /* 0x0081e80000100800 */
        /* <DEDUP_REMOVED lines=55> */
[----:B------:R-:W-:Y:S02]  /*286b0*/  PRMT R34, RZ, 0x7610, R34 ;  /* 0x00007610ff227816 */ /* 0x000fe40000000022 */
[----:B0-----:R-:W-:-:S04]  /*286c0*/  @P0 LOP3.LUT R5, R5, R4, RZ, 0x3c, !PT ;  /* 0x0000000405050212 */ /* 0x001fc800078e3cff */
[----:B------:R-:W-:-:S04]  /*286d0*/  @P0 LOP3.LUT R4, R5, R4, RZ, 0x3c, !PT ;  /* 0x0000000405040212 */ /* 0x000fc800078e3cff */
[----:B------:R-:W-:Y:S01]  /*286e0*/  @P0 LOP3.LUT R5, R5, R4, RZ, 0x3c, !PT ;  /* 0x0000000405050212 */ /* 0x000fe200078e3cff */
[----:B--2---:R-:W-:Y:S04]  /*286f0*/  STL [R1+0x36b4], R61 ;  /* 0x0036b43d01007387 */ /* 0x004fe80000100800 */
[----:B------:R0:W2:Y:S04]  /*28700*/  @P0 LDG.E.U8 R34, desc[UR28][R4.64] ;  /* 0x0000001c04220981 */ /* 0x0000a8000c1e1100 */
[----:B------:R-:W0:Y:S04]  /*28710*/  LDL R4, [R1+0x1ac0] ;  /* 0x001ac00001047983 */ /* 0x000e280000100800 */
[----:B------:R-:W0:Y:S01]  /*28720*/  LDL R5, [R1+0x1ac4] ;  /* 0x001ac40001057983 */ /* 0x000e220000100800 */
[----:B------:R-:W-:-:S02]  /*28730*/  PRMT R31, RZ, 0x7610, R31 ;  /* 0x00007610ff1f7816 */ /* 0x000fc4000000001f */
        /* <DEDUP_REMOVED lines=35> */
[----:B--2---:R0:W-:Y:S04]  /*28970*/  STL [R1+0x36c8], R26 ;  /* 0x0036c81a01007387 */ /* 0x0041e80000100800 */
[----:B------:R1:W2:Y:S04]  /*28980*/  @P0 LDG.E.U8 R25, desc[UR28][R4.64] ;  /* 0x0000001c04190981 */ /* 0x0002a8000c1e1100 */
[----:B------:R-:W1:Y:S04]  /*28990*/  LDL R4, [R1+0x1a98] ;  /* 0x001a980001047983 */ /* 0x000e680000100800 */
[----:B------:R-:W1:Y:S01]  /*289a0*/  LDL R5, [R1+0x1a9c] ;  /* 0x001a9c0001057983 */ /* 0x000e620000100800 */
[----:B------:R-:W-:-:S02]  /*289b0*/  PRMT R24, RZ, 0x7610, R24 ;  /* 0x00007610ff187816 */ /* 0x000fc40000000018 */
[----:B-1----:R-:W-:-:S04]  /*289c0*/  @P0 LOP3.LUT R5, R5, R4, RZ, 0x3c, !PT ;  /* 0x0000000405050212 */ /* 0x002fc800078e3cff */
[----:B------:R-:W-:-:S04]  /*289d0*/  @P0 LOP3.LUT R4, R5, R4, RZ, 0x3c, !PT ;  /* 0x0000000405040212 */ /* 0x000fc800078e3cff */
[----:B------:R-:W-:Y:S01]  /*289e0*/  @P0 LOP3.LUT R5, R5, R4, RZ, 0x3c, !PT ;  /* 0x0000000405050212 */ /* 0x000fe200078e3cff */
[----:B--2---:R1:W-:Y:S04]  /*289f0*/  STL [R1+0x36cc], R25 ;  /* 0x0036cc1901007387 */ /* 0x0043e80000100800 */
[----:B------:R2:W2:Y:S04]  /*28a00*/  @P0 LDG.E.U8 R24, desc[UR28][R4.64] ;  /* 0x0000001c04180981 */ /* 0x0004a8000c1e1100 */
[----:B------:R-:W2:Y:S04]  /*28a10*/  LDL R4, [R1+0x1a90] ;  /* 0x001a900001047983 */ /* 0x000ea80000100800 */
[----:B------:R-:W2:Y:S01]  /*28a20*/  LDL R5, [R1+0x1a94] ;  /* 0x001a940001057983 */ /* 0x000ea20000100800 */
[----:B------:R-:W-:-:S02]  /*28a30*/  PRMT R21, RZ, 0x7610, R21 ;  /* 0x00007610ff157816 */ /* 0x000fc40000000015 */
[----:B--2---:R-:W-:-:S04]  /*28a40*/  @P0 LOP3.LUT R5, R5, R4, RZ, 0x3c, !PT ;  /* 0x0000000405050212 */ /* 0x004fc800078e3cff */
[----:B------:R-:W-:-:S04]  /*28a50*/  @P0 LOP3.LUT R4, R5, R4, RZ, 0x3c, !PT ;  /* 0x0000000405040212 */ /* 0x000fc800078e3cff */
[----:B------:R-:W-:Y:S01]  /*28a60*/  @P0 LOP3.LUT R5, R5, R4, RZ, 0x3c, !PT ;  /* 0x0000000405050212 */ /* 0x000fe200078e3cff */
[----:B------:R2:W-:Y:S04]  /*28a70*/  STL [R1+0x36d0], R24 ;  /* 0x0036d01801007387 */ /* 0x0005e80000100800 */
        /* <DEDUP_REMOVED lines=11> */
[----:B------:R-:W-:-:S02]  /*28b30*/  ISETP.GT.AND P1, PT, R2, 0x1b, PT ;  /* 0x0000001b0200780c */ /* 0x000fc40003f24270 */
[----:B------:R-:W-:-:S11]  /*28b40*/  PRMT R29, RZ, 0x7610, R29 ;  /* 0x00007610ff1d7816 */ /* 0x000fd6000000001d */
        /* <DEDUP_REMOVED lines=136> */
[----:B-1----:R-:W-:-:S02]  /*293d0*/  PRMT R25, RZ, 0x7610, R25 ;  /* 0x00007610ff197816 */ /* 0x002fc40000000019 */
[----:B0-----:R-:W-:-:S04]  /*293e0*/  @P0 LOP3.LUT R5, R5, R4, RZ, 0x3c, !PT ;  /* 0x0000000405050212 */ /* 0x001fc800078e3cff */
[----:B------:R-:W-:-:S04]  /*293f0*/  @P0 LOP3.LUT R4, R5, R4, RZ, 0x3c, !PT ;  /* 0x0000000405040212 */ /* 0x000fc800078e3cff */
[----:B------:R-:W-:Y:S01]  /*29400*/  @P0 LOP3.LUT R5, R5, R4, RZ, 0x3c, !PT ;  /* 0x0000000405050212 */ /* 0x000fe200078e3cff */
[----:B--2---:R0:W-:Y:S04]  /*29410*/  STL [R1+0x3710], R26 ;  /* 0x0037101a01007387 */ /* 0x0041e80000100800 */
[----:B------:R1:W2:Y:S01]  /*29420*/  @P0 LDG.E.U8 R25, desc[UR28][R4.64] ;  /* 0x0000001c04190981 */ /* 0x0002a2000c1e1100 */
[----:B------:R-:W-:-:S03]  /*29430*/  PRMT R24, RZ, 0x7610, R24 ;  /* 0x00007610ff187816 */ /* 0x000fc60000000018 */
[----:B0-----:R-:W2:Y:S04]  /*29440*/  LDL R26, [R1+0x19e4] ;  /* 0x0019e400011a7983 */ /* 0x001ea80000100800 */
[----:B------:R-:W1:Y:S04]  /*29450*/  LDL R4, [R1+0x19f0] ;  /* 0x0019f00001047983 */ /* 0x000e680000100800 */
[----:B------:R-:W1:Y:S02]  /*29460*/  LDL R5, [R1+0x19f4] ;  /* 0x0019f40001057983 */ /* 0x000e640000100800 */
[----:B-1----:R-:W-:-:S04]  /*29470*/  @P0 LOP3.LUT R5, R5, R4, RZ, 0x3c, !PT ;  /* 0x0000000405050212 */ /* 0x002fc800078e3cff */
        /* <DEDUP_REMOVED lines=10> */
[----:B--2---:R-:W-:Y:S04]  /*29520*/  STL [R1+0x3718], R24 ;  /* 0x0037181801007387 */ /* 0x004fe80000100800 */
[----:B------:R1:W2:Y:S04]  /*29530*/  @P0 LDG.E.U8 R21, desc[UR28][R4.64] ;  /* 0x0000001c04150981 */ /* 0x0002a8000c1e1100 */
[----:B------:R-:W3:Y:S01]  /*29540*/  LDL R5, [R1+0x19e0] ;  /* 0x0019e00001057983 */ /* 0x000ee20000100800 */
[----:B0-----:R-:W-:Y:S01]  /*29550*/  PRMT R25, RZ, 0x7610, R25 ;  /* 0x00007610ff197816 */ /* 0x001fe20000000019 */
[----:B-1----:R-:W-:-:S02]  /*29560*/  @P0 IMAD.MOV.U32 R4, RZ, RZ, R26 ;  /* 0x000000ffff040224 */ /* 0x002fc400078e001a */
[----:B--2---:R-:W-:Y:S01]  /*29570*/  STL [R1+0x371c], R21 ;  /* 0x00371c1501007387 */ /* 0x004fe20000100800 */
[----:B------:R-:W-:-:S03]  /*29580*/  PRMT R3, RZ, 0x7610, R3 ;  /* 0x00007610ff037816 */ /* 0x000fc60000000003 */
[----:B------:R-:W2:Y:S04]  /*29590*/  LDL R26, [R1+0x19b8] ;  /* 0x0019b800011a7983 */ /* 0x000ea80000100800 */
[----:B---3--:R0:W3:Y:S04]  /*295a0*/  @P0 LDG.E.U8 R25, desc[UR28][R4.64] ;  /* 0x0000001c04190981 */ /* 0x0080e8000c1e1100 */
[----:B------:R-:W0:Y:S04]  /*295b0*/  LDL R4, [R1+0x19d8] ;  /* 0x0019d80001047983 */ /* 0x000e280000100800 */
[----:B------:R-:W0:Y:S02]  /*295c0*/  LDL R5, [R1+0x19dc] ;  /* 0x0019dc0001057983 */ /* 0x000e240000100800 */
[----:B0-----:R-:W-:-:S04]  /*295d0*/  @P0 LOP3.LUT R5, R5, R4, RZ, 0x3c, !PT ;  /* 0x0000000405050212 */ /* 0x001fc800078e3cff */
[----:B------:R-:W-:-:S04]  /*295e0*/  @P0 LOP3.LUT R4, R5, R4, RZ, 0x3c, !PT ;  /* 0x0000000405040212 */ /* 0x000fc800078e3cff */
[----:B------:R-:W-:-:S05]  /*295f0*/  @P0 LOP3.LUT R5, R5, R4, RZ, 0x3c, !PT ;  /* 0x0000000405050212 */ /* 0x000fca00078e3cff */
[----:B------:R-:W2:Y:S04]  /*29600*/  @P0 LDG.E.U8 R3, desc[UR28][R4.64] ;  /* 0x0000001c04030981 */ /* 0x000ea8000c1e1100 */
[----:B---3--:R0:W-:Y:S04]  /*29610*/  STL [R1+0x1018], R25 ;  /* 0x0010181901007387 */ /* 0x0081e80000100800 */
[----:B0-----:R-:W3:Y:S04]  /*29620*/  LDL R25, [R1+0x19bc] ;  /* 0x0019bc0001197983 */ /* 0x001ee80000100800 */
        /* <DEDUP_REMOVED lines=15> */
[----:B--2---:R0:W-:Y:S04]  /*29720*/  STL [R1+0x1010], R24 ;  /* 0x0010101801007387 */ /* 0x0041e80000100800 */
[----:B------:R1:W2:Y:S01]  /*29730*/  @P0 LDG.E.U8 R27, desc[UR28][R4.64] ;  /* 0x0000001c041b0981 */ /* 0x0002a2000c1e1100 */
[----:B------:R-:W-:Y:S02]  /*29740*/  PRMT R61, RZ, 0x7610, R61 ;  /* 0x00007610ff3d7816 */ /* 0x000fe4000000003d */
[----:B------:R-:W-:Y:S01]  /*29750*/  PRMT R60, RZ, 0x7610, R60 ;  /* 0x00007610ff3c7816 */ /* 0x000fe2000000003c */
[----:B0-----:R-:W2:Y:S04]  /*29760*/  LDL R24, [R1+0x19b4] ;  /* 0x0019b40001187983 */ /* 0x001ea80000100800 */
[----:B------:R-:W1:Y:S04]  /*29770*/  LDL R4, [R1+0x19c0] ;  /* 0x0019c00001047983 */ /* 0x000e680000100800 */
[----:B------:R-:W1:Y:S02]  /*29780*/  LDL R5, [R1+0x19c4] ;  /* 0x0019c40001057983 */ /* 0x000e640000100800 */
[----:B-1----:R-:W-:-:S04]  /*29790*/  @P0 LOP3.LUT R5, R5, R4, RZ, 0x3c, !PT ;  /* 0x0000000405050212 */ /* 0x002fc800078e3cff */
[----:B------:R-:W-:-:S04]  /*297a0*/  @P0 LOP3.LUT R4, R5, R4, RZ, 0x3c, !PT ;  /* 0x0000000405040212 */ /* 0x000fc800078e3cff */
[----:B------:R-:W-:-:S05]  /*297b0*/  @P0 LOP3.LUT R5, R5, R4, RZ, 0x3c, !PT ;  /* 0x0000000405050212 */ /* 0x000fca00078e3cff */
[----:B------:R3:W4:Y:S04]  /*297c0*/  @P0 LDG.E.U8 R61, desc[UR28][R4.64] ;  /* 0x0000001c043d0981 */ /* 0x000728000c1e1100 */
[----:B--2---:R0:W-:Y:S01]  /*297d0*/  STL [R1+0x100c], R27 ;  /* 0x00100c1b01007387 */ /* 0x0041e20000100800 */
[----:B---3--:R-:W-:Y:S02]  /*297e0*/  @P0 IMAD.MOV.U32 R4, RZ, RZ, R25 ;  /* 0x000000ffff040224 */ /* 0x008fe400078e0019 */
[----:B------:R-:W-:Y:S01]  /*297f0*/  @P0 IMAD.MOV.U32 R5, RZ, RZ, R26 ;  /* 0x000000ffff050224 */ /* 0x000fe200078e001a */
[----:B0-----:R-:W2:Y:S04]  /*29800*/  LDL R27, [R1+0x19ac] ;  /* 0x0019ac00011b7983 */ /* 0x001ea80000100800 */
[----:B------:R0:W3:Y:S04]  /*29810*/  @P0 LDG.E.U8 R60, desc[UR28][R4.64] ;  /* 0x0000001c043c0981 */ /* 0x0000e8000c1e1100 */
[----:B----4-:R1:W-:Y:S04]  /*29820*/  STL [R1+0x3720], R61 ;  /* 0x0037203d01007387 */ /* 0x0103e80000100800 */
[----:B------:R-:W4:Y:S01]  /*29830*/  LDL R5, [R1+0x19b0] ;  /* 0x0019b00001057983 */ /* 0x000f220000100800 */
[----:B------:R-:W-:Y:S01]  /*29840*/  PRMT R34, RZ, 0x7610, R34 ;  /* 0x00007610ff227816 */ /* 0x000fe20000000022 */
[----:B0-----:R-:W-:Y:S01]  /*29850*/  @P0 IMAD.MOV.U32 R4, RZ, RZ, R24 ;  /* 0x000000ffff040224 */ /* 0x001fe200078e0018 */
[----:B------:R-:W-:Y:S01]  /*29860*/  PRMT R31, RZ, 0x7610, R31 ;  /* 0x00007610ff1f7816 */ /* 0x000fe2000000001f */
[----:B------:R-:W2:Y:S04]  /*29870*/  LDL R26, [R1+0x19a0] ;  /* 0x0019a000011a7983 */ /* 0x000ea80000100800 */
[----:B------:R-:W2:Y:S04]  /*29880*/  LDL R25, [R1+0x19a4] ;  /* 0x0019a40001197983 */ /* 0x000ea80000100800 */
[----:B-1----:R-:W3:Y:S04]  /*29890*/  LDL R61, [R1+0x19a8] ;  /* 0x0019a800013d7983 */ /* 0x002ee80000100800 */
[----:B----4-:R2:W4:Y:S02]  /*298a0*/  @P0 LDG.E.U8 R34, desc[UR28][R4.64] ;  /* 0x0000001c04220981 */ /* 0x010524000c1e1100 */
[----:B--2---:R-:W-:-:S02]  /*298b0*/  @P0 IMAD.MOV.U32 R4, RZ, RZ, R27 ;  /* 0x000000ffff040224 */ /* 0x004fc400078e001b */
[----:B---3--:R-:W-:-:S05]  /*298c0*/  @P0 IMAD.MOV.U32 R5, RZ, RZ, R61 ;  /* 0x000000ffff050224 */ /* 0x008fca00078e003d */
[----:B------:R0:W2:Y:S01]  /*298d0*/  @P0 LDG.E.U8 R31, desc[UR28][R4.64] ;  /* 0x0000001c041f0981 */ /* 0x0000a2000c1e1100 */
[----:B------:R-:W-:-:S03]  /*298e0*/  PRMT R30, RZ, 0x7610, R30 ;  /* 0x00007610ff1e7816 */ /* 0x000fc6000000001e */
[----:B------:R1:W-:Y:S04]  /*298f0*/  STL [R1+0x3724], R60 ;  /* 0x0037243c01007387 */ /* 0x0003e80000100800 */
[----:B------:R-:W3:Y:S01]  /*29900*/  LDL R24, [R1+0x199c] ;  /* 0x00199c0001187983 */ /* 0x000ee20000100800 */
[----:B0-----:R-:W-:Y:S02]  /*29910*/  @P0 IMAD.MOV.U32 R4, RZ, RZ, R25 ;  /* 0x000000ffff040224 */ /* 0x001fe400078e0019 */
[----:B------:R-:W-:-:S05]  /*29920*/  @P0 IMAD.MOV.U32 R5, RZ, RZ, R26 ;  /* 0x000000ffff050224 */ /* 0x000fca00078e001a */
[----:B------:R3:W3:Y:S04]  /*29930*/  @P0 LDG.E.U8 R30, desc[UR28][R4.64] ;  /* 0x0000001c041e0981 */ /* 0x0006e8000c1e1100 */
[----:B----4-:R0:W-:Y:S04]  /*29940*/  STL [R1+0x3728], R34 ;  /* 0x0037282201007387 */ /* 0x0101e80000100800 */
[----:B------:R-:W4:Y:S04]  /*29950*/  LDL R61, [R1+0x1990] ;  /* 0x00199000013d7983 */ /* 0x000f280000100800 */
[----:B-1----:R-:W4:Y:S04]  /*29960*/  LDL R60, [R1+0x1994] ;  /* 0x00199400013c7983 */ /* 0x002f280000100800 */
[----:B------:R-:W4:Y:S04]  /*29970*/  LDL R27, [R1+0x198c] ;  /* 0x00198c00011b7983 */ /* 0x000f280000100800 */
[----:B0-----:R-:W4:Y:S04]  /*29980*/  LDL R34, [R1+0x1988] ;  /* 0x0019880001227983 */ /* 0x001f280000100800 */
[----:B--2---:R-:W-:Y:S04]  /*29990*/  STL [R1+0x372c], R31 ;  /* 0x00372c1f01007387 */ /* 0x004fe80000100800 */
[----:B------:R-:W2:Y:S01]  /*299a0*/  LDL R5, [R1+0x1998] ;  /* 0x0019980001057983 */ /* 0x000ea20000100800 */
[----:B------:R-:W-:Y:S01]  /*299b0*/  PRMT R21, RZ, 0x7610, R21 ;  /* 0x00007610ff157816 */ /* 0x000fe20000000015 */
[----:B---3--:R-:W-:-:S02]  /*299c0*/  @P0 IMAD.MOV.U32 R4, RZ, RZ, R24 ;  /* 0x000000ffff040224 */ /* 0x008fc400078e0018 */
[----:B------:R-:W3:Y:S04]  /*299d0*/  LDL R26, [R1+0x1980] ;  /* 0x00198000011a7983 */ /* 0x000ee80000100800 */
[----:B------:R-:W3:Y:S04]  /*299e0*/  LDL R25, [R1+0x1984] ;  /* 0x0019840001197983 */ /* 0x000ee80000100800 */
[----:B------:R0:W-:Y:S04]  /*299f0*/  STL [R1+0x3730], R30 ;  /* 0x0037301e01007387 */ /* 0x0001e80000100800 */
[----:B------:R-:W3:Y:S01]  /*29a00*/  LDL R24, [R1+0x1978] ;  /* 0x0019780001187983 */ /* 0x000ee20000100800 */
[----:B0-----:R-:W-:-:S03]  /*29a10*/  PRMT R30, RZ, 0x7610, R30 ;  /* 0x00007610ff1e7816 */ /* 0x001fc6000000001e */
[----:B--2---:R4:W2:Y:S02]  /*29a20*/  @P0 LDG.E.U8 R21, desc[UR28][R4.64] ;  /* 0x0000001c04150981 */ /* 0x0048a4000c1e1100 */
[----:B----4-:R-:W-:Y:S02]  /*29a30*/  @P0 IMAD.MOV.U32 R4, RZ, RZ, R60 ;  /* 0x000000ffff040224 */ /* 0x010fe400078e003c */
[----:B------:R-:W-:-:S05]  /*29a40*/  @P0 IMAD.MOV.U32 R5, RZ, RZ, R61 ;  /* 0x000000ffff050224 */ /* 0x000fca00078e003d */
[----:B------:R0:W4:Y:S02]  /*29a50*/  @P0 LDG.E.U8 R30, desc[UR28][R4.64] ;  /* 0x0000001c041e0981 */ /* 0x000124000c1e1100 */
[----:B0-----:R-:W-:Y:S01]  /*29a60*/  @P0 IMAD.MOV.U32 R4, RZ, RZ, R27 ;  /* 0x000000ffff040224 */ /* 0x001fe200078e001b */
[----:B------:R-:W-:Y:S01]  /*29a70*/  ISETP.GT.AND P1, PT, R2, 0x1d, PT ;  /* 0x0000001d0200780c */ /* 0x000fe20003f24270 */
[----:B--2---:R0:W-:Y:S04]  /*29a80*/  STL [R1+0xff4], R21 ;  /* 0x000ff41501007387 */ /* 0x0041e80000100800 */
[----:B0-----:R-:W2:Y:S04]  /*29a90*/  LDL R21, [R1+0x197c] ;  /* 0x00197c0001157983 */ /* 0x001ea80000100800 */
[----:B----4-:R0:W-:Y:S04]  /*29aa0*/  STL [R1+0xff0], R30 ;  /* 0x000ff01e01007387 */ /* 0x0101e80000100800 */
[----:B------:R-:W4:Y:S04]  /*29ab0*/  LDL R27, [R1+0x1974] ;  /* 0x00197400011b7983 */ /* 0x000f280000100800 */
[----:B0-----:R-:W4:Y:S01]  /*29ac0*/  LDL R30, [R1+0x1970] ;  /* 0x00197000011e7983 */ /* 0x001f220000100800 */
[----:B------:R-:W-:Y:S01]  /*29ad0*/  PRMT R31, RZ, 0x7610, R31 ;  /* 0x00007610ff1f7816 */ /* 0x000fe2000000001f */
[----:B------:R-:W-:Y:S01]  /*29ae0*/  @P0 IMAD.MOV.U32 R5, RZ, RZ, R34 ;  /* 0x000000ffff050224 */ /* 0x000fe200078e0022 */
[----:B------:R-:W-:-:S04]  /*29af0*/  PRMT R51, RZ, 0x7610, R51 ;  /* 0x00007610ff337816 */ /* 0x000fc80000000033 */
[----:B------:R3:W4:Y:S02]  /*29b00*/  @P0 LDG.E.U8 R31, desc[UR28][R4.64] ;  /* 0x0000001c041f0981 */ /* 0x000724000c1e1100 */
[----:B---3--:R-:W-:Y:S02]  /*29b10*/  @P1 IMAD.MOV.U32 R4, RZ, RZ, R25 ;  /* 0x000000ffff041224 */ /* 0x008fe400078e0019 */
[----:B------:R-:W-:Y:S01]  /*29b20*/  @P1 IMAD.MOV.U32 R5, RZ, RZ, R26 ;  /* 0x000000ffff051224 */ /* 0x000fe200078e001a */
[----:B------:R-:W-:Y:S02]  /*29b30*/  PRMT R50, RZ, 0x7610, R50 ;  /* 0x00007610ff327816 */ /* 0x000fe40000000032 */
[----:B------:R-:W-:Y:S01]  /*29b40*/  PRMT R49, RZ, 0x7610, R49 ;  /* 0x00007610ff317816 */ /* 0x000fe20000000031 */
[----:B------:R-:W3:Y:S04]  /*29b50*/  LDL R26, [R1+0x1968] ;  /* 0x00196800011a7983 */ /* 0x000ee80000100800 */
[----:B------:R0:W3:Y:S04]  /*29b60*/  @P1 LDG.E.U8 R51, desc[UR28][R4.64] ;  /* 0x0000001c04331981 */ /* 0x0000e8000c1e1100 */
[----:B------:R-:W3:Y:S01]  /*29b70*/  LDL R25, [R1+0x196c] ;  /* 0x00196c0001197983 */ /* 0x000ee20000100800 */
[----:B0-----:R-:W-:-:S02]  /*29b80*/  @P1 IMAD.MOV.U32 R5, RZ, RZ, R24 ;  /* 0x000000ffff051224 */ /* 0x001fc400078e0018 */
[----:B--2---:R-:W-:-:S05]  /*29b90*/  @P1 IMAD.MOV.U32 R4, RZ, RZ, R21 ;  /* 0x000000ffff041224 */ /* 0x004fca00078e0015 */
[----:B------:R4:W2:Y:S02]  /*29ba0*/  @P1 LDG.E.U8 R50, desc[UR28][R4.64] ;  /* 0x0000001c04321981 */ /* 0x0008a4000c1e1100 */
[----:B----4-:R-:W-:Y:S02]  /*29bb0*/  @P1 IMAD.MOV.U32 R4, RZ, RZ, R27 ;  /* 0x000000ffff041224 */ /* 0x010fe400078e001b */
[----:B------:R-:W-:-:S05]  /*29bc0*/  @P1 IMAD.MOV.U32 R5, RZ, RZ, R30 ;  /* 0x000000ffff051224 */ /* 0x000fca00078e001e */
[----:B------:R0:W4:Y:S04]  /*29bd0*/  @P1 LDG.E.U8 R49, desc[UR28][R4.64] ;  /* 0x0000001c04311981 */ /* 0x000128000c1e1100 */
[----:B---3--:R-:W-:Y:S04]  /*29be0*/  STL [R1+0x36e4], R51 ;  /* 0x0036e43301007387 */ /* 0x008fe80000100800 */
[----:B------:R-:W3:Y:S04]  /*29bf0*/  LDL R34, [R1+0x1960] ;  /* 0x0019600001227983 */ /* 0x000ee80000100800 */
[----:B------:R1:W-:Y:S04]  /*29c00*/  STL [R1+0xfec], R31 ;  /* 0x000fec1f01007387 */ /* 0x0003e80000100800 */
[----:B------:R-:W3:Y:S04]  /*29c10*/  LDL R24, [R1+0x1958] ;  /* 0x0019580001187983 */ /* 0x000ee80000100800 */
[----:B------:R-:W3:Y:S04]  /*29c20*/  LDL R21, [R1+0x195c] ;  /* 0x00195c0001157983 */ /* 0x000ee80000100800 */
[----:B-1----:R-:W3:Y:S01]  /*29c30*/  LDL R31, [R1+0x1964] ;  /* 0x00196400011f7983 */ /* 0x002ee20000100800 */
[----:B0-----:R-:W-:-:S02]  /*29c40*/  @P1 IMAD.MOV.U32 R4, RZ, RZ, R25 ;  /* 0x000000ffff041224 */ /* 0x001fc400078e0019 */
[----:B------:R-:W-:Y:S01]  /*29c50*/  @P1 IMAD.MOV.U32 R5, RZ, RZ, R26 ;  /* 0x000000ffff051224 */ /* 0x000fe200078e001a */
[----:B--2---:R-:W-:Y:S04]  /*29c60*/  STL [R1+0x36e8], R50 ;  /* 0x0036e83201007387 */ /* 0x004fe80000100800 */
[----:B------:R-:W2:Y:S04]  /*29c70*/  LDL R30, [R1+0x1950] ;  /* 0x00195000011e7983 */ /* 0x000ea80000100800 */
[----:B------:R-:W2:Y:S04]  /*29c80*/  LDL R27, [R1+0x1954] ;  /* 0x00195400011b7983 */ /* 0x000ea80000100800 */
[----:B----4-:R-:W-:Y:S04]  /*29c90*/  STL [R1+0x36ec], R49 ;  /* 0x0036ec3101007387 */ /* 0x010fe80000100800 */
[----:B------:R-:W4:Y:S04]  /*29ca0*/  LDL R26, [R1+0x1948] ;  /* 0x00194800011a7983 */ /* 0x000f280000100800 */
[----:B------:R-:W4:Y:S01]  /*29cb0*/  LDL R25, [R1+0x194c] ;  /* 0x00194c0001197983 */ /* 0x000f220000100800 */
[----:B------:R-:W-:-:S02]  /*29cc0*/  PRMT R48, RZ, 0x7610, R48 ;  /* 0x00007610ff307816 */ /* 0x000fc40000000030 */
[----:B------:R-:W-:-:S04]  /*29cd0*/  PRMT R43, RZ, 0x7610, R43 ;  /* 0x00007610ff2b7816 */ /* 0x000fc8000000002b */
[----:B------:R3:W4:Y:S01]  /*29ce0*/  @P1 LDG.E.U8 R48, desc[UR28][R4.64] ;  /* 0x0000001c04301981 */ /* 0x000722000c1e1100 */
[----:B------:R-:W-:Y:S01]  /*29cf0*/  PRMT R42, RZ, 0x7610, R42 ;  /* 0x00007610ff2a7816 */ /* 0x000fe2000000002a */
[----:B---3--:R-:W-:Y:S02]  /*29d00*/  @P1 IMAD.MOV.U32 R5, RZ, RZ, R34 ;  /* 0x000000ffff051224 */ /* 0x008fe400078e0022 */
[----:B------:R-:W-:-:S05]  /*29d10*/  @P1 IMAD.MOV.U32 R4, RZ, RZ, R31 ;  /* 0x000000ffff041224 */ /* 0x000fca00078e001f */
[----:B------:R0:W3:Y:S02]  /*29d20*/  @P1 LDG.E.U8 R43, desc[UR28][R4.64] ;  /* 0x0000001c042b1981 */ /* 0x0000e4000c1e1100 */
[----:B0-----:R-:W-:Y:S02]  /*29d30*/  @P1 IMAD.MOV.U32 R4, RZ, RZ, R21 ;  /* 0x000000ffff041224 */ /* 0x001fe400078e0015 */
[----:B------:R-:W-:-:S05]  /*29d40*/  @P1 IMAD.MOV.U32 R5, RZ, RZ, R24 ;  /* 0x000000ffff051224 */ /* 0x000fca00078e0018 */
[----:B------:R2:W3:Y:S01]  /*29d50*/  @P1 LDG.E.U8 R42, desc[UR28][R4.64] ;  /* 0x0000001c042a1981 */ /* 0x0004e2000c1e1100 */
[----:B------:R-:W-:Y:S01]  /*29d60*/  PRMT R41, RZ, 0x7610, R41 ;  /* 0x00007610ff297816 */ /* 0x000fe20000000029 */
[----:B--2---:R-:W-:Y:S02]  /*29d70*/  @P1 IMAD.MOV.U32 R5, RZ, RZ, R30 ;  /* 0x000000ffff051224 */ /* 0x004fe400078e001e */
[----:B------:R-:W-:-:S05]  /*29d80*/  @P1 IMAD.MOV.U32 R4, RZ, RZ, R27 ;  /* 0x000000ffff041224 */ /* 0x000fca00078e001b */
[----:B------:R4:W2:Y:S01]  /*29d90*/  @P1 LDG.E.U8 R41, desc[UR28][R4.64] ;  /* 0x0000001c04291981 */ /* 0x0008a2000c1e1100 */
[----:B------:R-:W-:Y:S01]  /*29da0*/  PRMT R40, RZ, 0x7610, R40 ;  /* 0x00007610ff287816 */ /* 0x000fe20000000028 */
[----:B----4-:R-:W-:Y:S02]  /*29db0*/  @P1 IMAD.MOV.U32 R5, RZ, RZ, R26 ;  /* 0x000000ffff051224 */ /* 0x010fe400078e001a */
[----:B------:R-:W-:-:S05]  /*29dc0*/  @P1 IMAD.MOV.U32 R4, RZ, RZ, R25 ;  /* 0x000000ffff041224 */ /* 0x000fca00078e0019 */
[----:B------:R-:W4:Y:S04]  /*29dd0*/  @P1 LDG.E.U8 R40, desc[UR28][R4.64] ;  /* 0x0000001c04281981 */ /* 0x000f28000c1e1100 */
[----:B------:R-:W-:Y:S04]  /*29de0*/  STL [R1+0x36f0], R48 ;  /* 0x0036f03001007387 */ /* 0x000fe80000100800 */
[----:B---3--:R-:W-:Y:S04]  /*29df0*/  STL [R1+0x36f4], R43 ;  /* 0x0036f42b01007387 */ /* 0x008fe80000100800 */
[----:B------:R-:W3:Y:S04]  /*29e00*/  LDL R24, [R1+0x1940] ;  /* 0x0019400001187983 */ /* 0x000ee80000100800 */
[----:B------:R-:W3:Y:S04]  /*29e10*/  LDL R21, [R1+0x1944] ;  /* 0x0019440001157983 */ /* 0x000ee80000100800 */
[----:B------:R-:W-:Y:S04]  /*29e20*/  STL [R1+0x36f8], R42 ;  /* 0x0036f82a01007387 */ /* 0x000fe80000100800 */
[----:B------:R-:W3:Y:S04]  /*29e30*/  LDL R31, [R1+0x1938] ;  /* 0x00193800011f7983 */ /* 0x000ee80000100800 */
[----:B------:R-:W3:Y:S04]  /*29e40*/  LDL R30, [R1+0x193c] ;  /* 0x00193c00011e7983 */ /* 0x000ee80000100800 */
[----:B--2---:R-:W-:Y:S04]  /*29e50*/  STL [R1+0x36fc], R41 ;  /* 0x0036fc2901007387 */ /* 0x004fe80000100800 */
[----:B------:R-:W2:Y:S04]  /*29e60*/  LDL R34, [R1+0x1930] ;  /* 0x0019300001227983 */ /* 0x000ea80000100800 */
[----:B------:R-:W2:Y:S04]  /*29e70*/  LDL R27, [R1+0x1934] ;  /* 0x00193400011b7983 */ /* 0x000ea80000100800 */
[----:B------:R-:W2:Y:S04]  /*29e80*/  LDL R25, [R1+0x192c] ;  /* 0x00192c0001197983 */ /* 0x000ea80000100800 */
[----:B----4-:R-:W-:Y:S04]  /*29e90*/  STL [R1+0x3700], R40 ;  /* 0x0037002801007387 */ /* 0x010fe80000100800 */
[----:B------:R-:W4:Y:S01]  /*29ea0*/  LDL R26, [R1+0x1928] ;  /* 0x00192800011a7983 */ /* 0x000f220000100800 */
[----:B------:R-:W-:-:S02]  /*29eb0*/  PRMT R35, RZ, 0x7610, R35 ;  /* 0x00007610ff237816 */ /* 0x000fc40000000023 */
[----:B------:R-:W-:Y:S02]  /*29ec0*/  PRMT R33, RZ, 0x7610, R33 ;  /* 0x00007610ff217816 */ /* 0x000fe40000000021 */
[----:B------:R-:W-:Y:S01]  /*29ed0*/  PRMT R32, RZ, 0x7610, R32 ;  /* 0x00007610ff207816 */ /* 0x000fe20000000020 */
[----:B---3--:R-:W-:Y:S02]  /*29ee0*/  @P1 IMAD.MOV.U32 R5, RZ, RZ, R24 ;  /* 0x000000ffff051224 */ /* 0x008fe400078e0018 */
[----:B------:R-:W-:Y:S01]  /*29ef0*/  @P1 IMAD.MOV.U32 R4, RZ, RZ, R21 ;  /* 0x000000ffff041224 */ /* 0x000fe200078e0015 */
[----:B------:R-:W-:Y:S01]  /*29f00*/  PRMT R29, RZ, 0x7610, R29 ;  /* 0x00007610ff1d7816 */ /* 0x000fe2000000001d */
[----:B------:R-:W3:Y:S04]  /*29f10*/  LDL R24, [R1+0x1920] ;  /* 0x0019200001187983 */ /* 0x000ee80000100800 */
[----:B------:R0:W3:Y:S04]  /*29f20*/  @P1 LDG.E.U8 R35, desc[UR28][R4.64] ;  /* 0x0000001c04231981 */ /* 0x0000e8000c1e1100 */
[----:B------:R-:W3:Y:S01]  /*29f30*/  LDL R21, [R1+0x1924] ;  /* 0x0019240001157983 */ /* 0x000ee20000100800 */
[----:B0-----:R-:W-:-:S02]  /*29f40*/  @P1 IMAD.MOV.U32 R5, RZ, RZ, R31 ;  /* 0x000000ffff051224 */ /* 0x001fc400078e001f */
[----:B------:R-:W-:-:S05]  /*29f50*/  @P1 IMAD.MOV.U32 R4, RZ, RZ, R30 ;  /* 0x000000ffff041224 */ /* 0x000fca00078e001e */
[----:B------:R2:W3:Y:S02]  /*29f60*/  @P1 LDG.E.U8 R33, desc[UR28][R4.64] ;  /* 0x0000001c04211981 */ /* 0x0004e4000c1e1100 */
[----:B--2---:R-:W-:Y:S02]  /*29f70*/  @P1 IMAD.MOV.U32 R5, RZ, RZ, R34 ;  /* 0x000000ffff051224 */ /* 0x004fe400078e0022 */
[----:B------:R-:W-:-:S05]  /*29f80*/  @P1 IMAD.MOV.U32 R4, RZ, RZ, R27 ;  /* 0x000000ffff041224 */ /* 0x000fca00078e001b */
[----:B------:R0:W2:Y:S02]  /*29f90*/  @P1 LDG.E.U8 R32, desc[UR28][R4.64] ;  /* 0x0000001c04201981 */ /* 0x0000a4000c1e1100 */
[----:B0-----:R-:W-:Y:S02]  /*29fa0*/  @P1 IMAD.MOV.U32 R4, RZ, RZ, R25 ;  /* 0x000000ffff041224 */ /* 0x001fe400078e0019 */
[----:B----4-:R-:W-:-:S05]  /*29fb0*/  @P1 IMAD.MOV.U32 R5, RZ, RZ, R26 ;  /* 0x000000ffff051224 */ /* 0x010fca00078e001a */
[----:B------:R0:W4:Y:S04]  /*29fc0*/  @P1 LDG.E.U8 R29, desc[UR28][R4.64] ;  /* 0x0000001c041d1981 */ /* 0x000128000c1e1100 */
[----:B---3--:R-:W-:Y:S04]  /*29fd0*/  STL [R1+0x3704], R35 ;  /* 0x0037042301007387 */ /* 0x008fe80000100800 */
[----:B------:R-:W3:Y:S04]  /*29fe0*/  LDL R31, [R1+0x1918] ;  /* 0x00191800011f7983 */ /* 0x000ee80000100800 */
[----:B------:R-:W3:Y:S04]  /*29ff0*/  LDL R30, [R1+0x191c] ;  /* 0x00191c00011e7983 */ /* 0x000ee80000100800 */
[----:B------:R1:W-:Y:S04]  /*2a000*/  STL [R1+0x3708], R33 ;  /* 0x0037082101007387 */ /* 0x0003e80000100800 */
[----:B------:R-:W3:Y:S04]  /*2a010*/  LDL R27, [R1+0x1914] ;  /* 0x00191400011b7983 */ /* 0x000ee80000100800 */
[----:B-1----:R-:W3:Y:S04]  /*2a020*/  LDL R33, [R1+0x1910] ;  /* 0x0019100001217983 */ /* 0x002ee80000100800 */
[----:B--2---:R-:W-:Y:S04]  /*2a030*/  STL [R1+0x370c], R32 ;  /* 0x00370c2001007387 */ /* 0x004fe80000100800 */
[----:B------:R-:W2:Y:S04]  /*2a040*/  LDL R26, [R1+0x1908] ;  /* 0x00190800011a7983 */ /* 0x000ea80000100800 */
[----:B------:R-:W2:Y:S01]  /*2a050*/  LDL R25, [R1+0x190c] ;  /* 0x00190c0001197983 */ /* 0x000ea20000100800 */
[----:B0-----:R-:W-:-:S02]  /*2a060*/  @P1 IMAD.MOV.U32 R4, RZ, RZ, R21 ;  /* 0x000000ffff041224 */ /* 0x001fc400078e0015 */
[----:B------:R-:W-:Y:S01]  /*2a070*/  @P1 IMAD.MOV.U32 R5, RZ, RZ, R24 ;  /* 0x000000ffff051224 */ /* 0x000fe200078e0018 */
[----:B----4-:R0:W-:Y:S04]  /*2a080*/  STL [R1+0x3734], R29 ;  /* 0x0037341d01007387 */ /* 0x0101e80000100800 */
[----:B------:R-:W4:Y:S04]  /*2a090*/  LDL R24, [R1+0x1900] ;  /* 0x0019000001187983 */ /* 0x000f280000100800 */
[----:B------:R-:W4:Y:S01]  /*2a0a0*/  LDL R21, [R1+0x1904] ;  /* 0x0019040001157983 */ /* 0x000f220000100800 */
[----:B------:R-:W-:-:S02]  /*2a0b0*/  PRMT R28, RZ, 0x7610, R28 ;  /* 0x00007610ff1c7816 */ /* 0x000fc4000000001c */
[----:B------:R-:W-:-:S04]  /*2a0c0*/  PRMT R23, RZ, 0x7610, R23 ;  /* 0x00007610ff177816 */ /* 0x000fc80000000017 */
[----:B------:R3:W4:Y:S04]  /*2a0d0*/  @P1 LDG.E.U8 R28, desc[UR28][R4.64] ;  /* 0x0000001c041c1981 */ /* 0x000728000c1e1100 */
[----:B0-----:R-:W4:Y:S01]  /*2a0e0*/  LDL R29, [R1+0x18f0] ;  /* 0x0018f000011d7983 */ /* 0x001f220000100800 */
[----:B------:R-:W-:Y:S01]  /*2a0f0*/  PRMT R22, RZ, 0x7610, R22 ;  /* 0x00007610ff167816 */ /* 0x000fe20000000016 */
[----:B---3--:R-:W-:Y:S02]  /*2a100*/  @P1 IMAD.MOV.U32 R5, RZ, RZ, R31 ;  /* 0x000000ffff051224 */ /* 0x008fe400078e001f */
[----:B------:R-:W-:Y:S01]  /*2a110*/  @P1 IMAD.MOV.U32 R4, RZ, RZ, R30 ;  /* 0x000000ffff041224 */ /* 0x000fe200078e001e */
[----:B------:R-:W3:Y:S04]  /*2a120*/  LDL R31, [R1+0x18f8] ;  /* 0x0018f800011f7983 */ /* 0x000ee80000100800 */
[----:B------:R-:W3:Y:S04]  /*2a130*/  LDL R30, [R1+0x18fc] ;  /* 0x0018fc00011e7983 */ /* 0x000ee80000100800 */
[----:B------:R0:W3:Y:S02]  /*2a140*/  @P1 LDG.E.U8 R23, desc[UR28][R4.64] ;  /* 0x0000001c04171981 */ /* 0x0000e4000c1e1100 */
[----:B0-----:R-:W-:-:S02]  /*2a150*/  @P1 IMAD.MOV.U32 R4, RZ, RZ, R27 ;  /* 0x000000ffff041224 */ /* 0x001fc400078e001b */
[----:B------:R-:W3:Y:S01]  /*2a160*/  LDL R27, [R1+0x18f4] ;  /* 0x0018f400011b7983 */ /* 0x000ee20000100800 */
[----:B------:R-:W-:-:S05]  /*2a170*/  @P1 IMAD.MOV.U32 R5, RZ, RZ, R33 ;  /* 0x000000ffff051224 */ /* 0x000fca00078e0021 */
[----:B------:R2:W3:Y:S01]  /*2a180*/  @P1 LDG.E.U8 R22, desc[UR28][R4.64] ;  /* 0x0000001c04161981 */ /* 0x0004e2000c1e1100 */
[----:B------:R-:W-:Y:S01]  /*2a190*/  ISETP.GT.AND P0, PT, R2, 0x1e, PT ;  /* 0x0000001e0200780c */ /* 0x000fe20003f04270 */
[----:B--2---:R-:W-:Y:S02]  /*2a1a0*/  @P1 IMAD.MOV.U32 R5, RZ, RZ, R26 ;  /* 0x000000ffff051224 */ /* 0x004fe400078e001a */
[----:B------:R-:W-:Y:S01]  /*2a1b0*/  @P1 IMAD.MOV.U32 R4, RZ, RZ, R25 ;  /* 0x000000ffff041224 */ /* 0x000fe200078e0019 */
[----:B------:R-:W2:Y:S04]  /*2a1c0*/  LDL R26, [R1+0x18e8] ;  /* 0x0018e800011a7983 */ /* 0x000ea80000100800 */
[----:B------:R-:W2:Y:S01]  /*2a1d0*/  LDL R25, [R1+0x18ec] ;  /* 0x0018ec0001197983 */ /* 0x000ea20000100800 */
[----:B------:R-:W-:-:S06]  /*2a1e0*/  PRMT R20, RZ, 0x7610, R20 ;  /* 0x00007610ff147816 */ /* 0x000fcc0000000014 */
[----:B------:R4:W2:Y:S02]  /*2a1f0*/  @P1 LDG.E.U8 R20, desc[UR28][R4.64] ;  /* 0x0000001c04141981 */ /* 0x0008a4000c1e1100 */
[----:B----4-:R-:W-:Y:S02]  /*2a200*/  @P0 IMAD.MOV.U32 R4, RZ, RZ, R21 ;  /* 0x000000ffff040224 */ /* 0x010fe400078e0015 */
[----:B------:R-:W-:Y:S01]  /*2a210*/  @P0 IMAD.MOV.U32 R5, RZ, RZ, R24 ;  /* 0x000000ffff050224 */ /* 0x000fe200078e0018 */
[----:B------:R-:W4:Y:S04]  /*2a220*/  LDL R21, [R1+0x18e4] ;  /* 0x0018e40001157983 */ /* 0x000f280000100800 */
[----:B------:R-:W4:Y:S01]  /*2a230*/  LDL R24, [R1+0x18e0] ;  /* 0x0018e00001187983 */ /* 0x000f220000100800 */
[----:B------:R-:W-:-:S02]  /*2a240*/  PRMT R0, RZ, 0x7610, R0 ;  /* 0x00007610ff007816 */ /* 0x000fc40000000000 */
[----:B------:R-:W-:-:S04]  /*2a250*/  PRMT R59, RZ, 0x7610, R59 ;  /* 0x00007610ff3b7816 */ /* 0x000fc8000000003b */
[----:B------:R3:W4:Y:S01]  /*2a260*/  @P0 LDG.E.U8 R0, desc[UR28][R4.64] ;  /* 0x0000001c04000981 */ /* 0x000722000c1e1100 */
        /* <DEDUP_REMOVED lines=8> */
[----:B------:R-:W-:-:S03]  /*2a2f0*/  @P0 IMAD.MOV.U32 R4, RZ, RZ, R27 ;  /* 0x000000ffff040224 */ /* 0x000fc600078e001b */
[----:B------:R-:W3:Y:S04]  /*2a300*/  LDL R27, [R1+0x18d4] ;  /* 0x0018d400011b7983 */ /* 0x000ee80000100800 */
[----:B------:R2:W3:Y:S01]  /*2a310*/  @P0 LDG.E.U8 R58, desc[UR28][R4.64] ;  /* 0x0000001c043a0981 */ /* 0x0004e2000c1e1100 */
[----:B------:R-:W-:Y:S01]  /*2a320*/  PRMT R57, RZ, 0x7610, R57 ;  /* 0x00007610ff397816 */ /* 0x000fe20000000039 */
[----:B--2---:R-:W-:Y:S02]  /*2a330*/  @P0 IMAD.MOV.U32 R5, RZ, RZ, R26 ;  /* 0x000000ffff050224 */ /* 0x004fe400078e001a */
[----:B------:R-:W-:Y:S01]  /*2a340*/  @P0 IMAD.MOV.U32 R4, RZ, RZ, R25 ;  /* 0x000000ffff040224 */ /* 0x000fe200078e0019 */
[----:B------:R-:W2:Y:S04]  /*2a350*/  LDL R26, [R1+0x18c8] ;  /* 0x0018c800011a7983 */ /* 0x000ea80000100800 */
[----:B------:R-:W2:Y:S04]  /*2a360*/  LDL R25, [R1+0x18cc] ;  /* 0x0018cc0001197983 */ /* 0x000ea80000100800 */
[----:B------:R4:W2:Y:S02]  /*2a370*/  @P0 LDG.E.U8 R57, desc[UR28][R4.64] ;  /* 0x0000001c04390981 */ /* 0x0008a4000c1e1100 */
[----:B----4-:R-:W-:-:S02]  /*2a380*/  @P0 IMAD.MOV.U32 R4, RZ, RZ, R21 ;  /* 0x000000ffff040224 */ /* 0x010fc400078e0015 */
[----:B------:R-:W-:Y:S01]  /*2a390*/  @P0 IMAD.MOV.U32 R5, RZ, RZ, R24 ;  /* 0x000000ffff050224 */ /* 0x000fe200078e0018 */
[----:B------:R-:W4:Y:S04]  /*2a3a0*/  LDL R21, [R1+0x18c4] ;  /* 0x0018c40001157983 */ /* 0x000f280000100800 */
[----:B------:R-:W4:Y:S01]  /*2a3b0*/  LDL R24, [R1+0x18c0] ;  /* 0x0018c00001187983 */ /* 0x000f220000100800 */
[----:B------:R-:W-:Y:S02]  /*2a3c0*/  PRMT R56, RZ, 0x7610, R56 ;  /* 0x00007610ff387816 */ /* 0x000fe40000000038 */
        /* <DEDUP_REMOVED lines=61> */
[----:B------:R-:W-:Y:S02]  /*2a7a0*/  ISETP.GT.AND P1, PT, R2, 0x1f, PT ;  /* 0x0000001f0200780c */ /* 0x000fe40003f24270 */
        /* <DEDUP_REMOVED lines=29> */
[----:B------:R-:W4:Y:S04]  /*2a980*/  LDL R35, [R1+0x1858] ;  /* 0x0018580001237983 */ /* 0x000f280000100800 */
[----:B------:R-:W4:Y:S04]  /*2a990*/  LDL R34, [R1+0x185c] ;  /* 0x00185c0001227983 */ /* 0x000f280000100800 */
[----:B---3--:R0:W-:Y:S04]  /*2a9a0*/  STL [R1+0x36a0], R19 ;  /* 0x0036a01301007387 */ /* 0x0081e80000100800 */
[----:B------:R-:W3:Y:S04]  /*2a9b0*/  LDL R33, [R1+0x1850] ;  /* 0x0018500001217983 */ /* 0x000ee80000100800 */
[----:B------:R-:W3:Y:S04]  /*2a9c0*/  LDL R32, [R1+0x1854] ;  /* 0x0018540001207983 */ /* 0x000ee80000100800 */
[----:B------:R-:W3:Y:S04]  /*2a9d0*/  LDL R30, [R1+0x184c] ;  /* 0x00184c00011e7983 */ /* 0x000ee80000100800 */
[----:B------:R1:W-:Y:S04]  /*2a9e0*/  STL [R1+0x36a4], R18 ;  /* 0x0036a41201007387 */ /* 0x0003e80000100800 */
[----:B------:R-:W3:Y:S04]  /*2a9f0*/  LDL R31, [R1+0x1848] ;  /* 0x00184800011f7983 */ /* 0x000ee80000100800 */
[----:B------:R-:W3:Y:S04]  /*2aa00*/  LDL R29, [R1+0x1840] ;  /* 0x00184000011d7983 */ /* 0x000ee80000100800 */
[----:B------:R-:W3:Y:S04]  /*2aa10*/  LDL R27, [R1+0x1844] ;  /* 0x00184400011b7983 */ /* 0x000ee80000100800 */
[----:B------:R-:W3:Y:S04]  /*2aa20*/  LDL R25, [R1+0x183c] ;  /* 0x00183c0001197983 */ /* 0x000ee80000100800 */
[----:B--2---:R2:W-:Y:S04]  /*2aa30*/  STL [R1+0x36a8], R17 ;  /* 0x0036a81101007387 */ /* 0x0045e80000100800 */
[----:B------:R-:W3:Y:S04]  /*2aa40*/  LDL R26, [R1+0x1838] ;  /* 0x00183800011a7983 */ /* 0x000ee80000100800 */
[----:B------:R-:W3:Y:S04]  /*2aa50*/  LDL R21, [R1+0x1834] ;  /* 0x0018340001157983 */ /* 0x000ee80000100800 */
[----:B------:R-:W3:Y:S04]  /*2aa60*/  LDL R24, [R1+0x1830] ;  /* 0x0018300001187983 */ /* 0x000ee80000100800 */
[----:B----4-:R4:W-:Y:S04]  /*2aa70*/  STL [R1+0x36ac], R16 ;  /* 0x0036ac1001007387 */ /* 0x0109e80000100800 */
[----:B0-----:R-:W3:Y:S04]  /*2aa80*/  LDL R19, [R1+0x1828] ;  /* 0x0018280001137983 */ /* 0x001ee80000100800 */
[----:B-1----:R-:W3:Y:S04]  /*2aa90*/  LDL R18, [R1+0x182c] ;  /* 0x00182c0001127983 */ /* 0x002ee80000100800 */
[----:B--2---:R-:W2:Y:S04]  /*2aaa0*/  LDL R17, [R1+0x1820] ;  /* 0x0018200001117983 */ /* 0x004ea80000100800 */
[----:B----4-:R-:W4:Y:S01]  /*2aab0*/  LDL R16, [R1+0x1824] ;  /* 0x0018240001107983 */ /* 0x010f220000100800 */
[----:B------:R-:W-:Y:S01]  /*2aac0*/  PRMT R15, RZ, 0x7610, R15 ;  /* 0x00007610ff0f7816 */ /* 0x000fe2000000000f */
[----:B------:R-:W-:-:S02]  /*2aad0*/  @P1 IMAD.MOV.U32 R4, RZ, RZ, R34 ;  /* 0x000000ffff041224 */ /* 0x000fc400078e0022 */
[----:B------:R-:W-:Y:S01]  /*2aae0*/  @P1 IMAD.MOV.U32 R5, RZ, RZ, R35 ;  /* 0x000000ffff051224 */ /* 0x000fe200078e0023 */
[----:B------:R-:W-:-:S04]  /*2aaf0*/  PRMT R14, RZ, 0x7610, R14 ;  /* 0x00007610ff0e7816 */ /* 0x000fc8000000000e */
[----:B------:R3:W2:Y:S01]  /*2ab00*/  @P1 LDG.E.U8 R15, desc[UR28][R4.64] ;  /* 0x0000001c040f1981 */ /* 0x0006a2000c1e1100 */
[----:B------:R-:W-:Y:S01]  /*2ab10*/  PRMT R13, RZ, 0x7610, R13 ;  /* 0x00007610ff0d7816 */ /* 0x000fe2000000000d */
[----:B---3--:R-:W-:Y:S02]  /*2ab20*/  @P1 IMAD.MOV.U32 R4, RZ, RZ, R32 ;  /* 0x000000ffff041224 */ /* 0x008fe400078e0020 */
[----:B------:R-:W-:-:S05]  /*2ab30*/  @P1 IMAD.MOV.U32 R5, RZ, RZ, R33 ;  /* 0x000000ffff051224 */ /* 0x000fca00078e0021 */
[----:B------:R0:W3:Y:S01]  /*2ab40*/  @P1 LDG.E.U8 R14, desc[UR28][R4.64] ;  /* 0x0000001c040e1981 */ /* 0x0000e2000c1e1100 */
[----:B------:R-:W-:Y:S01]  /*2ab50*/  PRMT R12, RZ, 0x7610, R12 ;  /* 0x00007610ff0c7816 */ /* 0x000fe2000000000c */
[----:B0-----:R-:W-:Y:S02]  /*2ab60*/  @P1 IMAD.MOV.U32 R4, RZ, RZ, R30 ;  /* 0x000000ffff041224 */ /* 0x001fe400078e001e */
[----:B------:R-:W-:-:S05]  /*2ab70*/  @P1 IMAD.MOV.U32 R5, RZ, RZ, R31 ;  /* 0x000000ffff051224 */ /* 0x000fca00078e001f */
[----:B------:R0:W3:Y:S01]  /*2ab80*/  @P1 LDG.E.U8 R13, desc[UR28][R4.64] ;  /* 0x0000001c040d1981 */ /* 0x0000e2000c1e1100 */
[----:B------:R-:W-:Y:S01]  /*2ab90*/  PRMT R11, RZ, 0x7610, R11 ;  /* 0x00007610ff0b7816 */ /* 0x000fe2000000000b */
[----:B0-----:R-:W-:Y:S02]  /*2aba0*/  @P1 IMAD.MOV.U32 R4, RZ, RZ, R27 ;  /* 0x000000ffff041224 */ /* 0x001fe400078e001b */
[----:B------:R-:W-:-:S05]  /*2abb0*/  @P1 IMAD.MOV.U32 R5, RZ, RZ, R29 ;  /* 0x000000ffff051224 */ /* 0x000fca00078e001d */
[----:B------:R0:W3:Y:S02]  /*2abc0*/  @P1 LDG.E.U8 R12, desc[UR28][R4.64] ;  /* 0x0000001c040c1981 */ /* 0x0000e4000c1e1100 */
[----:B0-----:R-:W-:Y:S02]  /*2abd0*/  @P1 IMAD.MOV.U32 R4, RZ, RZ, R25 ;  /* 0x000000ffff041224 */ /* 0x001fe400078e0019 */
[----:B------:R-:W-:-:S05]  /*2abe0*/  @P1 IMAD.MOV.U32 R5, RZ, RZ, R26 ;  /* 0x000000ffff051224 */ /* 0x000fca00078e001a */
[----:B------:R0:W3:Y:S02]  /*2abf0*/  @P1 LDG.E.U8 R11, desc[UR28][R4.64] ;  /* 0x0000001c040b1981 */ /* 0x0000e4000c1e1100 */
[----:B0-----:R-:W-:Y:S02]  /*2ac00*/  @P1 IMAD.MOV.U32 R4, RZ, RZ, R21 ;  /* 0x000000ffff041224 */ /* 0x001fe400078e0015 */
[----:B------:R-:W-:Y:S01]  /*2ac10*/  @P1 IMAD.MOV.U32 R5, RZ, RZ, R24 ;  /* 0x000000ffff051224 */ /* 0x000fe200078e0018 */
[----:B------:R-:W3:Y:S04]  /*2ac20*/  LDL R21, [R1+0x181c] ;  /* 0x00181c0001157983 */ /* 0x000ee80000100800 */
[----:B------:R-:W3:Y:S01]  /*2ac30*/  LDL R24, [R1+0x1818] ;  /* 0x0018180001187983 */ /* 0x000ee20000100800 */
[----:B------:R-:W-:-:S02]  /*2ac40*/  PRMT R10, RZ, 0x7610, R10 ;  /* 0x00007610ff0a7816 */ /* 0x000fc4000000000a */
[----:B------:R-:W-:-:S04]  /*2ac50*/  PRMT R9, RZ, 0x7610, R9 ;  /* 0x00007610ff097816 */ /* 0x000fc80000000009 */
[----:B------:R0:W3:Y:S02]  /*2ac60*/  @P1 LDG.E.U8 R10, desc[UR28][R4.64] ;  /* 0x0000001c040a1981 */ /* 0x0000e4000c1e1100 */
[----:B0-----:R-:W-:Y:S02]  /*2ac70*/  @P1 IMAD.MOV.U32 R4, RZ, RZ, R18 ;  /* 0x000000ffff041224 */ /* 0x001fe400078e0012 */
[----:B------:R-:W-:Y:S01]  /*2ac80*/  @P1 IMAD.MOV.U32 R5, RZ, RZ, R19 ;  /* 0x000000ffff051224 */ /* 0x000fe200078e0013 */
[----:B------:R-:W3:Y:S04]  /*2ac90*/  LDL R18, [R1+0x1808] ;  /* 0x0018080001127983 */ /* 0x000ee80000100800 */
[----:B------:R-:W3:Y:S04]  /*2aca0*/  LDL R19, [R1+0x1810] ;  /* 0x0018100001137983 */ /* 0x000ee80000100800 */
[----:B------:R4:W3:Y:S02]  /*2acb0*/  @P1 LDG.E.U8 R9, desc[UR28][R4.64] ;  /* 0x0000001c04091981 */ /* 0x0008e4000c1e1100 */
[----:B----4-:R-:W-:-:S02]  /*2acc0*/  @P1 IMAD.MOV.U32 R4, RZ, RZ, R16 ;  /* 0x000000ffff041224 */ /* 0x010fc400078e0010 */
[----:B------:R-:W4:Y:S01]  /*2acd0*/  LDL R16, [R1+0x1814] ;  /* 0x0018140001107983 */ /* 0x000f220000100800 */
[----:B--2---:R-:W-:-:S03]  /*2ace0*/  @P1 IMAD.MOV.U32 R5, RZ, RZ, R17 ;  /* 0x000000ffff051224 */ /* 0x004fc600078e0011 */
[----:B------:R-:W2:Y:S04]  /*2acf0*/  LDL R17, [R1+0x180c] ;  /* 0x00180c0001117983 */ /* 0x000ea80000100800 */
[----:B------:R-:W2:Y:S04]  /*2ad00*/  LDL.LU R35, [R1+0x172c] ;  /* 0x00172c0001237983 */ /* 0x000ea80000300800 */
        /* <DEDUP_REMOVED lines=10> */
[----:B------:R-:W2:Y:S01]  /*2adb0*/  LDL.LU R27, [R1+0x1700] ;  /* 0x00170000011b7983 */ /* 0x000ea20000300800 */
[----:B------:R-:W-:-:S03]  /*2adc0*/  PRMT R8, RZ, 0x7610, R8 ;  /* 0x00007610ff087816 */ /* 0x000fc60000000008 */
[----:B------:R-:W2:Y:S04]  /*2add0*/  LDL.LU R51, [R1+0x16fc] ;  /* 0x0016fc0001337983 */ /* 0x000ea80000300800 */
[----:B------:R-:W2:Y:S04]  /*2ade0*/  LDL.LU R30, [R1+0x16f8] ;  /* 0x0016f800011e7983 */ /* 0x000ea80000300800 */
[----:B------:R-:W2:Y:S04]  /*2adf0*/  LDL.LU R31, [R1+0x16f4] ;  /* 0x0016f400011f7983 */ /* 0x000ea80000300800 */
[----:B------:R3:W2:Y:S01]  /*2ae00*/  @P1 LDG.E.U8 R8, desc[UR28][R4.64] ;  /* 0x0000001c04081981 */ /* 0x0006a2000c1e1100 */
[----:B------:R-:W-:Y:S01]  /*2ae10*/  PRMT R7, RZ, 0x7610, R7 ;  /* 0x00007610ff077816 */ /* 0x000fe20000000007 */
[----:B------:R-:W0:Y:S01]  /*2ae20*/  S2R R33, SR_TID.X ;  /* 0x0000000000217919 */ /* 0x000e220000002100 */
[----:B------:R-:W-:Y:S01]  /*2ae30*/  PRMT R6, RZ, 0x7610, R6 ;  /* 0x00007610ff067816 */ /* 0x000fe20000000006 */
[----:B---3--:R-:W-:-:S02]  /*2ae40*/  @P1 IMAD.MOV.U32 R4, RZ, RZ, R21 ;  /* 0x000000ffff041224 */ /* 0x008fc400078e0015 */
[----:B------:R-:W-:Y:S01]  /*2ae50*/  @P1 IMAD.MOV.U32 R5, RZ, RZ, R24 ;  /* 0x000000ffff051224 */ /* 0x000fe200078e0018 */
[----:B------:R-:W3:Y:S04]  /*2ae60*/  LDL.LU R21, [R1+0x16f0] ;  /* 0x0016f00001157983 */ /* 0x000ee80000300800 */
[----:B------:R-:W3:Y:S04]  /*2ae70*/  LDL.LU R24, [R1+0x162c] ;  /* 0x00162c0001187983 */ /* 0x000ee80000300800 */
[----:B------:R-:W3:Y:S04]  /*2ae80*/  LDL.LU R25, [R1+0x1628] ;  /* 0x0016280001197983 */ /* 0x000ee80000300800 */
[----:B------:R-:W3:Y:S04]  /*2ae90*/  LDL.LU R26, [R1+0x1624] ;  /* 0x00162400011a7983 */ /* 0x000ee80000300800 */
[----:B------:R1:W3:Y:S01]  /*2aea0*/  @P1 LDG.E.U8 R7, desc[UR28][R4.64] ;  /* 0x0000001c04071981 */ /* 0x0002e2000c1e1100 */
[----:B------:R-:W-:Y:S01]  /*2aeb0*/  PRMT R3, RZ, 0x7610, R3 ;  /* 0x00007610ff037816 */ /* 0x000fe20000000003 */
[----:B-1----:R-:W-:-:S02]  /*2aec0*/  @P1 IMAD.MOV.U32 R5, RZ, RZ, R19 ;  /* 0x000000ffff051224 */ /* 0x002fc400078e0013 */
[----:B----4-:R-:W-:-:S05]  /*2aed0*/  @P1 IMAD.MOV.U32 R4, RZ, RZ, R16 ;  /* 0x000000ffff041224 */ /* 0x010fca00078e0010 */
[----:B------:R2:W4:Y:S02]  /*2aee0*/  @P1 LDG.E.U8 R6, desc[UR28][R4.64] ;  /* 0x0000001c04061981 */ /* 0x000524000c1e1100 */
[----:B--2---:R-:W-:Y:S02]  /*2aef0*/  @P1 IMAD.MOV.U32 R4, RZ, RZ, R17 ;  /* 0x000000ffff041224 */ /* 0x004fe400078e0011 */
[----:B------:R-:W-:-:S05]  /*2af00*/  @P1 IMAD.MOV.U32 R5, RZ, RZ, R18 ;  /* 0x000000ffff051224 */ /* 0x000fca00078e0012 */
[----:B------:R-:W2:Y:S01]  /*2af10*/  @P1 LDG.E.U8 R3, desc[UR28][R4.64] ;  /* 0x0000001c04031981 */ /* 0x000ea2000c1e1100 */
[----:B------:R-:W-:Y:S01]  /*2af20*/  BAR.SYNC.DEFER_BLOCKING 0x0 ;  /* 0x0000000000007b1d */ /* 0x000fe20000010000 */
[----:B0-----:R-:W-:-:S04]  /*2af30*/  LOP3.LUT R16, R33, 0x1f, RZ, 0xc0, !PT ;  /* 0x0000001f21107812 */ /* 0x001fc800078ec0ff */
[C---:B------:R-:W-:Y:S01]  /*2af40*/  ISETP.GE.AND P0, PT, R16.reuse, R2, PT ;  /* 0x000000021000720c */ /* 0x040fe20003f06270 */
[----:B------:R-:W-:Y:S04]  /*2af50*/  STS.U8 [R16+UR4], R35 ;  /* 0x0000002310007988 */ /* 0x000fe80008000004 */
[----:B------:R-:W-:Y:S04]  /*2af60*/  STS.U8 [R16+UR4+0x20], R40 ;  /* 0x0000202810007988 */ /* 0x000fe80008000004 */
[----:B------:R-:W-:Y:S04]  /*2af70*/  STS.U8 [R16+UR4+0x40], R41 ;  /* 0x0000402910007988 */ /* 0x000fe80008000004 */
[----:B------:R-:W-:Y:S04]  /*2af80*/  STS.U8 [R16+UR4+0x60], R42 ;  /* 0x0000602a10007988 */ /* 0x000fe80008000004 */
[----:B------:R-:W-:Y:S04]  /*2af90*/  STS.U8 [R16+UR4+0x80], R43 ;  /* 0x0000802b10007988 */ /* 0x000fe80008000004 */
[----:B------:R-:W-:Y:S04]  /*2afa0*/  STS.U8 [R16+UR4+0xa0], R48 ;  /* 0x0000a03010007988 */ /* 0x000fe80008000004 */
[----:B------:R-:W-:Y:S04]  /*2afb0*/  STS.U8 [R16+UR4+0xc0], R49 ;  /* 0x0000c03110007988 */ /* 0x000fe80008000004 */
[----:B------:R-:W-:Y:S04]  /*2afc0*/  STS.U8 [R16+UR4+0xe0], R50 ;  /* 0x0000e03210007988 */ /* 0x000fe80008000004 */
[----:B------:R0:W-:Y:S04]  /*2afd0*/  STS.U8 [R16+UR4+0x100], R34 ;  /* 0x0001002210007988 */ /* 0x0001e80008000004 */
[----:B------:R1:W-:Y:S04]  /*2afe0*/  STS.U8 [R16+UR4+0x120], R60 ;  /* 0x0001203c10007988 */ /* 0x0003e80008000004 */
[----:B------:R1:W-:Y:S04]  /*2aff0*/  STS.U8 [R16+UR4+0x140], R61 ;  /* 0x0001403d10007988 */ /* 0x0003e80008000004 */
[----:B------:R1:W-:Y:S04]  /*2b000*/  STS.U8 [R16+UR4+0x160], R27 ;  /* 0x0001601b10007988 */ /* 0x0003e80008000004 */
[----:B0-----:R-:W2:Y:S04]  /*2b010*/  LDL.LU R34, [R1+0x1620] ;  /* 0x0016200001227983 */ /* 0x001ea80000300800 */
[----:B-1----:R-:W4:Y:S04]  /*2b020*/  LDL.LU R60, [R1+0x161c] ;  /* 0x00161c00013c7983 */ /* 0x002f280000300800 */
        /* <DEDUP_REMOVED lines=14> */
[----:B------:R-:W-:Y:S04]  /*2b110*/  STS.U8 [R16+UR4+0x180], R51 ;  /* 0x0001803310007988 */ /* 0x000fe80008000004 */
[----:B------:R-:W4:Y:S04]  /*2b120*/  LDL.LU R43, [R1+0x1520] ;  /* 0x00152000012b7983 */ /* 0x000f280000300800 */
[----:B------:R-:W-:Y:S04]  /*2b130*/  STS.U8 [R16+UR4+0x1a0], R30 ;  /* 0x0001a01e10007988 */ /* 0x000fe80008000004 */
[----:B------:R-:W4:Y:S04]  /*2b140*/  LDL.LU R48, [R1+0x151c] ;  /* 0x00151c0001307983 */ /* 0x000f280000300800 */
[----:B------:R-:W-:Y:S04]  /*2b150*/  STS.U8 [R16+UR4+0x1c0], R31 ;  /* 0x0001c01f10007988 */ /* 0x000fe80008000004 */
[----:B------:R-:W4:Y:S04]  /*2b160*/  LDL.LU R49, [R1+0x1518] ;  /* 0x0015180001317983 */ /* 0x000f280000300800 */
[----:B------:R-:W4:Y:S04]  /*2b170*/  LDL.LU R50, [R1+0x1514] ;  /* 0x0015140001327983 */ /* 0x000f280000300800 */
[----:B---3--:R0:W-:Y:S04]  /*2b180*/  STS.U8 [R16+UR4+0x1e0], R21 ;  /* 0x0001e01510007988 */ /* 0x0081e80008000004 */
[----:B------:R1:W-:Y:S04]  /*2b190*/  STS.U8 [R16+UR4+0x820], R24 ;  /* 0x0008201810007988 */ /* 0x0003e80008000004 */
[----:B------:R3:W-:Y:S04]  /*2b1a0*/  STS.U8 [R16+UR4+0x800], R25 ;  /* 0x0008001910007988 */ /* 0x0007e80008000004 */
[----:B------:R3:W-:Y:S04]  /*2b1b0*/  STS.U8 [R16+UR4+0x860], R26 ;  /* 0x0008601a10007988 */ /* 0x0007e80008000004 */
[----:B0-----:R-:W4:Y:S04]  /*2b1c0*/  LDL.LU R21, [R1+0x1510] ;  /* 0x0015100001157983 */ /* 0x001f280000300800 */
[----:B-1----:R-:W4:Y:S04]  /*2b1d0*/  LDL.LU R24, [R1+0x150c] ;  /* 0x00150c0001187983 */ /* 0x002f280000300800 */
[----:B---3--:R-:W3:Y:S04]  /*2b1e0*/  LDL.LU R25, [R1+0x1508] ;  /* 0x0015080001197983 */ /* 0x008ee80000300800 */
[----:B------:R-:W3:Y:S04]  /*2b1f0*/  LDL.LU R26, [R1+0x1504] ;  /* 0x00150400011a7983 */ /* 0x000ee80000300800 */
[----:B------:R-:W3:Y:S04]  /*2b200*/  LDL.LU R51, [R1+0x1500] ;  /* 0x0015000001337983 */ /* 0x000ee80000300800 */
[----:B------:R-:W3:Y:S04]  /*2b210*/  LDL.LU R30, [R1+0x14fc] ;  /* 0x0014fc00011e7983 */ /* 0x000ee80000300800 */
[----:B------:R-:W3:Y:S04]  /*2b220*/  LDL.LU R31, [R1+0x14f8] ;  /* 0x0014f800011f7983 */ /* 0x000ee80000300800 */
[----:B--2---:R0:W-:Y:S04]  /*2b230*/  STS.U8 [R16+UR4+0x840], R34 ;  /* 0x0008402210007988 */ /* 0x0041e80008000004 */
[----:B----4-:R1:W-:Y:S04]  /*2b240*/  STS.U8 [R16+UR4+0x8a0], R60 ;  /* 0x0008a03c10007988 */ /* 0x0103e80008000004 */
[----:B------:R2:W-:Y:S04]  /*2b250*/  STS.U8 [R16+UR4+0x880], R61 ;  /* 0x0008803d10007988 */ /* 0x0005e80008000004 */
[----:B------:R4:W-:Y:S04]  /*2b260*/  STS.U8 [R16+UR4+0x8e0], R27 ;  /* 0x0008e01b10007988 */ /* 0x0009e80008000004 */
[----:B------:R-:W-:Y:S04]  /*2b270*/  STS.U8 [R16+UR4+0x8c0], R2 ;  /* 0x0008c00210007988 */ /* 0x000fe80008000004 */
[----:B------:R-:W-:Y:S04]  /*2b280*/  STS.U8 [R16+UR4+0x920], R17 ;  /* 0x0009201110007988 */ /* 0x000fe80008000004 */
[----:B------:R-:W-:Y:S04]  /*2b290*/  STS.U8 [R16+UR4+0x900], R18 ;  /* 0x0009001210007988 */ /* 0x000fe80008000004 */
[----:B------:R-:W-:Y:S04]  /*2b2a0*/  STS.U8 [R16+UR4+0x960], R19 ;  /* 0x0009601310007988 */ /* 0x000fe80008000004 */
[----:B------:R-:W-:Y:S04]  /*2b2b0*/  STS.U8 [R16+UR4+0x940], R36 ;  /* 0x0009402410007988 */ /* 0x000fe80008000004 */
[----:B------:R-:W-:Y:S04]  /*2b2c0*/  STS.U8 [R16+UR4+0x9a0], R29 ;  /* 0x0009a01d10007988 */ /* 0x000fe80008000004 */
[----:B------:R-:W-:Y:S04]  /*2b2d0*/  STS.U8 [R16+UR4+0x980], R32 ;  /* 0x0009802010007988 */ /* 0x000fe80008000004 */
[----:B0-----:R-:W3:Y:S04]  /*2b2e0*/  LDL.LU R34, [R1+0x14f4] ;  /* 0x0014f40001227983 */ /* 0x001ee80000300800 */
[----:B------:R-:W-:Y:S04]  /*2b2f0*/  STS.U8 [R16+UR4+0x9e0], R33 ;  /* 0x0009e02110007988 */ /* 0x000fe80008000004 */
[----:B-1----:R-:W3:Y:S04]  /*2b300*/  LDL.LU R60, [R1+0x14f0] ;  /* 0x0014f000013c7983 */ /* 0x002ee80000300800 */
[----:B------:R-:W-:Y:S04]  /*2b310*/  STS.U8 [R16+UR4+0x9c0], R35 ;  /* 0x0009c02310007988 */ /* 0x000fe80008000004 */
[----:B--2---:R-:W2:Y:S04]  /*2b320*/  LDL.LU R61, [R1+0x1428] ;  /* 0x00142800013d7983 */ /* 0x004ea80000300800 */
[----:B------:R-:W-:Y:S04]  /*2b330*/  STS.U8 [R16+UR4+0x1040], R40 ;  /* 0x0010402810007988 */ /* 0x000fe80008000004 */
[----:B----4-:R-:W4:Y:S04]  /*2b340*/  LDL.LU R27, [R1+0x1424] ;  /* 0x00142400011b7983 */ /* 0x010f280000300800 */
        /* <DEDUP_REMOVED lines=8> */
[----:B---3--:R3:W-:Y:S04]  /*2b3d0*/  STS.U8 [R16+UR4+0x1160], R25 ;  /* 0x0011601910007988 */ /* 0x0087e80008000004 */
        /* <DEDUP_REMOVED lines=17> */
[----:B------:R0:W-:Y:S04]  /*2b4f0*/  STS.U8 [R16+UR4+0x1120], R51 ;  /* 0x0011203310007988 */ /* 0x0001e80008000004 */
[----:B------:R-:W3:Y:S04]  /*2b500*/  LDL.LU R43, [R1+0x1320] ;  /* 0x00132000012b7983 */ /* 0x000ee80000300800 */
[----:B------:R1:W-:Y:S04]  /*2b510*/  STS.U8 [R16+UR4+0x11c0], R30 ;  /* 0x0011c01e10007988 */ /* 0x0003e80008000004 */
[----:B------:R-:W3:Y:S04]  /*2b520*/  LDL.LU R48, [R1+0x131c] ;  /* 0x00131c0001307983 */ /* 0x000ee80000300800 */
[----:B------:R0:W-:Y:S04]  /*2b530*/  STS.U8 [R16+UR4+0x11e0], R31 ;  /* 0x0011e01f10007988 */ /* 0x0001e80008000004 */
[----:B------:R-:W3:Y:S04]  /*2b540*/  LDL.LU R49, [R1+0x1318] ;  /* 0x0013180001317983 */ /* 0x000ee80000300800 */
[----:B------:R-:W3:Y:S04]  /*2b550*/  LDL.LU R50, [R1+0x1314] ;  /* 0x0013140001327983 */ /* 0x000ee80000300800 */
[----:B0-----:R-:W3:Y:S04]  /*2b560*/  LDL.LU R51, [R1+0x1310] ;  /* 0x0013100001337983 */ /* 0x001ee80000300800 */
[----:B-1----:R-:W3:Y:S04]  /*2b570*/  LDL.LU R30, [R1+0x130c] ;  /* 0x00130c00011e7983 */ /* 0x002ee80000300800 */
[----:B------:R-:W3:Y:S04]  /*2b580*/  LDL.LU R31, [R1+0x1308] ;  /* 0x00130800011f7983 */ /* 0x000ee80000300800 */
[----:B------:R-:W-:Y:S04]  /*2b590*/  STS.U8 [R16+UR4+0x1180], R34 ;  /* 0x0011802210007988 */ /* 0x000fe80008000004 */
[----:B------:R-:W-:Y:S04]  /*2b5a0*/  STS.U8 [R16+UR4+0x11a0], R60 ;  /* 0x0011a03c10007988 */ /* 0x000fe80008000004 */
[----:B--2---:R-:W-:Y:S04]  /*2b5b0*/  STS.U8 [R16+UR4+0x1860], R61 ;  /* 0x0018603d10007988 */ /* 0x004fe80008000004 */
[----:B----4-:R0:W-:Y:S04]  /*2b5c0*/  STS.U8 [R16+UR4+0x1840], R27 ;  /* 0x0018401b10007988 */ /* 0x0101e80008000004 */
[----:B0-----:R-:W2:Y:S04]  /*2b5d0*/  LDL.LU R27, [R1+0x1304] ;  /* 0x00130400011b7983 */ /* 0x001ea80000300800 */
[----:B------:R-:W4:Y:S04]  /*2b5e0*/  LDL.LU R34, [R1+0x1300] ;  /* 0x0013000001227983 */ /* 0x000f280000300800 */
[----:B------:R-:W4:Y:S04]  /*2b5f0*/  LDL.LU R60, [R1+0x12fc] ;  /* 0x0012fc00013c7983 */ /* 0x000f280000300800 */
[----:B------:R-:W4:Y:S04]  /*2b600*/  LDL.LU R61, [R1+0x12f8] ;  /* 0x0012f800013d7983 */ /* 0x000f280000300800 */
        /* <DEDUP_REMOVED lines=8> */
[----:B------:R-:W-:Y:S04]  /*2b690*/  STS.U8 [R16+UR4+0x18a0], R2 ;  /* 0x0018a00210007988 */ /* 0x000fe80008000004 */
        /* <DEDUP_REMOVED lines=16> */
[----:B------:R-:W-:Y:S04]  /*2b7a0*/  STS.U8 [R16+UR4+0x20e0], R30 ;  /* 0x0020e01e10007988 */ /* 0x000fe80008000004 */
[----:B------:R-:W-:Y:S04]  /*2b7b0*/  STS.U8 [R16+UR4+0x2100], R31 ;  /* 0x0021001f10007988 */ /* 0x000fe80008000004 */
[----:B0-----:R-:W3:Y:S04]  /*2b7c0*/  LDL.LU R49, [R1+0x1224] ;  /* 0x0012240001317983 */ /* 0x001ee80000300800 */
[----:B-1----:R-:W3:Y:S04]  /*2b7d0*/  LDL.LU R50, [R1+0x1220] ;  /* 0x0012200001327983 */ /* 0x002ee80000300800 */
[----:B------:R-:W3:Y:S04]  /*2b7e0*/  LDL.LU R51, [R1+0x121c] ;  /* 0x00121c0001337983 */ /* 0x000ee80000300800 */
[----:B--2---:R0:W-:Y:S04]  /*2b7f0*/  STS.U8 [R16+UR4+0x2120], R27 ;  /* 0x0021201b10007988 */ /* 0x0041e80008000004 */
[----:B----4-:R1:W-:Y:S04]  /*2b800*/  STS.U8 [R16+UR4+0x2140], R34 ;  /* 0x0021402210007988 */ /* 0x0103e80008000004 */
[----:B------:R2:W-:Y:S04]  /*2b810*/  STS.U8 [R16+UR4+0x2160], R60 ;  /* 0x0021603c10007988 */ /* 0x0005e80008000004 */
[----:B------:R4:W-:Y:S04]  /*2b820*/  STS.U8 [R16+UR4+0x2180], R61 ;  /* 0x0021803d10007988 */ /* 0x0009e80008000004 */
[----:B0-----:R-:W3:Y:S04]  /*2b830*/  LDL.LU R27, [R1+0x1218] ;  /* 0x00121800011b7983 */ /* 0x001ee80000300800 */
[----:B------:R-:W3:Y:S04]  /*2b840*/  LDL.LU R29, [R1+0x1214] ;  /* 0x00121400011d7983 */ /* 0x000ee80000300800 */
[----:B------:R-:W3:Y:S04]  /*2b850*/  LDL.LU R30, [R1+0x1210] ;  /* 0x00121000011e7983 */ /* 0x000ee80000300800 */
[----:B------:R-:W3:Y:S04]  /*2b860*/  LDL.LU R31, [R1+0x120c] ;  /* 0x00120c00011f7983 */ /* 0x000ee80000300800 */
[----:B-1----:R-:W3:Y:S04]  /*2b870*/  LDL.LU R34, [R1+0x1208] ;  /* 0x0012080001227983 */ /* 0x002ee80000300800 */
[----:B--2---:R-:W2:Y:S04]  /*2b880*/  LDL.LU R60, [R1+0x1204] ;  /* 0x00120400013c7983 */ /* 0x004ea80000300800 */
[----:B----4-:R-:W4:Y:S04]  /*2b890*/  LDL.LU R61, [R1+0x1200] ;  /* 0x00120000013d7983 */ /* 0x010f280000300800 */
        /* <DEDUP_REMOVED lines=22> */
[----:B------:R1:W-:Y:S04]  /*2ba00*/  STS.U8 [R16+UR4+0x2860], R50 ;  /* 0x0028603210007988 */ /* 0x0003e80008000004 */
[----:B------:R1:W-:Y:S04]  /*2ba10*/  STS.U8 [R16+UR4+0x2840], R51 ;  /* 0x0028403310007988 */ /* 0x0003e80008000004 */
[----:B0-----:R-:W3:Y:S04]  /*2ba20*/  LDL.LU R49, [R1+0x10f8] ;  /* 0x0010f80001317983 */ /* 0x001ee80000300800 */
[----:B-1----:R-:W3:Y:S04]  /*2ba30*/  LDL.LU R50, [R1+0x10f4] ;  /* 0x0010f40001327983 */ /* 0x002ee80000300800 */
[----:B------:R-:W3:Y:S04]  /*2ba40*/  LDL.LU R51, [R1+0x10f0] ;  /* 0x0010f00001337983 */ /* 0x000ee80000300800 */
[----:B------:R0:W-:Y:S04]  /*2ba50*/  STS.U8 [R16+UR4+0x28a0], R27 ;  /* 0x0028a01b10007988 */ /* 0x0001e80008000004 */
[----:B------:R1:W-:Y:S04]  /*2ba60*/  STS.U8 [R16+UR4+0x2880], R29 ;  /* 0x0028801d10007988 */ /* 0x0003e80008000004 */
[----:B------:R0:W-:Y:S04]  /*2ba70*/  STS.U8 [R16+UR4+0x28e0], R30 ;  /* 0x0028e01e10007988 */ /* 0x0001e80008000004 */
[----:B------:R0:W-:Y:S04]  /*2ba80*/  STS.U8 [R16+UR4+0x28c0], R31 ;  /* 0x0028c01f10007988 */ /* 0x0001e80008000004 */
[----:B------:R1:W-:Y:S04]  /*2ba90*/  STS.U8 [R16+UR4+0x2920], R34 ;  /* 0x0029202210007988 */ /* 0x0003e80008000004 */
[----:B--2---:R2:W-:Y:S04]  /*2baa0*/  STS.U8 [R16+UR4+0x2900], R60 ;  /* 0x0029003c10007988 */ /* 0x0045e80008000004 */
[----:B0-----:R-:W3:Y:S04]  /*2bab0*/  LDL.LU R27, [R1+0x10ec] ;  /* 0x0010ec00011b7983 */ /* 0x001ee80000300800 */
[----:B-1----:R-:W3:Y:S04]  /*2bac0*/  LDL.LU R29, [R1+0x3734] ;  /* 0x00373400011d7983 */ /* 0x002ee80000300800 */
[----:B------:R-:W3:Y:S04]  /*2bad0*/  LDL.LU R30, [R1+0x3730] ;  /* 0x00373000011e7983 */ /* 0x000ee80000300800 */
[----:B------:R-:W3:Y:S04]  /*2bae0*/  LDL.LU R31, [R1+0x372c] ;  /* 0x00372c00011f7983 */ /* 0x000ee80000300800 */
[----:B------:R-:W3:Y:S04]  /*2baf0*/  LDL.LU R34, [R1+0x3728] ;  /* 0x0037280001227983 */ /* 0x000ee80000300800 */
[----:B--2---:R-:W2:Y:S04]  /*2bb00*/  LDL.LU R60, [R1+0x3724] ;  /* 0x00372400013c7983 */ /* 0x004ea80000300800 */
[----:B----4-:R0:W-:Y:S04]  /*2bb10*/  STS.U8 [R16+UR4+0x2960], R61 ;  /* 0x0029603d10007988 */ /* 0x0101e80008000004 */
[----:B0-----:R-:W4:Y:S04]  /*2bb20*/  LDL.LU R61, [R1+0x3720] ;  /* 0x00372000013d7983 */ /* 0x001f280000300800 */
[----:B------:R0:W-:Y:S04]  /*2bb30*/  STS.U8 [R16+UR4+0x2940], R21 ;  /* 0x0029401510007988 */ /* 0x0001e80008000004 */
[----:B------:R1:W-:Y:S04]  /*2bb40*/  STS.U8 [R16+UR4+0x29a0], R24 ;  /* 0x0029a01810007988 */ /* 0x0003e80008000004 */
[----:B---3--:R3:W-:Y:S04]  /*2bb50*/  STS.U8 [R16+UR4+0x2980], R25 ;  /* 0x0029801910007988 */ /* 0x0087e80008000004 */
[----:B------:R3:W-:Y:S04]  /*2bb60*/  STS.U8 [R16+UR4+0x29e0], R26 ;  /* 0x0029e01a10007988 */ /* 0x0007e80008000004 */
[----:B0-----:R-:W2:Y:S04]  /*2bb70*/  LDL.LU R21, [R1+0x371c] ;  /* 0x00371c0001157983 */ /* 0x001ea80000300800 */
[----:B-1----:R-:W2:Y:S04]  /*2bb80*/  LDL.LU R24, [R1+0x3718] ;  /* 0x0037180001187983 */ /* 0x002ea80000300800 */
[----:B---3--:R-:W3:Y:S04]  /*2bb90*/  LDL.LU R25, [R1+0x3714] ;  /* 0x0037140001197983 */ /* 0x008ee80000300800 */
[----:B------:R-:W2:Y:S04]  /*2bba0*/  LDL.LU R26, [R1+0x3710] ;  /* 0x00371000011a7983 */ /* 0x000ea80000300800 */
[----:B------:R-:W-:Y:S04]  /*2bbb0*/  STS.U8 [R16+UR4+0x29c0], R2 ;  /* 0x0029c00210007988 */ /* 0x000fe80008000004 */
[----:B------:R0:W-:Y:S04]  /*2bbc0*/  STS.U8 [R16+UR4+0x3040], R17 ;  /* 0x0030401110007988 */ /* 0x0001e80008000004 */
[----:B------:R1:W-:Y:S04]  /*2bbd0*/  STS.U8 [R16+UR4+0x3060], R18 ;  /* 0x0030601210007988 */ /* 0x0003e80008000004 */
[----:B------:R1:W-:Y:S04]  /*2bbe0*/  STS.U8 [R16+UR4+0x3000], R19 ;  /* 0x0030001310007988 */ /* 0x0003e80008000004 */
[----:B------:R1:W-:Y:S04]  /*2bbf0*/  STS.U8 [R16+UR4+0x3020], R36 ;  /* 0x0030202410007988 */ /* 0x0003e80008000004 */
[----:B0-----:R-:W4:Y:S04]  /*2bc00*/  LDL.LU R17, [R1+0x1018] ;  /* 0x0010180001117983 */ /* 0x001f280000300800 */
[----:B-1----:R-:W4:Y:S04]  /*2bc10*/  LDL.LU R18, [R1+0x1014] ;  /* 0x0010140001127983 */ /* 0x002f280000300800 */
[----:B------:R-:W4:Y:S04]  /*2bc20*/  LDL.LU R19, [R1+0x1010] ;  /* 0x0010100001137983 */ /* 0x000f280000300800 */
[----:B------:R-:W4:Y:S04]  /*2bc30*/  LDL.LU R36, [R1+0x100c] ;  /* 0x00100c0001247983 */ /* 0x000f280000300800 */
[----:B------:R0:W-:Y:S04]  /*2bc40*/  STS.U8 [R16+UR4+0x30c0], R32 ;  /* 0x0030c02010007988 */ /* 0x0001e80008000004 */
[----:B------:R1:W-:Y:S04]  /*2bc50*/  STS.U8 [R16+UR4+0x30e0], R33 ;  /* 0x0030e02110007988 */ /* 0x0003e80008000004 */
[----:B------:R0:W-:Y:S04]  /*2bc60*/  STS.U8 [R16+UR4+0x3080], R35 ;  /* 0x0030802310007988 */ /* 0x0001e80008000004 */
[----:B------:R0:W-:Y:S04]  /*2bc70*/  STS.U8 [R16+UR4+0x30a0], R40 ;  /* 0x0030a02810007988 */ /* 0x0001e80008000004 */
[----:B------:R0:W-:Y:S04]  /*2bc80*/  STS.U8 [R16+UR4+0x3140], R41 ;  /* 0x0031402910007988 */ /* 0x0001e80008000004 */
[----:B------:R0:W-:Y:S04]  /*2bc90*/  STS.U8 [R16+UR4+0x3160], R42 ;  /* 0x0031602a10007988 */ /* 0x0001e80008000004 */
[----:B------:R1:W-:Y:S04]  /*2bca0*/  STS.U8 [R16+UR4+0x3100], R43 ;  /* 0x0031002b10007988 */ /* 0x0003e80008000004 */
[----:B------:R1:W-:Y:S04]  /*2bcb0*/  STS.U8 [R16+UR4+0x3120], R48 ;  /* 0x0031203010007988 */ /* 0x0003e80008000004 */
[----:B0-----:R-:W4:Y:S04]  /*2bcc0*/  LDL.LU R32, [R1+0xff4] ;  /* 0x000ff40001207983 */ /* 0x001f280000300800 */
[----:B-1----:R-:W4:Y:S04]  /*2bcd0*/  LDL.LU R33, [R1+0xff0] ;  /* 0x000ff00001217983 */ /* 0x002f280000300800 */
[----:B------:R-:W4:Y:S04]  /*2bce0*/  LDL.LU R35, [R1+0xfec] ;  /* 0x000fec0001237983 */ /* 0x000f280000300800 */
[----:B------:R0:W-:Y:S04]  /*2bcf0*/  STS.U8 [R16+UR4+0x31c0], R49 ;  /* 0x0031c03110007988 */ /* 0x0001e80008000004 */
[----:B------:R-:W4:Y:S04]  /*2bd00*/  LDL.LU R40, [R1+0x16ec] ;  /* 0x0016ec0001287983 */ /* 0x000f280000300800 */
[----:B------:R1:W-:Y:S04]  /*2bd10*/  STS.U8 [R16+UR4+0x31e0], R50 ;  /* 0x0031e03210007988 */ /* 0x0003e80008000004 */
[----:B------:R-:W4:Y:S04]  /*2bd20*/  LDL.LU R41, [R1+0x16e8] ;  /* 0x0016e80001297983 */ /* 0x000f280000300800 */
[----:B------:R0:W-:Y:S04]  /*2bd30*/  STS.U8 [R16+UR4+0x3180], R51 ;  /* 0x0031803310007988 */ /* 0x0001e80008000004 */
[----:B------:R-:W4:Y:S04]  /*2bd40*/  LDL.LU R42, [R1+0x16e4] ;  /* 0x0016e400012a7983 */ /* 0x000f280000300800 */
[----:B------:R-:W4:Y:S04]  /*2bd50*/  LDL.LU R43, [R1+0x16e0] ;  /* 0x0016e000012b7983 */ /* 0x000f280000300800 */
[----:B------:R-:W4:Y:S04]  /*2bd60*/  LDL.LU R48, [R1+0x16dc] ;  /* 0x0016dc0001307983 */ /* 0x000f280000300800 */
[----:B0-----:R-:W4:Y:S04]  /*2bd70*/  LDL.LU R49, [R1+0x16d8] ;  /* 0x0016d80001317983 */ /* 0x001f280000300800 */
[----:B-1----:R-:W4:Y:S04]  /*2bd80*/  LDL.LU R50, [R1+0x16d4] ;  /* 0x0016d40001327983 */ /* 0x002f280000300800 */
[----:B------:R-:W4:Y:S04]  /*2bd90*/  LDL.LU R51, [R1+0x16d0] ;  /* 0x0016d00001337983 */ /* 0x000f280000300800 */
[----:B------:R-:W-:Y:S04]  /*2bda0*/  STS.U8 [R16+UR4+0x31a0], R27 ;  /* 0x0031a01b10007988 */ /* 0x000fe80008000004 */
[----:B--2---:R-:W-:Y:S04]  /*2bdb0*/  STS.U8 [R16+UR4+0x3860], R26 ;  /* 0x0038601a10007988 */ /* 0x004fe80008000004 */
[----:B---3--:R-:W-:Y:S04]  /*2bdc0*/  STS.U8 [R16+UR4+0x3840], R25 ;  /* 0x0038401910007988 */ /* 0x008fe80008000004 */
[----:B------:R-:W-:Y:S04]  /*2bdd0*/  STS.U8 [R16+UR4+0x3820], R24 ;  /* 0x0038201810007988 */ /* 0x000fe80008000004 */
[----:B------:R0:W-:Y:S04]  /*2bde0*/  STS.U8 [R16+UR4+0x3800], R21 ;  /* 0x0038001510007988 */ /* 0x0001e80008000004 */
[----:B0-----:R-:W2:Y:S04]  /*2bdf0*/  LDL.LU R21, [R1+0x16cc] ;  /* 0x0016cc0001157983 */ /* 0x001ea80000300800 */
[----:B------:R-:W3:Y:S04]  /*2be00*/  LDL.LU R24, [R1+0x16c8] ;  /* 0x0016c80001187983 */ /* 0x000ee80000300800 */
[----:B------:R-:W3:Y:S04]  /*2be10*/  LDL.LU R25, [R1+0x16c4] ;  /* 0x0016c40001197983 */ /* 0x000ee80000300800 */
[----:B------:R-:W3:Y:S04]  /*2be20*/  LDL.LU R26, [R1+0x16c0] ;  /* 0x0016c000011a7983 */ /* 0x000ee80000300800 */
[----:B------:R-:W3:Y:S04]  /*2be30*/  LDL.LU R27, [R1+0x16bc] ;  /* 0x0016bc00011b7983 */ /* 0x000ee80000300800 */
[----:B----4-:R-:W-:Y:S04]  /*2be40*/  STS.U8 [R16+UR4+0x38e0], R17 ;  /* 0x0038e01110007988 */ /* 0x010fe80008000004 */
        /* <DEDUP_REMOVED lines=8> */
[----:B0-----:R-:W4:Y:S04]  /*2bed0*/  LDL.LU R30, [R1+0x16b8] ;  /* 0x0016b800011e7983 */ /* 0x001f280000300800 */
[----:B------:R-:W4:Y:S04]  /*2bee0*/  LDL.LU R31, [R1+0x16b4] ;  /* 0x0016b400011f7983 */ /* 0x000f280000300800 */
[----:B------:R-:W4:Y:S04]  /*2bef0*/  LDL.LU R34, [R1+0x16b0] ;  /* 0x0016b00001227983 */ /* 0x000f280000300800 */
[----:B------:R-:W4:Y:S04]  /*2bf00*/  LDL.LU R61, [R1+0x15ec] ;  /* 0x0015ec00013d7983 */ /* 0x000f280000300800 */
[----:B------:R-:W4:Y:S01]  /*2bf10*/  LDL.LU R60, [R1+0x15e8] ;  /* 0x0015e800013c7983 */ /* 0x000f220000300800 */
[----:B------:R-:W-:-:S03]  /*2bf20*/  LOP3.LUT R2, R16, 0x8, RZ, 0x3c, !PT ;  /* 0x0000000810027812 */ /* 0x000fc600078e3cff */
[----:B------:R-:W-:Y:S04]  /*2bf30*/  STS.U8 [R16+UR4+0x39c0], R32 ;  /* 0x0039c02010007988 */ /* 0x000fe80008000004 */
[----:B------:R-:W-:Y:S04]  /*2bf40*/  STS.U8 [R16+UR4+0x39a0], R33 ;  /* 0x0039a02110007988 */ /* 0x000fe80008000004 */
        /* <DEDUP_REMOVED lines=8> */
[----:B0-----:R-:W4:Y:S04]  /*2bfd0*/  LDL.LU R16, [R1+0x15e4] ;  /* 0x0015e40001107983 */ /* 0x001f280000300800 */
[----:B------:R-:W4:Y:S04]  /*2bfe0*/  LDL.LU R17, [R1+0x15e0] ;  /* 0x0015e00001117983 */ /* 0x000f280000300800 */
[----:B------:R-:W-:Y:S04]  /*2bff0*/  STS.U8 [R2+UR4+0x2e0], R51 ;  /* 0x0002e03302007988 */ /* 0x000fe80008000004 */
[----:B------:R-:W4:Y:S04]  /*2c000*/  LDL.LU R18, [R1+0x15dc] ;  /* 0x0015dc0001127983 */ /* 0x000f280000300800 */
[----:B------:R-:W4:Y:S04]  /*2c010*/  LDL.LU R19, [R1+0x15d8] ;  /* 0x0015d80001137983 */ /* 0x000f280000300800 */
[----:B--2---:R0:W-:Y:S04]  /*2c020*/  STS.U8 [R2+UR4+0x300], R21 ;  /* 0x0003001502007988 */ /* 0x0041e80008000004 */
[----:B---3--:R1:W-:Y:S04]  /*2c030*/  STS.U8 [R2+UR4+0x320], R24 ;  /* 0x0003201802007988 */ /* 0x0083e80008000004 */
[----:B------:R2:W-:Y:S04]  /*2c040*/  STS.U8 [R2+UR4+0x340], R25 ;  /* 0x0003401902007988 */ /* 0x0005e80008000004 */
[----:B------:R3:W-:Y:S04]  /*2c050*/  STS.U8 [R2+UR4+0x360], R26 ;  /* 0x0003601a02007988 */ /* 0x0007e80008000004 */
[----:B------:R2:W-:Y:S04]  /*2c060*/  STS.U8 [R2+UR4+0x380], R27 ;  /* 0x0003801b02007988 */ /* 0x0005e80008000004 */
[----:B0-----:R-:W4:Y:S04]  /*2c070*/  LDL.LU R21, [R1+0x15d4] ;  /* 0x0015d40001157983 */ /* 0x001f280000300800 */
[----:B-1----:R-:W4:Y:S04]  /*2c080*/  LDL.LU R24, [R1+0x15d0] ;  /* 0x0015d00001187983 */ /* 0x002f280000300800 */
[----:B--2---:R-:W2:Y:S04]  /*2c090*/  LDL.LU R25, [R1+0x15cc] ;  /* 0x0015cc0001197983 */ /* 0x004ea80000300800 */
        /* <DEDUP_REMOVED lines=13> */
[----:B----4-:R0:W-:Y:S04]  /*2c170*/  STS.U8 [R2+UR4+0x3a0], R30 ;  /* 0x0003a01e02007988 */ /* 0x0101e80008000004 */
[----:B------:R-:W4:Y:S04]  /*2c180*/  LDL.LU R51, [R1+0x14d0] ;  /* 0x0014d00001337983 */ /* 0x000f280000300800 */
        /* <DEDUP_REMOVED lines=8> */
[----:B------:R-:W4:Y:S04]  /*2c210*/  LDL.LU R60, [R1+0x14bc] ;  /* 0x0014bc00013c7983 */ /* 0x000f280000300800 */
[----:B------:R-:W-:Y:S04]  /*2c220*/  STS.U8 [R2+UR4+0xa60], R16 ;  /* 0x000a601002007988 */ /* 0x000fe80008000004 */
[----:B------:R-:W-:Y:S04]  /*2c230*/  STS.U8 [R2+UR4+0xa40], R17 ;  /* 0x000a401102007988 */ /* 0x000fe80008000004 */
[----:B------:R-:W-:Y:S04]  /*2c240*/  STS.U8 [R2+UR4+0xaa0], R18 ;  /* 0x000aa01202007988 */ /* 0x000fe80008000004 */
[----:B------:R-:W-:Y:S04]  /*2c250*/  STS.U8 [R2+UR4+0xa80], R19 ;  /* 0x000a801302007988 */ /* 0x000fe80008000004 */
[----:B------:R0:W-:Y:S04]  /*2c260*/  STS.U8 [R2+UR4+0xae0], R21 ;  /* 0x000ae01502007988 */ /* 0x0001e80008000004 */
[----:B------:R1:W-:Y:S04]  /*2c270*/  STS.U8 [R2+UR4+0xac0], R24 ;  /* 0x000ac01802007988 */ /* 0x0003e80008000004 */
[----:B--2---:R2:W-:Y:S04]  /*2c280*/  STS.U8 [R2+UR4+0xb20], R25 ;  /* 0x000b201902007988 */ /* 0x0045e80008000004 */
[----:B---3--:R3:W-:Y:S04]  /*2c290*/  STS.U8 [R2+UR4+0xb00], R26 ;  /* 0x000b001a02007988 */ /* 0x0087e80008000004 */
[----:B------:R0:W-:Y:S04]  /*2c2a0*/  STS.U8 [R2+UR4+0xb60], R27 ;  /* 0x000b601b02007988 */ /* 0x0001e80008000004 */
[----:B------:R-:W-:Y:S04]  /*2c2b0*/  STS.U8 [R2+UR4+0xb40], R36 ;  /* 0x000b402402007988 */ /* 0x000fe80008000004 */
[----:B------:R-:W-:Y:S04]  /*2c2c0*/  STS.U8 [R2+UR4+0xba0], R32 ;  /* 0x000ba02002007988 */ /* 0x000fe80008000004 */
[----:B------:R-:W-:Y:S04]  /*2c2d0*/  STS.U8 [R2+UR4+0xb80], R33 ;  /* 0x000b802102007988 */ /* 0x000fe80008000004 */
[----:B------:R-:W-:Y:S04]  /*2c2e0*/  STS.U8 [R2+UR4+0xbe0], R35 ;  /* 0x000be02302007988 */ /* 0x000fe80008000004 */
[----:B0-----:R-:W4:Y:S04]  /*2c2f0*/  LDL.LU R21, [R1+0x14b8] ;  /* 0x0014b80001157983 */ /* 0x001f280000300800 */
[----:B------:R-:W-:Y:S04]  /*2c300*/  STS.U8 [R2+UR4+0xbc0], R40 ;  /* 0x000bc02802007988 */ /* 0x000fe80008000004 */
[----:B-1----:R-:W4:Y:S04]  /*2c310*/  LDL.LU R24, [R1+0x14b4] ;  /* 0x0014b40001187983 */ /* 0x002f280000300800 */
[----:B------:R-:W-:Y:S04]  /*2c320*/  STS.U8 [R2+UR4+0x1240], R41 ;  /* 0x0012402902007988 */ /* 0x000fe80008000004 */
[----:B--2---:R-:W2:Y:S04]  /*2c330*/  LDL.LU R25, [R1+0x14b0] ;  /* 0x0014b00001197983 */ /* 0x004ea80000300800 */
[----:B------:R-:W-:Y:S04]  /*2c340*/  STS.U8 [R2+UR4+0x1260], R42 ;  /* 0x0012602a02007988 */ /* 0x000fe80008000004 */
[----:B---3--:R-:W3:Y:S04]  /*2c350*/  LDL.LU R26, [R1+0x14ac] ;  /* 0x0014ac00011a7983 */ /* 0x008ee80000300800 */
[----:B------:R-:W-:Y:S04]  /*2c360*/  STS.U8 [R2+UR4+0x1200], R43 ;  /* 0x0012002b02007988 */ /* 0x000fe80008000004 */
[----:B------:R-:W3:Y:S04]  /*2c370*/  LDL.LU R27, [R1+0x13e8] ;  /* 0x0013e800011b7983 */ /* 0x000ee80000300800 */
[----:B------:R-:W-:Y:S04]  /*2c380*/  STS.U8 [R2+UR4+0x1220], R48 ;  /* 0x0012203002007988 */ /* 0x000fe80008000004 */
[----:B------:R-:W-:Y:S04]  /*2c390*/  STS.U8 [R2+UR4+0x12c0], R49 ;  /* 0x0012c03102007988 */ /* 0x000fe80008000004 */
[----:B------:R-:W3:Y:S04]  /*2c3a0*/  LDL.LU R16, [R1+0x13e4] ;  /* 0x0013e40001107983 */ /* 0x000ee80000300800 */
[----:B------:R-:W-:Y:S04]  /*2c3b0*/  STS.U8 [R2+UR4+0x12e0], R50 ;  /* 0x0012e03202007988 */ /* 0x000fe80008000004 */
[----:B------:R-:W3:Y:S04]  /*2c3c0*/  LDL.LU R17, [R1+0x13e0] ;  /* 0x0013e00001117983 */ /* 0x000ee80000300800 */
[----:B----4-:R-:W-:Y:S04]  /*2c3d0*/  STS.U8 [R2+UR4+0x1280], R51 ;  /* 0x0012803302007988 */ /* 0x010fe80008000004 */
[----:B------:R-:W4:Y:S04]  /*2c3e0*/  LDL.LU R18, [R1+0x13dc] ;  /* 0x0013dc0001127983 */ /* 0x000f280000300800 */
[----:B------:R0:W-:Y:S04]  /*2c3f0*/  STS.U8 [R2+UR4+0x12a0], R30 ;  /* 0x0012a01e02007988 */ /* 0x0001e80008000004 */
        /* <DEDUP_REMOVED lines=22> */
[----:B------:R0:W-:Y:S04]  /*2c560*/  STS.U8 [R2+UR4+0x13c0], R21 ;  /* 0x0013c01502007988 */ /* 0x0001e80008000004 */
[----:B------:R1:W-:Y:S04]  /*2c570*/  STS.U8 [R2+UR4+0x13e0], R24 ;  /* 0x0013e01802007988 */ /* 0x0003e80008000004 */
[----:B--2---:R2:W-:Y:S04]  /*2c580*/  STS.U8 [R2+UR4+0x1380], R25 ;  /* 0x0013801902007988 */ /* 0x0045e80008000004 */
[----:B---3--:R3:W-:Y:S04]  /*2c590*/  STS.U8 [R2+UR4+0x13a0], R26 ;  /* 0x0013a01a02007988 */ /* 0x0087e80008000004 */
[----:B------:R1:W-:Y:S04]  /*2c5a0*/  STS.U8 [R2+UR4+0x1a60], R27 ;  /* 0x001a601b02007988 */ /* 0x0003e80008000004 */
[----:B0-----:R-:W4:Y:S04]  /*2c5b0*/  LDL.LU R21, [R1+0x12d0] ;  /* 0x0012d00001157983 */ /* 0x001f280000300800 */
[----:B------:R-:W-:Y:S04]  /*2c5c0*/  STS.U8 [R2+UR4+0x1a40], R16 ;  /* 0x001a401002007988 */ /* 0x000fe80008000004 */
[----:B-1----:R-:W4:Y:S04]  /*2c5d0*/  LDL.LU R24, [R1+0x12cc] ;  /* 0x0012cc0001187983 */ /* 0x002f280000300800 */
[----:B------:R-:W-:Y:S04]  /*2c5e0*/  STS.U8 [R2+UR4+0x1a20], R17 ;  /* 0x001a201102007988 */ /* 0x000fe80008000004 */
[----:B--2---:R-:W2:Y:S04]  /*2c5f0*/  LDL.LU R25, [R1+0x12c8] ;  /* 0x0012c80001197983 */ /* 0x004ea80000300800 */
[----:B----4-:R-:W-:Y:S04]  /*2c600*/  STS.U8 [R2+UR4+0x1a00], R18 ;  /* 0x001a001202007988 */ /* 0x010fe80008000004 */
[----:B---3--:R-:W3:Y:S04]  /*2c610*/  LDL.LU R26, [R1+0x12c4] ;  /* 0x0012c400011a7983 */ /* 0x008ee80000300800 */
[----:B------:R-:W-:Y:S04]  /*2c620*/  STS.U8 [R2+UR4+0x1ae0], R19 ;  /* 0x001ae01302007988 */ /* 0x000fe80008000004 */
[----:B------:R-:W4:Y:S04]  /*2c630*/  LDL.LU R27, [R1+0x12c0] ;  /* 0x0012c000011b7983 */ /* 0x000f280000300800 */
        /* <DEDUP_REMOVED lines=38> */
[----:B------:R-:W-:Y:S04]  /*2c8a0*/  STS.U8 [R2+UR4+0x22c0], R21 ;  /* 0x0022c01502007988 */ /* 0x000fe80008000004 */
[----:B------:R-:W-:Y:S04]  /*2c8b0*/  STS.U8 [R2+UR4+0x22e0], R24 ;  /* 0x0022e01802007988 */ /* 0x000fe80008000004 */
[----:B--2---:R-:W-:Y:S04]  /*2c8c0*/  STS.U8 [R2+UR4+0x2300], R25 ;  /* 0x0023001902007988 */ /* 0x004fe80008000004 */
[----:B---3--:R-:W-:Y:S04]  /*2c8d0*/  STS.U8 [R2+UR4+0x2320], R26 ;  /* 0x0023201a02007988 */ /* 0x008fe80008000004 */
[----:B----4-:R-:W-:Y:S04]  /*2c8e0*/  STS.U8 [R2+UR4+0x2340], R27 ;  /* 0x0023401b02007988 */ /* 0x010fe80008000004 */
[----:B------:R-:W-:Y:S04]  /*2c8f0*/  STS.U8 [R2+UR4+0x2360], R30 ;  /* 0x0023601e02007988 */ /* 0x000fe80008000004 */
[----:B------:R-:W-:Y:S04]  /*2c900*/  STS.U8 [R2+UR4+0x2380], R31 ;  /* 0x0023801f02007988 */ /* 0x000fe80008000004 */
[----:B------:R-:W-:Y:S04]  /*2c910*/  STS.U8 [R2+UR4+0x23a0], R34 ;  /* 0x0023a02202007988 */ /* 0x000fe80008000004 */
[----:B------:R-:W-:Y:S04]  /*2c920*/  STS.U8 [R2+UR4+0x23c0], R61 ;  /* 0x0023c03d02007988 */ /* 0x000fe80008000004 */
[----:B------:R0:W-:Y:S04]  /*2c930*/  STS.U8 [R2+UR4+0x23e0], R60 ;  /* 0x0023e03c02007988 */ /* 0x0001e80008000004 */
[----:B0-----:R-:W2:Y:S04]  /*2c940*/  LDL.LU R60, [R1+0x10e8] ;  /* 0x0010e800013c7983 */ /* 0x001ea80000300800 */
[----:B------:R-:W3:Y:S04]  /*2c950*/  LDL.LU R21, [R1+0x10e4] ;  /* 0x0010e40001157983 */ /* 0x000ee80000300800 */
        /* <DEDUP_REMOVED lines=19> */
[----:B------:R0:W-:Y:S04]  /*2ca90*/  STS.U8 [R2+UR4+0x2ae0], R18 ;  /* 0x002ae01202007988 */ /* 0x0001e80008000004 */
        /* <DEDUP_REMOVED lines=20> */
[----:B--2---:R0:W-:Y:S04]  /*2cbe0*/  STS.U8 [R2+UR4+0x3240], R60 ;  /* 0x0032403c02007988 */ /* 0x0041e80008000004 */
[----:B0-----:R-:W2:Y:S04]  /*2cbf0*/  LDL.LU R60, [R1+0x36e0] ;  /* 0x0036e000013c7983 */ /* 0x001ea80000300800 */
[----:B---3--:R0:W-:Y:S04]  /*2cc00*/  STS.U8 [R2+UR4+0x3260], R21 ;  /* 0x0032601502007988 */ /* 0x0081e80008000004 */
[----:B----4-:R1:W-:Y:S04]  /*2cc10*/  STS.U8 [R2+UR4+0x3200], R24 ;  /* 0x0032001802007988 */ /* 0x0103e80008000004 */
[----:B------:R3:W-:Y:S04]  /*2cc20*/  STS.U8 [R2+UR4+0x3220], R25 ;  /* 0x0032201902007988 */ /* 0x0007e80008000004 */
[----:B------:R4:W-:Y:S04]  /*2cc30*/  STS.U8 [R2+UR4+0x32c0], R26 ;  /* 0x0032c01a02007988 */ /* 0x0009e80008000004 */
[----:B------:R0:W-:Y:S04]  /*2cc40*/  STS.U8 [R2+UR4+0x32e0], R27 ;  /* 0x0032e01b02007988 */ /* 0x0001e80008000004 */
[----:B------:R0:W-:Y:S04]  /*2cc50*/  STS.U8 [R2+UR4+0x3280], R30 ;  /* 0x0032801e02007988 */ /* 0x0001e80008000004 */
[----:B------:R1:W-:Y:S04]  /*2cc60*/  STS.U8 [R2+UR4+0x32a0], R31 ;  /* 0x0032a01f02007988 */ /* 0x0003e80008000004 */
[----:B------:R3:W-:Y:S04]  /*2cc70*/  STS.U8 [R2+UR4+0x3340], R34 ;  /* 0x0033402202007988 */ /* 0x0007e80008000004 */
[----:B0-----:R-:W2:Y:S04]  /*2cc80*/  LDL.LU R21, [R1+0x16ac] ;  /* 0x0016ac0001157983 */ /* 0x001ea80000300800 */
[----:B-1----:R-:W2:Y:S04]  /*2cc90*/  LDL.LU R24, [R1+0x16a8] ;  /* 0x0016a80001187983 */ /* 0x002ea80000300800 */
[----:B------:R0:W-:Y:S04]  /*2cca0*/  STS.U8 [R2+UR4+0x3360], R61 ;  /* 0x0033603d02007988 */ /* 0x0001e80008000004 */
[----:B---3--:R-:W3:Y:S04]  /*2ccb0*/  LDL.LU R25, [R1+0x16a4] ;  /* 0x0016a40001197983 */ /* 0x008ee80000300800 */
[----:B----4-:R-:W4:Y:S04]  /*2ccc0*/  LDL.LU R26, [R1+0x16a0] ;  /* 0x0016a000011a7983 */ /* 0x010f280000300800 */
[----:B------:R-:W-:Y:S04]  /*2ccd0*/  STS.U8 [R2+UR4+0x3300], R16 ;  /* 0x0033001002007988 */ /* 0x000fe80008000004 */
[----:B------:R-:W3:Y:S04]  /*2cce0*/  LDL.LU R27, [R1+0x169c] ;  /* 0x00169c00011b7983 */ /* 0x000ee80000300800 */
[----:B------:R-:W-:Y:S04]  /*2ccf0*/  STS.U8 [R2+UR4+0x3320], R17 ;  /* 0x0033201102007988 */ /* 0x000fe80008000004 */
[----:B------:R-:W3:Y:S04]  /*2cd00*/  LDL.LU R30, [R1+0x1698] ;  /* 0x00169800011e7983 */ /* 0x000ee80000300800 */
[----:B------:R-:W3:Y:S04]  /*2cd10*/  LDL.LU R31, [R1+0x1694] ;  /* 0x00169400011f7983 */ /* 0x000ee80000300800 */
[----:B------:R-:W3:Y:S04]  /*2cd20*/  LDL.LU R34, [R1+0x1690] ;  /* 0x0016900001227983 */ /* 0x000ee80000300800 */
[----:B0-----:R-:W3:Y:S04]  /*2cd30*/  LDL.LU R61, [R1+0x168c] ;  /* 0x00168c00013d7983 */ /* 0x001ee80000300800 */
[----:B------:R-:W-:Y:S04]  /*2cd40*/  STS.U8 [R2+UR4+0x33c0], R18 ;  /* 0x0033c01202007988 */ /* 0x000fe80008000004 */
[----:B------:R-:W-:Y:S04]  /*2cd50*/  STS.U8 [R2+UR4+0x33e0], R19 ;  /* 0x0033e01302007988 */ /* 0x000fe80008000004 */
[----:B------:R-:W-:Y:S04]  /*2cd60*/  STS.U8 [R2+UR4+0x3380], R36 ;  /* 0x0033802402007988 */ /* 0x000fe80008000004 */
[----:B--2---:R0:W-:Y:S04]  /*2cd70*/  STS.U8 [R2+UR4+0x33a0], R60 ;  /* 0x0033a03c02007988 */ /* 0x0041e80008000004 */
[----:B0-----:R-:W2:Y:S04]  /*2cd80*/  LDL.LU R60, [R1+0x36dc] ;  /* 0x0036dc00013c7983 */ /* 0x001ea80000300800 */
        /* <DEDUP_REMOVED lines=38> */
[----:B--2---:R0:W-:Y:S04]  /*2cff0*/  STS.U8 [R60+UR4+0x400], R21 ;  /* 0x000400153c007988 */ /* 0x0041e80008000004 */
[----:B------:R1:W-:Y:S04]  /*2d000*/  STS.U8 [R60+UR4+0x420], R24 ;  /* 0x000420183c007988 */ /* 0x0003e80008000004 */
[----:B---3--:R2:W-:Y:S04]  /*2d010*/  STS.U8 [R60+UR4+0x440], R25 ;  /* 0x000440193c007988 */ /* 0x0085e80008000004 */
[----:B----4-:R3:W-:Y:S04]  /*2d020*/  STS.U8 [R60+UR4+0x460], R26 ;  /* 0x0004601a3c007988 */ /* 0x0107e80008000004 */
[----:B------:R4:W-:Y:S04]  /*2d030*/  STS.U8 [R60+UR4+0x480], R27 ;  /* 0x0004801b3c007988 */ /* 0x0009e80008000004 */
[----:B------:R2:W-:Y:S04]  /*2d040*/  STS.U8 [R60+UR4+0x4a0], R30 ;  /* 0x0004a01e3c007988 */ /* 0x0005e80008000004 */
[----:B0-----:R-:W4:Y:S04]  /*2d050*/  LDL.LU R21, [R1+0x1570] ;  /* 0x0015700001157983 */ /* 0x001f280000300800 */
[----:B-1----:R-:W4:Y:S04]  /*2d060*/  LDL.LU R24, [R1+0x14a8] ;  /* 0x0014a80001187983 */ /* 0x002f280000300800 */
[----:B--2---:R-:W2:Y:S04]  /*2d070*/  LDL.LU R25, [R1+0x14a4] ;  /* 0x0014a40001197983 */ /* 0x004ea80000300800 */
[----:B---3--:R-:W3:Y:S04]  /*2d080*/  LDL.LU R26, [R1+0x14a0] ;  /* 0x0014a000011a7983 */ /* 0x008ee80000300800 */
[----:B----4-:R-:W4:Y:S04]  /*2d090*/  LDL.LU R27, [R1+0x149c] ;  /* 0x00149c00011b7983 */ /* 0x010f280000300800 */
[----:B------:R0:W-:Y:S04]  /*2d0a0*/  STS.U8 [R60+UR4+0x4c0], R31 ;  /* 0x0004c01f3c007988 */ /* 0x0001e80008000004 */
[----:B------:R-:W4:Y:S04]  /*2d0b0*/  LDL.LU R30, [R1+0x1498] ;  /* 0x00149800011e7983 */ /* 0x000f280000300800 */
[----:B------:R1:W-:Y:S04]  /*2d0c0*/  STS.U8 [R60+UR4+0x4e0], R34 ;  /* 0x0004e0223c007988 */ /* 0x0003e80008000004 */
[----:B------:R1:W-:Y:S04]  /*2d0d0*/  STS.U8 [R60+UR4+0x500], R61 ;  /* 0x0005003d3c007988 */ /* 0x0003e80008000004 */
[----:B0-----:R-:W4:Y:S04]  /*2d0e0*/  LDL.LU R31, [R1+0x1494] ;  /* 0x00149400011f7983 */ /* 0x001f280000300800 */
[----:B-1----:R-:W4:Y:S04]  /*2d0f0*/  LDL.LU R34, [R1+0x1490] ;  /* 0x0014900001227983 */ /* 0x002f280000300800 */
        /* <DEDUP_REMOVED lines=47> */
[----:B--2---:R2:W-:Y:S04]  /*2d3f0*/  STS.U8 [R60+UR4+0x1460], R25 ;  /* 0x001460193c007988 */ /* 0x0045e80008000004 */
[----:B---3--:R3:W-:Y:S04]  /*2d400*/  STS.U8 [R60+UR4+0x1400], R26 ;  /* 0x0014001a3c007988 */ /* 0x0087e80008000004 */
[----:B----4-:R4:W-:Y:S04]  /*2d410*/  STS.U8 [R60+UR4+0x1420], R27 ;  /* 0x0014201b3c007988 */ /* 0x0109e80008000004 */
        /* <DEDUP_REMOVED lines=14> */
[----:B0-----:R-:W4:Y:S04]  /*2d500*/  LDL.LU R20, [R1+0x128c] ;  /* 0x00128c0001147983 */ /* 0x001f280000300800 */
        /* <DEDUP_REMOVED lines=73> */
[----:B------:R-:W2:Y:S04]  /*2d9a0*/  LDL.LU R30, [R1+0x36c0] ;  /* 0x0036c000011e7983 */ /* 0x000ea80000300800 */
[----:B------:R0:W-:Y:S04]  /*2d9b0*/  STS.U8 [R60+UR4+0x25c0], R31 ;  /* 0x0025c01f3c007988 */ /* 0x0001e80008000004 */
[----:B------:R1:W-:Y:S04]  /*2d9c0*/  STS.U8 [R60+UR4+0x25e0], R34 ;  /* 0x0025e0223c007988 */ /* 0x0003e80008000004 */
[----:B------:R1:W-:Y:S04]  /*2d9d0*/  STS.U8 [R60+UR4+0x2c20], R61 ;  /* 0x002c203d3c007988 */ /* 0x0003e80008000004 */
[----:B0-----:R-:W2:Y:S04]  /*2d9e0*/  LDL.LU R31, [R1+0x36bc] ;  /* 0x0036bc00011f7983 */ /* 0x001ea80000300800 */
[----:B-1----:R-:W2:Y:S04]  /*2d9f0*/  LDL.LU R34, [R1+0x36b8] ;  /* 0x0036b80001227983 */ /* 0x002ea80000300800 */
[----:B------:R-:W2:Y:S04]  /*2da00*/  LDL.LU R61, [R1+0x36b4] ;  /* 0x0036b400013d7983 */ /* 0x000ea80000300800 */
        /* <DEDUP_REMOVED lines=17> */
[----:B--2---:R0:W-:Y:S04]  /*2db20*/  STS.U8 [R60+UR4+0x3480], R61 ;  /* 0x0034803d3c007988 */ /* 0x0041e80008000004 */
[----:B0-----:R-:W2:Y:S04]  /*2db30*/  LDL.LU R61, [R1+0x36b0] ;  /* 0x0036b000013d7983 */ /* 0x001ea80000300800 */
        /* <DEDUP_REMOVED lines=15> */
[----:B------:R0:W-:Y:S04]  /*2dc30*/  STS.U8 [R60+UR4+0x3560], R30 ;  /* 0x0035601e3c007988 */ /* 0x0001e80008000004 */
[----:B------:R-:W2:Y:S04]  /*2dc40*/  LDL.LU R29, [R1+0x1630] ;  /* 0x00163000011d7983 */ /* 0x000ea80000300800 */
[----:B------:R1:W-:Y:S04]  /*2dc50*/  STS.U8 [R60+UR4+0x3540], R31 ;  /* 0x0035401f3c007988 */ /* 0x0003e80008000004 */
[----:B------:R0:W-:Y:S04]  /*2dc60*/  STS.U8 [R60+UR4+0x35e0], R24 ;  /* 0x0035e0183c007988 */ /* 0x0001e80008000004 */
[----:B------:R0:W-:Y:S04]  /*2dc70*/  STS.U8 [R60+UR4+0x35c0], R25 ;  /* 0x0035c0193c007988 */ /* 0x0001e80008000004 */
[----:B---3--:R3:W-:Y:S04]  /*2dc80*/  STS.U8 [R60+UR4+0x3520], R26 ;  /* 0x0035201a3c007988 */ /* 0x0087e80008000004 */
[----:B----4-:R4:W-:Y:S04]  /*2dc90*/  STS.U8 [R60+UR4+0x3500], R27 ;  /* 0x0035001b3c007988 */ /* 0x0109e80008000004 */
[----:B0-----:R-:W2:Y:S04]  /*2dca0*/  LDL.LU R30, [R1+0x156c] ;  /* 0x00156c00011e7983 */ /* 0x001ea80000300800 */
[----:B-1----:R-:W2:Y:S04]  /*2dcb0*/  LDL.LU R31, [R1+0x1568] ;  /* 0x00156800011f7983 */ /* 0x002ea80000300800 */
[----:B------:R-:W2:Y:S04]  /*2dcc0*/  LDL.LU R24, [R1+0x1564] ;  /* 0x0015640001187983 */ /* 0x000ea80000300800 */
[----:B------:R-:W2:Y:S04]  /*2dcd0*/  LDL.LU R25, [R1+0x1560] ;  /* 0x0015600001197983 */ /* 0x000ea80000300800 */
[----:B---3--:R-:W3:Y:S04]  /*2dce0*/  LDL.LU R26, [R1+0x155c] ;  /* 0x00155c00011a7983 */ /* 0x008ee80000300800 */
[----:B----4-:R-:W4:Y:S04]  /*2dcf0*/  LDL.LU R27, [R1+0x1558] ;  /* 0x00155800011b7983 */ /* 0x010f280000300800 */
[----:B------:R0:W-:Y:S04]  /*2dd00*/  STS.U8 [R60+UR4+0x3580], R21 ;  /* 0x003580153c007988 */ /* 0x0001e80008000004 */
[----:B------:R-:W3:Y:S04]  /*2dd10*/  LDL.LU R20, [R1+0x1554] ;  /* 0x0015540001147983 */ /* 0x000ee80000300800 */
[----:B------:R1:W-:Y:S04]  /*2dd20*/  STS.U8 [R60+UR4+0x34a0], R34 ;  /* 0x0034a0223c007988 */ /* 0x0003e80008000004 */
[----:B0-----:R-:W3:Y:S04]  /*2dd30*/  LDL.LU R21, [R1+0x1550] ;  /* 0x0015500001157983 */ /* 0x001ee80000300800 */
[----:B-1----:R-:W3:Y:S04]  /*2dd40*/  LDL.LU R34, [R1+0x154c] ;  /* 0x00154c0001227983 */ /* 0x002ee80000300800 */
[----:B------:R0:W-:Y:S04]  /*2dd50*/  STS.U8 [R60+UR4+0x2c00], R2 ;  /* 0x002c00023c007988 */ /* 0x0001e80008000004 */
[----:B------:R-:W-:Y:S04]  /*2dd60*/  STL [R1+0x3590], R60 ;  /* 0x0035903c01007387 */ /* 0x000fe80000100800 */
        /* <DEDUP_REMOVED lines=8> */
[----:B------:R-:W-:Y:S04]  /*2ddf0*/  STS.U8 [R60+UR4+0x3c40], R59 ;  /* 0x003c403b3c007988 */ /* 0x000fe80008000004 */
[----:B------:R-:W4:Y:S04]  /*2de00*/  LDL.LU R18, [R1+0x153c] ;  /* 0x00153c0001127983 */ /* 0x000f280000300800 */
        /* <DEDUP_REMOVED lines=14> */
[----:B------:R-:W4:Y:S04]  /*2def0*/  LDL.LU R19, [R1+0x1538] ;  /* 0x0015380001137983 */ /* 0x000f280000300800 */
[----:B------:R-:W4:Y:S04]  /*2df00*/  LDL.LU R36, [R1+0x1534] ;  /* 0x0015340001247983 */ /* 0x000f280000300800 */
[----:B--2---:R0:W-:Y:S04]  /*2df10*/  STS.U8 [R61+UR4+0x600], R23 ;  /* 0x000600173d007988 */ /* 0x0041e80008000004 */
[----:B------:R1:W-:Y:S04]  /*2df20*/  STS.U8 [R61+UR4+0x620], R22 ;  /* 0x000620163d007988 */ /* 0x0003e80008000004 */
[----:B------:R2:W-:Y:S04]  /*2df30*/  STS.U8 [R61+UR4+0x640], R32 ;  /* 0x000640203d007988 */ /* 0x0005e80008000004 */
[----:B------:R0:W-:Y:S04]  /*2df40*/  STS.U8 [R61+UR4+0x660], R33 ;  /* 0x000660213d007988 */ /* 0x0001e80008000004 */
[----:B------:R1:W-:Y:S04]  /*2df50*/  STS.U8 [R61+UR4+0x680], R35 ;  /* 0x000680233d007988 */ /* 0x0003e80008000004 */
[----:B------:R2:W-:Y:S04]  /*2df60*/  STS.U8 [R61+UR4+0x6a0], R0 ;  /* 0x0006a0003d007988 */ /* 0x0005e80008000004 */
[----:B0-----:R-:W4:Y:S04]  /*2df70*/  LDL.LU R23, [R1+0x1530] ;  /* 0x0015300001177983 */ /* 0x001f280000300800 */
[----:B-1----:R-:W4:Y:S04]  /*2df80*/  LDL.LU R22, [R1+0x1468] ;  /* 0x0014680001167983 */ /* 0x002f280000300800 */
[----:B--2---:R-:W2:Y:S04]  /*2df90*/  LDL.LU R32, [R1+0x1464] ;  /* 0x0014640001207983 */ /* 0x004ea80000300800 */
[----:B------:R-:W2:Y:S04]  /*2dfa0*/  LDL.LU R33, [R1+0x1460] ;  /* 0x0014600001217983 */ /* 0x000ea80000300800 */
[----:B------:R-:W2:Y:S04]  /*2dfb0*/  LDL.LU R35, [R1+0x145c] ;  /* 0x00145c0001237983 */ /* 0x000ea80000300800 */
[----:B------:R0:W-:Y:S04]  /*2dfc0*/  STS.U8 [R61+UR4+0x6c0], R48 ;  /* 0x0006c0303d007988 */ /* 0x0001e80008000004 */
[----:B------:R-:W2:Y:S04]  /*2dfd0*/  LDL.LU R0, [R1+0x1458] ;  /* 0x0014580001007983 */ /* 0x000ea80000300800 */
[----:B------:R1:W-:Y:S04]  /*2dfe0*/  STS.U8 [R61+UR4+0x6e0], R49 ;  /* 0x0006e0313d007988 */ /* 0x0003e80008000004 */
[----:B------:R0:W-:Y:S04]  /*2dff0*/  STS.U8 [R61+UR4+0x700], R50 ;  /* 0x000700323d007988 */ /* 0x0001e80008000004 */
[----:B------:R0:W-:Y:S04]  /*2e000*/  STS.U8 [R61+UR4+0x720], R51 ;  /* 0x000720333d007988 */ /* 0x0001e80008000004 */
[----:B------:R1:W-:Y:S04]  /*2e010*/  STS.U8 [R61+UR4+0x740], R40 ;  /* 0x000740283d007988 */ /* 0x0003e80008000004 */
[----:B------:R1:W-:Y:S04]  /*2e020*/  STS.U8 [R61+UR4+0x760], R41 ;  /* 0x000760293d007988 */ /* 0x0003e80008000004 */
[----:B0-----:R-:W2:Y:S04]  /*2e030*/  LDL.LU R48, [R1+0x1454] ;  /* 0x0014540001307983 */ /* 0x001ea80000300800 */
[----:B-1----:R-:W2:Y:S04]  /*2e040*/  LDL.LU R49, [R1+0x1450] ;  /* 0x0014500001317983 */ /* 0x002ea80000300800 */
        /* <DEDUP_REMOVED lines=16> */
[----:B---3--:R-:W3:Y:S04]  /*2e150*/  LDL.LU R31, [R1+0x1368] ;  /* 0x00136800011f7983 */ /* 0x008ee80000300800 */
[----:B------:R1:W-:Y:S04]  /*2e160*/  STS.U8 [R61+UR4+0xe40], R25 ;  /* 0x000e40193d007988 */ /* 0x0003e80008000004 */
[----:B------:R0:W-:Y:S04]  /*2e170*/  STS.U8 [R61+UR4+0xea0], R26 ;  /* 0x000ea01a3d007988 */ /* 0x0001e80008000004 */
[----:B----4-:R4:W-:Y:S04]  /*2e180*/  STS.U8 [R61+UR4+0xe80], R27 ;  /* 0x000e801b3d007988 */ /* 0x0109e80008000004 */
[----:B------:R1:W-:Y:S04]  /*2e190*/  STS.U8 [R61+UR4+0xee0], R20 ;  /* 0x000ee0143d007988 */ /* 0x0003e80008000004 */
[----:B------:R4:W-:Y:S04]  /*2e1a0*/  STS.U8 [R61+UR4+0xec0], R21 ;  /* 0x000ec0153d007988 */ /* 0x0009e80008000004 */
[----:B0-----:R-:W3:Y:S04]  /*2e1b0*/  LDL.LU R24, [R1+0x1364] ;  /* 0x0013640001187983 */ /* 0x001ee80000300800 */
[----:B-1----:R-:W3:Y:S04]  /*2e1c0*/  LDL.LU R25, [R1+0x1360] ;  /* 0x0013600001197983 */ /* 0x002ee80000300800 */
[----:B------:R-:W3:Y:S04]  /*2e1d0*/  LDL.LU R26, [R1+0x135c] ;  /* 0x00135c00011a7983 */ /* 0x000ee80000300800 */
[----:B----4-:R-:W4:Y:S04]  /*2e1e0*/  LDL.LU R27, [R1+0x1358] ;  /* 0x00135800011b7983 */ /* 0x010f280000300800 */
[----:B------:R-:W4:Y:S04]  /*2e1f0*/  LDL.LU R20, [R1+0x1354] ;  /* 0x0013540001147983 */ /* 0x000f280000300800 */
[----:B------:R0:W-:Y:S04]  /*2e200*/  STS.U8 [R61+UR4+0xf20], R34 ;  /* 0x000f20223d007988 */ /* 0x0001e80008000004 */
[----:B------:R-:W4:Y:S04]  /*2e210*/  LDL.LU R21, [R1+0x1350] ;  /* 0x0013500001157983 */ /* 0x000f280000300800 */
[----:B0-----:R-:W4:Y:S04]  /*2e220*/  LDL.LU R34, [R1+0x134c] ;  /* 0x00134c0001227983 */ /* 0x001f280000300800 */
        /* <DEDUP_REMOVED lines=11> */
[----:B------:R1:W-:Y:S04]  /*2e2e0*/  STS.U8 [R61+UR4+0x1640], R22 ;  /* 0x001640163d007988 */ /* 0x0003e80008000004 */
[----:B--2---:R2:W-:Y:S04]  /*2e2f0*/  STS.U8 [R61+UR4+0x1660], R32 ;  /* 0x001660203d007988 */ /* 0x0045e80008000004 */
        /* <DEDUP_REMOVED lines=26> */
[----:B---3--:R3:W-:Y:S04]  /*2e4a0*/  STS.U8 [R61+UR4+0x1e60], R31 ;  /* 0x001e601f3d007988 */ /* 0x0087e80008000004 */
        /* <DEDUP_REMOVED lines=43> */
[----:B------:R-:W2:Y:S04]  /*2e760*/  LDL.LU R0, [R1+0x3684] ;  /* 0x0036840001007983 */ /* 0x000ea80000300800 */
        /* <DEDUP_REMOVED lines=23> */
[----:B---3--:R-:W3:Y:S04]  /*2e8e0*/  LDL.LU R31, [R1+0x3654] ;  /* 0x00365400011f7983 */ /* 0x008ee80000300800 */
[----:B------:R0:W-:Y:S04]  /*2e8f0*/  STS.U8 [R61+UR4+0x27e0], R24 ;  /* 0x0027e0183d007988 */ /* 0x0001e80008000004 */
        /* <DEDUP_REMOVED lines=10> */
[----:B------:R-:W4:Y:S04]  /*2e9a0*/  LDL.LU R21, [R1+0x363c] ;  /* 0x00363c0001157983 */ /* 0x000f280000300800 */
[----:B------:R0:W-:Y:S04]  /*2e9b0*/  STS.U8 [R61+UR4+0x2e80], R34 ;  /* 0x002e80223d007988 */ /* 0x0001e80008000004 */
[----:B0-----:R-:W4:Y:S04]  /*2e9c0*/  LDL.LU R34, [R1+0x3638] ;  /* 0x0036380001227983 */ /* 0x001f280000300800 */
[----:B------:R-:W-:Y:S04]  /*2e9d0*/  STS.U8 [R61+UR4+0x2ee0], R2 ;  /* 0x002ee0023d007988 */ /* 0x000fe80008000004 */
[----:B------:R-:W-:Y:S04]  /*2e9e0*/  STS.U8 [R61+UR4+0x3780], R22 ;  /* 0x003780163d007988 */ /* 0x000fe80008000004 */
[----:B--2---:R-:W-:Y:S04]  /*2e9f0*/  STS.U8 [R61+UR4+0x3700], R0 ;  /* 0x003700003d007988 */ /* 0x004fe80008000004 */
        /* <DEDUP_REMOVED lines=9> */
[----:B---3--:R-:W-:Y:S04]  /*2ea90*/  STS.U8 [R61+UR4+0x2fe0], R31 ;  /* 0x002fe01f3d007988 */ /* 0x008fe80008000004 */
[----:B------:R-:W-:Y:S04]  /*2eaa0*/  STS.U8 [R61+UR4+0x3660], R28 ;  /* 0x0036601c3d007988 */ /* 0x000fe80008000004 */
[----:B------:R-:W-:Y:S04]  /*2eab0*/  STS.U8 [R61+UR4+0x3600], R43 ;  /* 0x0036002b3d007988 */ /* 0x000fe80008000004 */
[----:B------:R-:W-:Y:S04]  /*2eac0*/  STS.U8 [R61+UR4+0x2f80], R24 ;  /* 0x002f80183d007988 */ /* 0x000fe80008000004 */
        /* <DEDUP_REMOVED lines=26> */
[----:B------:R-:W2:Y:S04]  /*2ec70*/  LDL R22, [R1+0x2960] ;  /* 0x0029600001167983 */ /* 0x000ea80000100800 */
[----:B------:R-:W4:Y:S04]  /*2ec80*/  LDL R2, [R1+0x2968] ;  /* 0x0029680001027983 */ /* 0x000f280000100800 */
[----:B------:R-:W-:Y:S04]  /*2ec90*/  STS.U8 [R61+UR4+0x3720], R35 ;  /* 0x003720233d007988 */ /* 0x000fe80008000004 */
[----:B------:R0:W-:Y:S04]  /*2eca0*/  STS.U8 [R61+UR4+0x37c0], R33 ;  /* 0x0037c0213d007988 */ /* 0x0001e80008000004 */
        /* <DEDUP_REMOVED lines=17> */
[----:B------:R2:W-:Y:S01]  /*2edc0*/  STS.U8 [R61+UR4+0x3f80], R3 ;  /* 0x003f80033d007988 */ /* 0x0005e20008000004 */
[----:B------:R-:W-:Y:S06]  /*2edd0*/  BAR.SYNC.DEFER_BLOCKING 0x0 ;  /* 0x0000000000007b1d */ /* 0x000fec0000010000 */
[----:B0-----:R-:W4:Y:S04]  /*2ede0*/  LDL R33, [R1+0x2788] ;  /* 0x0027880001217983 */ /* 0x001f280000100800 */
[----:B-1----:R-:W4:Y:S04]  /*2edf0*/  LDL R32, [R1+0x27ac] ;  /* 0x0027ac0001207983 */ /* 0x002f280000100800 */
[----:B------:R-:W4:Y:S04]  /*2ee00*/  LDL R35, [R1+0x27b4] ;  /* 0x0027b40001237983 */ /* 0x000f280000100800 */
[----:B------:R0:W-:Y:S04]  /*2ee10*/  STL [R1+0x2ad8], R61 ;  /* 0x002ad83d01007387 */ /* 0x0001e80000100800 */
[----:B------:R-:W4:Y:S01]  /*2ee20*/  LDL R23, [R1+0x2790] ;  /* 0x0027900001177983 */ /* 0x000f220000100800 */
[----:B---3--:R-:W-:Y:S01]  /*2ee30*/  PRMT R21, RZ, 0x7610, R21 ;  /* 0x00007610ff157816 */ /* 0x008fe20000000015 */
[----:B--2---:R-:W-:-:S02]  /*2ee40*/  @!P0 IMAD.MOV.U32 R3, RZ, RZ, R22 ;  /* 0x000000ffff038224 */ /* 0x004fc400078e0016 */
[----:B------:R-:W2:Y:S04]  /*2ee50*/  LDL R22, [R1+0x27bc] ;  /* 0x0027bc0001167983 */ /* 0x000ea80000100800 */
[----:B0-----:R-:W3:Y:S04]  /*2ee60*/  LDL.LU R61, [R1+0x2950] ;  /* 0x00295000013d7983 */ /* 0x001ee80000300800 */
[----:B----4-:R0:W4:Y:S04]  /*2ee70*/  @!P0 LDG.E.U8 R21, desc[UR28][R2.64] ;  /* 0x0000001c02158981 */ /* 0x010128000c1e1100 */
[----:B------:R-:W0:Y:S04]  /*2ee80*/  LDL R2, [R1+0x1804] ;  /* 0x0018040001027983 */ /* 0x000e280000100800 */
[----:B------:R-:W0:Y:S01]  /*2ee90*/  LDL R3, [R1+0x27a0] ;  /* 0x0027a00001037983 */ /* 0x000e220000100800 */
[----:B------:R-:W-:-:S02]  /*2eea0*/  PRMT R48, RZ, 0x7610, R48 ;  /* 0x00007610ff307816 */ /* 0x000fc40000000030 */
[----:B------:R-:W-:Y:S02]  /*2eeb0*/  PRMT R0, RZ, 0x7610, R0 ;  /* 0x00007610ff007816 */ /* 0x000fe40000000000 */
[----:B0-----:R-:W-:-:S04]  /*2eec0*/  @!P0 LOP3.LUT R3, R3, R2, RZ, 0x3c, !PT ;  /* 0x0000000203038212 */ /* 0x001fc800078e3cff */
[----:B------:R-:W-:-:S04]  /*2eed0*/  @!P0 LOP3.LUT R2, R3, R2, RZ, 0x3c, !PT ;  /* 0x0000000203028212 */ /* 0x000fc800078e3cff */
[----:B------:R-:W-:-:S05]  /*2eee0*/  @!P0 LOP3.LUT R3, R3, R2, RZ, 0x3c, !PT ;  /* 0x0000000203038212 */ /* 0x000fca00078e3cff */
[----:B------:R0:W2:Y:S02]  /*2eef0*/  @!P0 LDG.E.U8 R48, desc[UR28][R2.64] ;  /* 0x0000001c02308981 */ /* 0x0000a4000c1e1100 */
[----:B0-----:R-:W-:Y:S02]  /*2ef00*/  @!P0 IMAD.MOV.U32 R2, RZ, RZ, R32 ;  /* 0x000000ffff028224 */ /* 0x001fe400078e0020 */
[----:B------:R-:W-:-:S05]  /*2ef10*/  @!P0 IMAD.MOV.U32 R3, RZ, RZ, R33 ;  /* 0x000000ffff038224 */ /* 0x000fca00078e0021 */
[----:B------:R-:W3:Y:S04]  /*2ef20*/  @!P0 LDG.E.U8 R0, desc[UR28][R2.64] ;  /* 0x0000001c02008981 */ /* 0x000ee8000c1e1100 */
[----:B----4-:R-:W-:Y:S04]  /*2ef30*/  STL [R1+0x3594], R21 ;  /* 0x0035941501007387 */ /* 0x010fe80000100800 */
[----:B--2---:R0:W-:Y:S04]  /*2ef40*/  STL [R1+0x1024], R48 ;  /* 0x0010243001007387 */ /* 0x0041e80000100800 */
[----:B0-----:R-:W2:Y:S04]  /*2ef50*/  LDL.LU R48, [R1+0x35e4] ;  /* 0x0035e40001307983 */ /* 0x001ea80000300800 */
[----:B------:R-:W4:Y:S04]  /*2ef60*/  LDL R33, [R1+0x2798] ;  /* 0x0027980001217983 */ /* 0x000f280000100800 */
[----:B------:R-:W2:Y:S04]  /*2ef70*/  LDL R32, [R1+0x27cc] ;  /* 0x0027cc0001207983 */ /* 0x000ea80000100800 */
[----:B---3--:R0:W-:Y:S04]  /*2ef80*/  STL [R1+0x1020], R0 ;  /* 0x0010200001007387 */ /* 0x0081e80000100800 */
[----:B0-----:R-:W3:Y:S04]  /*2ef90*/  LDL.LU R0, [R1+0x35e0] ;  /* 0x0035e00001007983 */ /* 0x001ee80000300800 */
[----:B------:R-:W2:Y:S01]  /*2efa0*/  LDL R3, [R1+0x278c] ;  /* 0x00278c0001037983 */ /* 0x000ea20000100800 */
[----:B------:R-:W-:Y:S01]  /*2efb0*/  PRMT R34, RZ, 0x7610, R34 ;  /* 0x00007610ff227816 */ /* 0x000fe20000000022 */
[----:B------:R-:W-:-:S02]  /*2efc0*/  @!P0 IMAD.MOV.U32 R2, RZ, RZ, R35 ;  /* 0x000000ffff028224 */ /* 0x000fc400078e0023 */
[----:B------:R-:W4:Y:S01]  /*2efd0*/  LDL R35, [R1+0x279c] ;  /* 0x00279c0001237983 */ /* 0x000f220000100800 */
[----:B---3--:R-:W-:-:S03]  /*2efe0*/  PRMT R0, RZ, 0x7610, R0 ;  /* 0x00007610ff007816 */ /* 0x008fc60000000000 */
[----:B--2---:R0:W2:Y:S02]  /*2eff0*/  @!P0 LDG.E.U8 R34, desc[UR28][R2.64] ;  /* 0x0000001c02228981 */ /* 0x0040a4000c1e1100 */
[----:B0-----:R-:W-:Y:S02]  /*2f000*/  @!P0 IMAD.MOV.U32 R2, RZ, RZ, R22 ;  /* 0x000000ffff028224 */ /* 0x001fe400078e0016 */
[----:B------:R-:W-:-:S05]  /*2f010*/  @!P0 IMAD.MOV.U32 R3, RZ, RZ, R23 ;  /* 0x000000ffff038224 */ /* 0x000fca00078e0017 */
[----:B------:R-:W3:Y:S04]  /*2f020*/  @!P0 LDG.E.U8 R0, desc[UR28][R2.64] ;  /* 0x0000001c02008981 */ /* 0x000ee8000c1e1100 */
[----:B--2---:R0:W-:Y:S04]  /*2f030*/  STL [R1+0x1018], R34 ;  /* 0x0010182201007387 */ /* 0x0041e80000100800 */
[----:B------:R-:W2:Y:S04]  /*2f040*/  LDL R23, [R1+0x27a4] ;  /* 0x0027a40001177983 */ /* 0x000ea80000100800 */
[----:B------:R-:W2:Y:S04]  /*2f050*/  LDL R22, [R1+0x27dc] ;  /* 0x0027dc0001167983 */ /* 0x000ea80000100800 */
[----:B0-----:R-:W2:Y:S04]  /*2f060*/  LDL R34, [R1+0x27d4] ;  /* 0x0027d40001227983 */ /* 0x001ea80000100800 */
[----:B---3--:R0:W-:Y:S04]  /*2f070*/  STL [R1+0x1014], R0 ;  /* 0x0010140001007387 */ /* 0x0081e80000100800 */
[----:B0-----:R-:W3:Y:S04]  /*2f080*/  LDL.LU R0, [R1+0x35dc] ;  /* 0x0035dc0001007983 */ /* 0x001ee80000300800 */
[----:B------:R-:W2:Y:S04]  /*2f090*/  LDL R2, [R1+0x2794] ;  /* 0x0027940001027983 */ /* 0x000ea80000100800 */
[----:B------:R-:W2:Y:S01]  /*2f0a0*/  LDL R3, [R1+0x27c4] ;  /* 0x0027c40001037983 */ /* 0x000ea20000100800 */
[----:B------:R-:W-:-:S02]  /*2f0b0*/  PRMT R50, RZ, 0x7610, R50 ;  /* 0x00007610ff327816 */ /* 0x000fc40000000032 */
[----:B------:R-:W-:Y:S02]  /*2f0c0*/  PRMT R51, RZ, 0x7610, R51 ;  /* 0x00007610ff337816 */ /* 0x000fe40000000033 */
[----:B------:R-:W-:Y:S02]  /*2f0d0*/  PRMT R40, RZ, 0x7610, R40 ;  /* 0x00007610ff287816 */ /* 0x000fe40000000028 */
[----:B--2---:R-:W-:-:S04]  /*2f0e0*/  @!P0 LOP3.LUT R3, R3, R2, RZ, 0x3c, !PT ;  /* 0x0000000203038212 */ /* 0x004fc800078e3cff */
[----:B------:R-:W-:-:S04]  /*2f0f0*/  @!P0 LOP3.LUT R2, R3, R2, RZ, 0x3c, !PT ;  /* 0x0000000203028212 */ /* 0x000fc800078e3cff */
[----:B------:R-:W-:-:S05]  /*2f100*/  @!P0 LOP3.LUT R3, R3, R2, RZ, 0x3c, !PT ;  /* 0x0000000203038212 */ /* 0x000fca00078e3cff */
[----:B------:R0:W2:Y:S02]  /*2f110*/  @!P0 LDG.E.U8 R50, desc[UR28][R2.64] ;  /* 0x0000001c02328981 */ /* 0x0000a4000c1e1100 */
[----:B0-----:R-:W-:Y:S02]  /*2f120*/  @!P0 IMAD.MOV.U32 R2, RZ, RZ, R32 ;  /* 0x000000ffff028224 */ /* 0x001fe400078e0020 */
[----:B----4-:R-:W-:-:S05]  /*2f130*/  @!P0 IMAD.MOV.U32 R3, RZ, RZ, R33 ;  /* 0x000000ffff038224 */ /* 0x010fca00078e0021 */
[----:B------:R0:W4:Y:S02]  /*2f140*/  @!P0 LDG.E.U8 R51, desc[UR28][R2.64] ;  /* 0x0000001c02338981 */ /* 0x000124000c1e1100 */
[----:B0-----:R-:W-:Y:S02]  /*2f150*/  @!P0 IMAD.MOV.U32 R2, RZ, RZ, R34 ;  /* 0x000000ffff028224 */ /* 0x001fe400078e0022 */
[----:B------:R-:W-:-:S05]  /*2f160*/  @!P0 IMAD.MOV.U32 R3, RZ, RZ, R35 ;  /* 0x000000ffff038224 */ /* 0x000fca00078e0023 */
[----:B------:R0:W3:Y:S01]  /*2f170*/  @!P0 LDG.E.U8 R40, desc[UR28][R2.64] ;  /* 0x0000001c02288981 */ /* 0x0000e2000c1e1100 */
[----:B------:R-:W-:Y:S01]  /*2f180*/  PRMT R41, RZ, 0x7610, R41 ;  /* 0x00007610ff297816 */ /* 0x000fe20000000029 */
[----:B0-----:R-:W-:Y:S02]  /*2f190*/  @!P0 IMAD.MOV.U32 R2, RZ, RZ, R22 ;  /* 0x000000ffff028224 */ /* 0x001fe400078e0016 */
[----:B------:R-:W-:-:S05]  /*2f1a0*/  @!P0 IMAD.MOV.U32 R3, RZ, RZ, R23 ;  /* 0x000000ffff038224 */ /* 0x000fca00078e0017 */
[----:B------:R0:W3:Y:S04]  /*2f1b0*/  @!P0 LDG.E.U8 R41, desc[UR28][R2.64] ;  /* 0x0000001c02298981 */ /* 0x0000e8000c1e1100 */
[----:B--2---:R-:W-:Y:S04]  /*2f1c0*/  STL [R1+0x3598], R50 ;  /* 0x0035983201007387 */ /* 0x004fe80000100800 */
[----:B------:R-:W2:Y:S04]  /*2f1d0*/  LDL R33, [R1+0x27b0] ;  /* 0x0027b00001217983 */ /* 0x000ea80000100800 */
[----:B------:R-:W2:Y:S04]  /*2f1e0*/  LDL R32, [R1+0x27ec] ;  /* 0x0027ec0001207983 */ /* 0x000ea80000100800 */
[----:B----4-:R-:W-:Y:S04]  /*2f1f0*/  STL [R1+0x359c], R51 ;  /* 0x00359c3301007387 */ /* 0x010fe80000100800 */
[----:B---3--:R-:W-:Y:S04]  /*2f200*/  STL [R1+0x35a0], R40 ;  /* 0x0035a02801007387 */ /* 0x008fe80000100800 */
[----:B------:R-:W0:Y:S04]  /*2f210*/  LDL R2, [R1+0x27a8] ;  /* 0x0027a80001027983 */ /* 0x000e280000100800 */
[----:B------:R-:W0:Y:S01]  /*2f220*/  LDL R3, [R1+0x27e4] ;  /* 0x0027e40001037983 */ /* 0x000e220000100800 */
[----:B------:R-:W-:-:S02]  /*2f230*/  PRMT R48, RZ, 0x7610, R48 ;  /* 0x00007610ff307816 */ /* 0x000fc40000000030 */
[----:B------:R-:W-:Y:S01]  /*2f240*/  PRMT R0, RZ, 0x7610, R0 ;  /* 0x00007610ff007816 */ /* 0x000fe20000000000 */
[----:B------:R-:W3:Y:S04]  /*2f250*/  LDL R35, [R1+0x27c0] ;  /* 0x0027c00001237983 */ /* 0x000ee80000100800 */
[----:B------:R-:W4:Y:S04]  /*2f260*/  LDL R34, [R1+0x27fc] ;  /* 0x0027fc0001227983 */ /* 0x000f280000100800 */
[----:B------:R-:W2:Y:S04]  /*2f270*/  LDL R23, [R1+0x27c8] ;  /* 0x0027c80001177983 */ /* 0x000ea80000100800 */
[----:B------:R-:W2:Y:S01]  /*2f280*/  LDL R22, [R1+0x2804] ;  /* 0x0028040001167983 */ /* 0x000ea20000100800 */
[----:B0-----:R-:W-:-:S04]  /*2f290*/  @!P0 LOP3.LUT R3, R3, R2, RZ, 0x3c, !PT ;  /* 0x0000000203038212 */ /* 0x001fc800078e3cff */
[----:B------:R-:W-:-:S04]  /*2f2a0*/  @!P0 LOP3.LUT R2, R3, R2, RZ, 0x3c, !PT ;  /* 0x0000000203028212 */ /* 0x000fc800078e3cff */
[----:B------:R-:W-:-:S05]  /*2f2b0*/  @!P0 LOP3.LUT R3, R3, R2, RZ, 0x3c, !PT ;  /* 0x0000000203038212 */ /* 0x000fca00078e3cff */
[----:B------:R2:W3:Y:S02]  /*2f2c0*/  @!P0 LDG.E.U8 R48, desc[UR28][R2.64] ;  /* 0x0000001c02308981 */ /* 0x0004e4000c1e1100 */
[----:B--2---:R-:W-:Y:S02]  /*2f2d0*/  @!P0 IMAD.MOV.U32 R2, RZ, RZ, R32 ;  /* 0x000000ffff028224 */ /* 0x004fe400078e0020 */
[----:B------:R-:W-:-:S05]  /*2f2e0*/  @!P0 IMAD.MOV.U32 R3, RZ, RZ, R33 ;  /* 0x000000ffff038224 */ /* 0x000fca00078e0021 */
[----:B------:R-:W2:Y:S04]  /*2f2f0*/  @!P0 LDG.E.U8 R0, desc[UR28][R2.64] ;  /* 0x0000001c02008981 */ /* 0x000ea8000c1e1100 */
[----:B------:R-:W-:Y:S04]  /*2f300*/  STL [R1+0x35a4], R41 ;  /* 0x0035a42901007387 */ /* 0x000fe80000100800 */
[----:B---3--:R0:W-:Y:S04]  /*2f310*/  STL [R1+0x1000], R48 ;  /* 0x0010003001007387 */ /* 0x0081e80000100800 */
[----:B0-----:R-:W3:Y:S04]  /*2f320*/  LDL.LU R48, [R1+0x35d8] ;  /* 0x0035d80001307983 */ /* 0x001ee80000300800 */
[----:B------:R-:W4:Y:S04]  /*2f330*/  LDL R33, [R1+0x27d0] ;  /* 0x0027d00001217983 */ /* 0x000f280000100800 */
[----:B------:R-:W4:Y:S04]  /*2f340*/  LDL R32, [R1+0x280c] ;  /* 0x00280c0001207983 */ /* 0x000f280000100800 */
[----:B--2---:R0:W-:Y:S04]  /*2f350*/  STL [R1+0xffc], R0 ;  /* 0x000ffc0001007387 */ /* 0x0041e80000100800 */
[----:B0-----:R-:W2:Y:S04]  /*2f360*/  LDL.LU R0, [R1+0x35d4] ;  /* 0x0035d40001007983 */ /* 0x001ea80000300800 */
[----:B------:R-:W2:Y:S04]  /*2f370*/  LDL R2, [R1+0x27b8] ;  /* 0x0027b80001027983 */ /* 0x000ea80000100800 */
[----:B------:R-:W2:Y:S01]  /*2f380*/  LDL R3, [R1+0x27f4] ;  /* 0x0027f40001037983 */ /* 0x000ea20000100800 */
[----:B------:R-:W-:-:S02]  /*2f390*/  PRMT R42, RZ, 0x7610, R42 ;  /* 0x00007610ff2a7816 */ /* 0x000fc4000000002a */
[----:B------:R-:W-:Y:S02]  /*2f3a0*/  PRMT R43, RZ, 0x7610, R43 ;  /* 0x00007610ff2b7816 */ /* 0x000fe4000000002b */
[----:B---3--:R-:W-:Y:S02]  /*2f3b0*/  PRMT R48, RZ, 0x7610, R48 ;  /* 0x00007610ff307816 */ /* 0x008fe40000000030 */
[----:B--2---:R-:W-:-:S04]  /*2f3c0*/  @!P0 LOP3.LUT R3, R3, R2, RZ, 0x3c, !PT ;  /* 0x0000000203038212 */ /* 0x004fc800078e3cff */
[----:B------:R-:W-:-:S04]  /*2f3d0*/  @!P0 LOP3.LUT R2, R3, R2, RZ, 0x3c, !PT ;  /* 0x0000000203028212 */ /* 0x000fc800078e3cff */
[----:B------:R-:W-:Y:S02]  /*2f3e0*/  @!P0 LOP3.LUT R3, R3, R2, RZ, 0x3c, !PT ;  /* 0x0000000203038212 */ /* 0x000fe400078e3cff */
[----:B------:R-:W-:-:S03]  /*2f3f0*/  PRMT R0, RZ, 0x7610, R0 ;  /* 0x00007610ff007816 */ /* 0x000fc60000000000 */
[----:B------:R4:W2:Y:S02]  /*2f400*/  @!P0 LDG.E.U8 R48, desc[UR28][R2.64] ;  /* 0x0000001c02308981 */ /* 0x0008a4000c1e1100 */
[----:B----4-:R-:W-:Y:S02]  /*2f410*/  @!P0 IMAD.MOV.U32 R2, RZ, RZ, R34 ;  /* 0x000000ffff028224 */ /* 0x010fe400078e0022 */
[----:B------:R-:W-:-:S05]  /*2f420*/  @!P0 IMAD.MOV.U32 R3, RZ, RZ, R35 ;  /* 0x000000ffff038224 */ /* 0x000fca00078e0023 */
[----:B------:R0:W3:Y:S02]  /*2f430*/  @!P0 LDG.E.U8 R0, desc[UR28][R2.64] ;  /* 0x0000001c02008981 */ /* 0x0000e4000c1e1100 */
[----:B0-----:R-:W-:Y:S02]  /*2f440*/  @!P0 IMAD.MOV.U32 R2, RZ, RZ, R22 ;  /* 0x000000ffff028224 */ /* 0x001fe400078e0016 */
[----:B------:R-:W-:-:S05]  /*2f450*/  @!P0 IMAD.MOV.U32 R3, RZ, RZ, R23 ;  /* 0x000000ffff038224 */ /* 0x000fca00078e0017 */
[----:B------:R0:W4:Y:S02]  /*2f460*/  @!P0 LDG.E.U8 R42, desc[UR28][R2.64] ;  /* 0x0000001c022a8981 */ /* 0x000124000c1e1100 */
[----:B0-----:R-:W-:Y:S02]  /*2f470*/  @!P0 IMAD.MOV.U32 R2, RZ, RZ, R32 ;  /* 0x000000ffff028224 */ /* 0x001fe400078e0020 */
[----:B------:R-:W-:-:S05]  /*2f480*/  @!P0 IMAD.MOV.U32 R3, RZ, RZ, R33 ;  /* 0x000000ffff038224 */ /* 0x000fca00078e0021 */
[----:B------:R-:W4:Y:S04]  /*2f490*/  @!P0 LDG.E.U8 R43, desc[UR28][R2.64] ;  /* 0x0000001c022b8981 */ /* 0x000f28000c1e1100 */
[----:B--2---:R0:W-:Y:S04]  /*2f4a0*/  STL [R1+0xff8], R48 ;  /* 0x000ff83001007387 */ /* 0x0041e80000100800 */
[----:B0-----:R-:W2:Y:S04]  /*2f4b0*/  LDL.LU R48, [R1+0x35d0] ;  /* 0x0035d00001307983 */ /* 0x001ea80000300800 */
[----:B------:R-:W2:Y:S04]  /*2f4c0*/  LDL R35, [R1+0x27d8] ;  /* 0x0027d80001237983 */ /* 0x000ea80000100800 */
[----:B------:R-:W2:Y:S04]  /*2f4d0*/  LDL R34, [R1+0x2814] ;  /* 0x0028140001227983 */ /* 0x000ea80000100800 */
[----:B---3--:R0:W-:Y:S04]  /*2f4e0*/  STL [R1+0xff4], R0 ;  /* 0x000ff40001007387 */ /* 0x0081e80000100800 */
[----:B0-----:R-:W3:Y:S04]  /*2f4f0*/  LDL.LU R0, [R1+0x35cc] ;  /* 0x0035cc0001007983 */ /* 0x001ee80000300800 */
[----:B------:R-:W3:Y:S04]  /*2f500*/  LDL R23, [R1+0x27e0] ;  /* 0x0027e00001177983 */ /* 0x000ee80000100800 */
[----:B------:R-:W3:Y:S04]  /*2f510*/  LDL R22, [R1+0x281c] ;  /* 0x00281c0001167983 */ /* 0x000ee80000100800 */
[----:B----4-:R0:W-:Y:S04]  /*2f520*/  STL [R1+0x35a8], R42 ;  /* 0x0035a82a01007387 */ /* 0x0101e80000100800 */
[----:B------:R-:W4:Y:S04]  /*2f530*/  LDL R33, [R1+0x27f0] ;  /* 0x0027f00001217983 */ /* 0x000f280000100800 */
[----:B------:R-:W4:Y:S04]  /*2f540*/  LDL R32, [R1+0x282c] ;  /* 0x00282c0001207983 */ /* 0x000f280000100800 */
[----:B0-----:R-:W4:Y:S04]  /*2f550*/  LDL R42, [R1+0x2824] ;  /* 0x00282400012a7983 */ /* 0x001f280000100800 */
[----:B------:R0:W-:Y:S04]  /*2f560*/  STL [R1+0x35ac], R43 ;  /* 0x0035ac2b01007387 */ /* 0x0001e80000100800 */
[----:B0-----:R-:W4:Y:S01]  /*2f570*/  LDL R43, [R1+0x27e8] ;  /* 0x0027e800012b7983 */ /* 0x001f220000100800 */
[----:B------:R-:W-:-:S02]  /*2f580*/  PRMT R28, RZ, 0x7610, R28 ;  /* 0x00007610ff1c7816 */ /* 0x000fc4000000001c */
[----:B------:R-:W-:Y:S02]  /*2f590*/  PRMT R29, RZ, 0x7610, R29 ;  /* 0x00007610ff1d7816 */ /* 0x000fe4000000001d */
[----:B------:R-:W-:Y:S01]  /*2f5a0*/  PRMT R41, RZ, 0x7610, R41 ;  /* 0x00007610ff297816 */ /* 0x000fe20000000029 */
[----:B--2---:R-:W-:Y:S02]  /*2f5b0*/  @!P0 IMAD.MOV.U32 R3, RZ, RZ, R35 ;  /* 0x000000ffff038224 */ /* 0x004fe400078e0023 */
[----:B------:R-:W-:Y:S01]  /*2f5c0*/  @!P0 IMAD.MOV.U32 R2, RZ, RZ, R34 ;  /* 0x000000ffff028224 */ /* 0x000fe200078e0022 */
[----:B------:R-:W2:Y:S04]  /*2f5d0*/  LDL R35, [R1+0x27f8] ;  /* 0x0027f80001237983 */ /* 0x000ea80000100800 */
[----:B------:R-:W2:Y:S04]  /*2f5e0*/  LDL R34, [R1+0x2834] ;  /* 0x0028340001227983 */ /* 0x000ea80000100800 */
[----:B------:R3:W2:Y:S02]  /*2f5f0*/  @!P0 LDG.E.U8 R28, desc[UR28][R2.64] ;  /* 0x0000001c021c8981 */ /* 0x0006a4000c1e1100 */
[----:B---3--:R-:W-:-:S02]  /*2f600*/  @!P0 IMAD.MOV.U32 R3, RZ, RZ, R23 ;  /* 0x000000ffff038224 */ /* 0x008fc400078e0017 */
[----:B------:R-:W-:-:S05]  /*2f610*/  @!P0 IMAD.MOV.U32 R2, RZ, RZ, R22 ;  /* 0x000000ffff028224 */ /* 0x000fca00078e0016 */
[----:B------:R4:W3:Y:S02]  /*2f620*/  @!P0 LDG.E.U8 R29, desc[UR28][R2.64] ;  /* 0x0000001c021d8981 */ /* 0x0008e4000c1e1100 */
[----:B----4-:R-:W-:Y:S02]  /*2f630*/  @!P0 IMAD.MOV.U32 R2, RZ, RZ, R42 ;  /* 0x000000ffff028224 */ /* 0x010fe400078e002a */
[----:B------:R-:W-:-:S05]  /*2f640*/  @!P0 IMAD.MOV.U32 R3, RZ, RZ, R43 ;  /* 0x000000ffff038224 */ /* 0x000fca00078e002b */
[----:B------:R0:W4:Y:S01]  /*2f650*/  @!P0 LDG.E.U8 R41, desc[UR28][R2.64] ;  /* 0x0000001c02298981 */ /* 0x000122000c1e1100 */
[----:B------:R-:W-:Y:S02]  /*2f660*/  PRMT R40, RZ, 0x7610, R40 ;  /* 0x00007610ff287816 */ /* 0x000fe40000000028 */
[----:B------:R-:W-:Y:S01]  /*2f670*/  PRMT R51, RZ, 0x7610, R51 ;  /* 0x00007610ff337816 */ /* 0x000fe20000000033 */
[----:B0-----:R-:W-:Y:S02]  /*2f680*/  @!P0 IMAD.MOV.U32 R2, RZ, RZ, R32 ;  /* 0x000000ffff028224 */ /* 0x001fe400078e0020 */
[----:B------:R-:W-:-:S05]  /*2f690*/  @!P0 IMAD.MOV.U32 R3, RZ, RZ, R33 ;  /* 0x000000ffff038224 */ /* 0x000fca00078e0021 */
[----:B------:R0:W4:Y:S04]  /*2f6a0*/  @!P0 LDG.E.U8 R40, desc[UR28][R2.64] ;  /* 0x0000001c02288981 */ /* 0x000128000c1e1100 */
[----:B--2---:R-:W-:Y:S04]  /*2f6b0*/  STL [R1+0x35b0], R28 ;  /* 0x0035b01c01007387 */ /* 0x004fe80000100800 */
[----:B------:R-:W2:Y:S04]  /*2f6c0*/  LDL R23, [R1+0x2800] ;  /* 0x0028000001177983 */ /* 0x000ea80000100800 */
[----:B------:R-:W2:Y:S01]  /*2f6d0*/  LDL R22, [R1+0x283c] ;  /* 0x00283c0001167983 */ /* 0x000ea20000100800 */
[----:B0-----:R-:W-:-:S02]  /*2f6e0*/  @!P0 IMAD.MOV.U32 R2, RZ, RZ, R34 ;  /* 0x000000ffff028224 */ /* 0x001fc400078e0022 */
[----:B------:R-:W-:-:S05]  /*2f6f0*/  @!P0 IMAD.MOV.U32 R3, RZ, RZ, R35 ;  /* 0x000000ffff038224 */ /* 0x000fca00078e0023 */
[----:B------:R2:W2:Y:S04]  /*2f700*/  @!P0 LDG.E.U8 R51, desc[UR28][R2.64] ;  /* 0x0000001c02338981 */ /* 0x0004a8000c1e1100 */
[----:B---3--:R0:W-:Y:S04]  /*2f710*/  STL [R1+0x35b4], R29 ;  /* 0x0035b41d01007387 */ /* 0x0081e80000100800 */
[----:B----4-:R1:W-:Y:S04]  /*2f720*/  STL [R1+0x35b8], R41 ;  /* 0x0035b82901007387 */ /* 0x0103e80000100800 */
[----:B------:R-:W3:Y:S04]  /*2f730*/  LDL R33, [R1+0x2808] ;  /* 0x0028080001217983 */ /* 0x000ee80000100800 */
[----:B------:R-:W4:Y:S01]  /*2f740*/  LDL R32, [R1+0x2844] ;  /* 0x0028440001207983 */ /* 0x000f220000100800 */
[----:B------:R-:W-:-:S02]  /*2f750*/  PRMT R50, RZ, 0x7610, R50 ;  /* 0x00007610ff327816 */ /* 0x000fc40000000032 */
[----:B------:R-:W-:Y:S01]  /*2f760*/  PRMT R30, RZ, 0x7610, R30 ;  /* 0x00007610ff1e7816 */ /* 0x000fe2000000001e */
[----:B------:R1:W-:Y:S04]  /*2f770*/  STL [R1+0x35bc], R40 ;  /* 0x0035bc2801007387 */ /* 0x0003e80000100800 */
[----:B0-----:R-:W4:Y:S04]  /*2f780*/  LDL R29, [R1+0x2810] ;  /* 0x00281000011d7983 */ /* 0x001f280000100800 */
[----:B------:R-:W4:Y:S01]  /*2f790*/  LDL R28, [R1+0x284c] ;  /* 0x00284c00011c7983 */ /* 0x000f220000100800 */
[----:B--2---:R-:W-:-:S02]  /*2f7a0*/  @!P0 IMAD.MOV.U32 R3, RZ, RZ, R23 ;  /* 0x000000ffff038224 */ /* 0x004fc400078e0017 */
[----:B------:R-:W-:-:S05]  /*2f7b0*/  @!P0 IMAD.MOV.U32 R2, RZ, RZ, R22 ;  /* 0x000000ffff028224 */ /* 0x000fca00078e0016 */
[----:B------:R3:W2:Y:S04]  /*2f7c0*/  @!P0 LDG.E.U8 R50, desc[UR28][R2.64] ;  /* 0x0000001c02328981 */ /* 0x0006a8000c1e1100 */
[----:B------:R-:W-:Y:S04]  /*2f7d0*/  STL [R1+0x35c0], R51 ;  /* 0x0035c03301007387 */ /* 0x000fe80000100800 */
[----:B-1----:R-:W2:Y:S04]  /*2f7e0*/  LDL R41, [R1+0x2818] ;  /* 0x0028180001297983 */ /* 0x002ea80000100800 */
[----:B------:R-:W2:Y:S04]  /*2f7f0*/  LDL R40, [R1+0x2854] ;  /* 0x0028540001287983 */ /* 0x000ea80000100800 */
[----:B------:R-:W2:Y:S04]  /*2f800*/  LDL R23, [R1+0x2820] ;  /* 0x0028200001177983 */ /* 0x000ea80000100800 */
[----:B------:R-:W2:Y:S01]  /*2f810*/  LDL R22, [R1+0x285c] ;  /* 0x00285c0001167983 */ /* 0x000ea20000100800 */
[----:B---3--:R-:W-:-:S02]  /*2f820*/  @!P0 IMAD.MOV.U32 R3, RZ, RZ, R33 ;  /* 0x000000ffff038224 */ /* 0x008fc400078e0021 */
[----:B----4-:R-:W-:-:S05]  /*2f830*/  @!P0 IMAD.MOV.U32 R2, RZ, RZ, R32 ;  /* 0x000000ffff028224 */ /* 0x010fca00078e0020 */
[----:B------:R0:W3:Y:S01]  /*2f840*/  @!P0 LDG.E.U8 R30, desc[UR28][R2.64] ;  /* 0x0000001c021e8981 */ /* 0x0000e2000c1e1100 */
[----:B------:R-:W-:Y:S02]  /*2f850*/  PRMT R31, RZ, 0x7610, R31 ;  /* 0x00007610ff1f7816 */ /* 0x000fe4000000001f */
[----:B------:R-:W-:Y:S01]  /*2f860*/  PRMT R24, RZ, 0x7610, R24 ;  /* 0x00007610ff187816 */ /* 0x000fe20000000018 */
[----:B0-----:R-:W-:Y:S02]  /*2f870*/  @!P0 IMAD.MOV.U32 R3, RZ, RZ, R29 ;  /* 0x000000ffff038224 */ /* 0x001fe400078e001d */
[----:B------:R-:W-:-:S05]  /*2f880*/  @!P0 IMAD.MOV.U32 R2, RZ, RZ, R28 ;  /* 0x000000ffff028224 */ /* 0x000fca00078e001c */
[----:B------:R0:W4:Y:S04]  /*2f890*/  @!P0 LDG.E.U8 R31, desc[UR28][R2.64] ;  /* 0x0000001c021f8981 */ /* 0x000128000c1e1100 */
[----:B--2---:R-:W-:Y:S04]  /*2f8a0*/  STL [R1+0x35c4], R50 ;  /* 0x0035c43201007387 */ /* 0x004fe80000100800 */
[----:B------:R-:W2:Y:S04]  /*2f8b0*/  LDL R35, [R1+0x2828] ;  /* 0x0028280001237983 */ /* 0x000ea80000100800 */
[----:B------:R-:W4:Y:S04]  /*2f8c0*/  LDL R34, [R1+0x2864] ;  /* 0x0028640001227983 */ /* 0x000f280000100800 */
[----:B------:R-:W4:Y:S04]  /*2f8d0*/  LDL R32, [R1+0x286c] ;  /* 0x00286c0001207983 */ /* 0x000f280000100800 */
[----:B------:R-:W4:Y:S01]  /*2f8e0*/  LDL R33, [R1+0x2830] ;  /* 0x0028300001217983 */ /* 0x000f220000100800 */
[----:B0-----:R-:W-:-:S02]  /*2f8f0*/  @!P0 IMAD.MOV.U32 R2, RZ, RZ, R40 ;  /* 0x000000ffff028224 */ /* 0x001fc400078e0028 */
[----:B------:R-:W-:-:S05]  /*2f900*/  @!P0 IMAD.MOV.U32 R3, RZ, RZ, R41 ;  /* 0x000000ffff038224 */ /* 0x000fca00078e0029 */
[----:B------:R0:W4:Y:S02]  /*2f910*/  @!P0 LDG.E.U8 R24, desc[UR28][R2.64] ;  /* 0x0000001c02188981 */ /* 0x000124000c1e1100 */
[----:B0-----:R-:W-:Y:S02]  /*2f920*/  @!P0 IMAD.MOV.U32 R3, RZ, RZ, R23 ;  /* 0x000000ffff038224 */ /* 0x001fe400078e0017 */
[----:B---3--:R0:W-:Y:S04]  /*2f930*/  STL [R1+0x35c8], R30 ;  /* 0x0035c81e01007387 */ /* 0x0081e80000100800 */
[----:B------:R-:W3:Y:S04]  /*2f940*/  LDL R29, [R1+0x2838] ;  /* 0x00283800011d7983 */ /* 0x000ee80000100800 */
[----:B------:R-:W3:Y:S04]  /*2f950*/  LDL R28, [R1+0x2874] ;  /* 0x00287400011c7983 */ /* 0x000ee80000100800 */
[----:B------:R-:W3:Y:S01]  /*2f960*/  LDL R23, [R1+0x2840] ;  /* 0x0028400001177983 */ /* 0x000ee20000100800 */
[----:B------:R-:W-:Y:S01]  /*2f970*/  PRMT R25, RZ, 0x7610, R25 ;  /* 0x00007610ff197816 */ /* 0x000fe20000000019 */
[----:B------:R-:W-:Y:S01]  /*2f980*/  @!P0 IMAD.MOV.U32 R2, RZ, RZ, R22 ;  /* 0x000000ffff028224 */ /* 0x000fe200078e0016 */
[----:B------:R-:W-:Y:S01]  /*2f990*/  PRMT R21, RZ, 0x7610, R21 ;  /* 0x00007610ff157816 */ /* 0x000fe20000000015 */
[----:B------:R-:W3:Y:S04]  /*2f9a0*/  LDL R22, [R1+0x287c] ;  /* 0x00287c0001167983 */ /* 0x000ee80000100800 */
[----:B------:R2:W3:Y:S04]  /*2f9b0*/  @!P0 LDG.E.U8 R25, desc[UR28][R2.64] ;  /* 0x0000001c02198981 */ /* 0x0004e8000c1e1100 */
[----:B0-----:R-:W3:Y:S01]  /*2f9c0*/  LDL R30, [R1+0x2884] ;  /* 0x00288400011e7983 */ /* 0x001ee20000100800 */
[----:B------:R-:W-:-:S03]  /*2f9d0*/  PRMT R60, RZ, 0x7610, R60 ;  /* 0x00007610ff3c7816 */ /* 0x000fc6000000003c */
[----:B------:R-:W3:Y:S01]  /*2f9e0*/  LDL R40, [R1+0x2850] ;  /* 0x0028500001287983 */ /* 0x000ee20000100800 */
[----:B------:R-:W-:Y:S02]  /*2f9f0*/  PRMT R48, RZ, 0x7610, R48 ;  /* 0x00007610ff307816 */ /* 0x000fe40000000030 */
[----:B------:R-:W-:Y:S02]  /*2fa00*/  PRMT R49, RZ, 0x7610, R49 ;  /* 0x00007610ff317816 */ /* 0x000fe40000000031 */
[----:B------:R-:W-:Y:S02]  /*2fa10*/  PRMT R26, RZ, 0x7610, R26 ;  /* 0x00007610ff1a7816 */ /* 0x000fe4000000001a */
[----:B------:R-:W-:Y:S02]  /*2fa20*/  PRMT R27, RZ, 0x7610, R27 ;  /* 0x00007610ff1b7816 */ /* 0x000fe4000000001b */
[----:B------:R-:W-:Y:S02]  /*2fa30*/  PRMT R20, RZ, 0x7610, R20 ;  /* 0x00007610ff147816 */ /* 0x000fe40000000014 */
[----:B------:R-:W-:-:S02]  /*2fa40*/  PRMT R59, RZ, 0x7610, R59 ;  /* 0x00007610ff3b7816 */ /* 0x000fc4000000003b */
        /* <DEDUP_REMOVED lines=20> */
[----:B------:R-:W-:Y:S01]  /*2fb90*/  PRMT R14, RZ, 0x7610, R14 ;  /* 0x00007610ff0e7816 */ /* 0x000fe2000000000e */
[----:B------:R-:W3:Y:S01]  /*2fba0*/  LDL R41, [R1+0x2930] ;  /* 0x0029300001297983 */ /* 0x000ee20000100800 */
[----:B--2---:R-:W-:Y:S02]  /*2fbb0*/  @!P0 IMAD.MOV.U32 R3, RZ, RZ, R35 ;  /* 0x000000ffff038224 */ /* 0x004fe400078e0023 */
[----:B----4-:R-:W-:Y:S01]  /*2fbc0*/  @!P0 IMAD.MOV.U32 R2, RZ, RZ, R34 ;  /* 0x000000ffff028224 */ /* 0x010fe200078e0022 */
[----:B------:R-:W2:Y:S04]  /*2fbd0*/  LDL R35, [R1+0x288c] ;  /* 0x00288c0001237983 */ /* 0x000ea80000100800 */
[----:B------:R-:W4:Y:S04]  /*2fbe0*/  LDL R34, [R1+0x2860] ;  /* 0x0028600001227983 */ /* 0x000f280000100800 */
[----:B------:R0:W2:Y:S02]  /*2fbf0*/  @!P0 LDG.E.U8 R21, desc[UR28][R2.64] ;  /* 0x0000001c02158981 */ /* 0x0000a4000c1e1100 */
[----:B0-----:R-:W-:-:S02]  /*2fc00*/  @!P0 IMAD.MOV.U32 R2, RZ, RZ, R32 ;  /* 0x000000ffff028224 */ /* 0x001fc400078e0020 */
[----:B------:R-:W2:Y:S01]  /*2fc10*/  LDL R32, [R1+0x2848] ;  /* 0x0028480001207983 */ /* 0x000ea20000100800 */
[----:B------:R-:W-:-:S03]  /*2fc20*/  @!P0 IMAD.MOV.U32 R3, RZ, RZ, R33 ;  /* 0x000000ffff038224 */ /* 0x000fc600078e0021 */
[----:B------:R-:W4:Y:S04]  /*2fc30*/  LDL R33, [R1+0x289c] ;  /* 0x00289c0001217983 */ /* 0x000f280000100800 */
[----:B------:R3:W4:Y:S02]  /*2fc40*/  @!P0 LDG.E.U8 R60, desc[UR28][R2.64] ;  /* 0x0000001c023c8981 */ /* 0x000724000c1e1100 */
[----:B---3--:R-:W-:Y:S02]  /*2fc50*/  @!P0 IMAD.MOV.U32 R3, RZ, RZ, R29 ;  /* 0x000000ffff038224 */ /* 0x008fe400078e001d */
[----:B------:R-:W-:Y:S01]  /*2fc60*/  @!P0 IMAD.MOV.U32 R2, RZ, RZ, R28 ;  /* 0x000000ffff028224 */ /* 0x000fe200078e001c */
[----:B------:R-:W3:Y:S04]  /*2fc70*/  LDL R29, [R1+0x2858] ;  /* 0x00285800011d7983 */ /* 0x000ee80000100800 */
[----:B------:R-:W3:Y:S04]  /*2fc80*/  LDL R28, [R1+0x2894] ;  /* 0x00289400011c7983 */ /* 0x000ee80000100800 */
[----:B------:R0:W3:Y:S02]  /*2fc90*/  @!P0 LDG.E.U8 R48, desc[UR28][R2.64] ;  /* 0x0000001c02308981 */ /* 0x0000e4000c1e1100 */
[----:B0-----:R-:W-:-:S02]  /*2fca0*/  @!P0 IMAD.MOV.U32 R3, RZ, RZ, R23 ;  /* 0x000000ffff038224 */ /* 0x001fc400078e0017 */
[----:B------:R-:W4:Y:S01]  /*2fcb0*/  LDL R23, [R1+0x2868] ;  /* 0x0028680001177983 */ /* 0x000f220000100800 */
[----:B------:R-:W-:-:S03]  /*2fcc0*/  @!P0 IMAD.MOV.U32 R2, RZ, RZ, R22 ;  /* 0x000000ffff028224 */ /* 0x000fc600078e0016 */
[----:B------:R-:W4:Y:S04]  /*2fcd0*/  LDL R22, [R1+0x28a4] ;  /* 0x0028a40001167983 */ /* 0x000f280000100800 */
[----:B------:R0:W4:Y:S02]  /*2fce0*/  @!P0 LDG.E.U8 R49, desc[UR28][R2.64] ;  /* 0x0000001c02318981 */ /* 0x000124000c1e1100 */
[----:B0-----:R-:W-:Y:S02]  /*2fcf0*/  @!P0 IMAD.MOV.U32 R2, RZ, RZ, R30 ;  /* 0x000000ffff028224 */ /* 0x001fe400078e001e */
[----:B------:R-:W4:Y:S01]  /*2fd00*/  LDL R30, [R1+0x28ac] ;  /* 0x0028ac00011e7983 */ /* 0x000f220000100800 */
[----:B--2---:R-:W-:-:S03]  /*2fd10*/  @!P0 IMAD.MOV.U32 R3, RZ, RZ, R32 ;  /* 0x000000ffff038224 */ /* 0x004fc600078e0020 */
[----:B------:R-:W2:Y:S04]  /*2fd20*/  LDL R32, [R1+0x2870] ;  /* 0x0028700001207983 */ /* 0x000ea80000100800 */
[----:B------:R0:W2:Y:S02]  /*2fd30*/  @!P0 LDG.E.U8 R26, desc[UR28][R2.64] ;  /* 0x0000001c021a8981 */ /* 0x0000a4000c1e1100 */
[----:B0-----:R-:W-:Y:S02]  /*2fd40*/  @!P0 IMAD.MOV.U32 R2, RZ, RZ, R35 ;  /* 0x000000ffff028224 */ /* 0x001fe400078e0023 */
[----:B------:R-:W-:Y:S01]  /*2fd50*/  @!P0 IMAD.MOV.U32 R3, RZ, RZ, R40 ;  /* 0x000000ffff038224 */ /* 0x000fe200078e0028 */
[----:B------:R-:W2:Y:S04]  /*2fd60*/  LDL R35, [R1+0x28c4] ;  /* 0x0028c40001237983 */ /* 0x000ea80000100800 */
[----:B------:R-:W2:Y:S04]  /*2fd70*/  LDL R40, [R1+0x2888] ;  /* 0x0028880001287983 */ /* 0x000ea80000100800 */
[----:B------:R3:W2:Y:S02]  /*2fd80*/  @!P0 LDG.E.U8 R27, desc[UR28][R2.64] ;  /* 0x0000001c021b8981 */ /* 0x0006a4000c1e1100 */
[----:B---3--:R-:W-:-:S02]  /*2fd90*/  @!P0 IMAD.MOV.U32 R3, RZ, RZ, R29 ;  /* 0x000000ffff038224 */ /* 0x008fc400078e001d */
[----:B------:R-:W-:Y:S01]  /*2fda0*/  @!P0 IMAD.MOV.U32 R2, RZ, RZ, R28 ;  /* 0x000000ffff028224 */ /* 0x000fe200078e001c */
[----:B------:R-:W3:Y:S04]  /*2fdb0*/  LDL R29, [R1+0x2878] ;  /* 0x00287800011d7983 */ /* 0x000ee80000100800 */
[----:B------:R-:W3:Y:S04]  /*2fdc0*/  LDL R28, [R1+0x28b4] ;  /* 0x0028b400011c7983 */ /* 0x000ee80000100800 */
[----:B------:R4:W3:Y:S02]  /*2fdd0*/  @!P0 LDG.E.U8 R20, desc[UR28][R2.64] ;  /* 0x0000001c02148981 */ /* 0x0008e4000c1e1100 */
[----:B----4-:R-:W-:-:S02]  /*2fde0*/  @!P0 IMAD.MOV.U32 R2, RZ, RZ, R33 ;  /* 0x000000ffff028224 */ /* 0x010fc400078e0021 */
[----:B------:R-:W-:Y:S01]  /*2fdf0*/  @!P0 IMAD.MOV.U32 R3, RZ, RZ, R34 ;  /* 0x000000ffff038224 */ /* 0x000fe200078e0022 */
[----:B------:R-:W4:Y:S04]  /*2fe00*/  LDL R33, [R1+0x28d4] ;  /* 0x0028d40001217983 */ /* 0x000f280000100800 */
[----:B------:R-:W4:Y:S04]  /*2fe10*/  LDL R34, [R1+0x2898] ;  /* 0x0028980001227983 */ /* 0x000f280000100800 */
[----:B------:R0:W4:Y:S02]  /*2fe20*/  @!P0 LDG.E.U8 R59, desc[UR28][R2.64] ;  /* 0x0000001c023b8981 */ /* 0x000124000c1e1100 */
        /* <DEDUP_REMOVED lines=10> */
[----:B---3--:R-:W-:Y:S02]  /*2fed0*/  @!P0 IMAD.MOV.U32 R3, RZ, RZ, R29 ;  /* 0x000000ffff038224 */ /* 0x008fe400078e001d */
[----:B------:R-:W-:Y:S01]  /*2fee0*/  @!P0 IMAD.MOV.U32 R2, RZ, RZ, R28 ;  /* 0x000000ffff028224 */ /* 0x000fe200078e001c */
[----:B------:R-:W3:Y:S04]  /*2fef0*/  LDL R29, [R1+0x28a0] ;  /* 0x0028a000011d7983 */ /* 0x000ee80000100800 */
[----:B------:R-:W3:Y:S04]  /*2ff00*/  LDL R28, [R1+0x28dc] ;  /* 0x0028dc00011c7983 */ /* 0x000ee80000100800 */
[----:B------:R4:W3:Y:S02]  /*2ff10*/  @!P0 LDG.E.U8 R56, desc[UR28][R2.64] ;  /* 0x0000001c02388981 */ /* 0x0008e4000c1e1100 */
[----:B----4-:R-:W-:-:S02]  /*2ff20*/  @!P0 IMAD.MOV.U32 R3, RZ, RZ, R23 ;  /* 0x000000ffff038224 */ /* 0x010fc400078e0017 */
[----:B------:R-:W4:Y:S01]  /*2ff30*/  LDL R23, [R1+0x28a8] ;  /* 0x0028a80001177983 */ /* 0x000f220000100800 */
[----:B------:R-:W-:-:S03]  /*2ff40*/  @!P0 IMAD.MOV.U32 R2, RZ, RZ, R22 ;  /* 0x000000ffff028224 */ /* 0x000fc600078e0016 */
[----:B------:R-:W4:Y:S04]  /*2ff50*/  LDL R22, [R1+0x28e4] ;  /* 0x0028e40001167983 */ /* 0x000f280000100800 */
[----:B------:R0:W4:Y:S02]  /*2ff60*/  @!P0 LDG.E.U8 R55, desc[UR28][R2.64] ;  /* 0x0000001c02378981 */ /* 0x000124000c1e1100 */
[----:B0-----:R-:W-:Y:S02]  /*2ff70*/  @!P0 IMAD.MOV.U32 R2, RZ, RZ, R35 ;  /* 0x000000ffff028224 */ /* 0x001fe400078e0023 */
[----:B------:R-:W-:Y:S01]  /*2ff80*/  @!P0 IMAD.MOV.U32 R3, RZ, RZ, R40 ;  /* 0x000000ffff038224 */ /* 0x000fe200078e0028 */
[----:B------:R-:W4:Y:S04]  /*2ff90*/  LDL R35, [R1+0x28fc] ;  /* 0x0028fc0001237983 */ /* 0x000f280000100800 */
[----:B------:R-:W4:Y:S04]  /*2ffa0*/  LDL R40, [R1+0x28c0] ;  /* 0x0028c00001287983 */ /* 0x000f280000100800 */
[----:B------:R0:W4:Y:S02]  /*2ffb0*/  @!P0 LDG.E.U8 R54, desc[UR28][R2.64] ;  /* 0x0000001c02368981 */ /* 0x000124000c1e1100 */
[----:B0-----:R-:W-:-:S02]  /*2ffc0*/  @!P0 IMAD.MOV.U32 R2, RZ, RZ, R30 ;  /* 0x000000ffff028224 */ /* 0x001fc400078e001e */
        /* <DEDUP_REMOVED lines=29> */
[----:B0-----:R-:W-:-:S02]  /*301a0*/  @!P0 IMAD.MOV.U32 R2, RZ, RZ, R35 ;  /* 0x000000ffff028224 */ /* 0x001fc400078e0023 */
        /* <DEDUP_REMOVED lines=36> */
[----:B------:R-:W-:Y:S01]  /*303f0*/  PRMT R13, RZ, 0x7610, R13 ;  /* 0x00007610ff0d7816 */ /* 0x000fe2000000000d */
[----:B------:R-:W2:Y:S04]  /*30400*/  LDL R40, [R1+0x2980] ;  /* 0x0029800001287983 */ /* 0x000ea80000100800 */
[----:B------:R3:W2:Y:S04]  /*30410*/  @!P0 LDG.E.U8 R16, desc[UR28][R2.64] ;  /* 0x0000001c02108981 */ /* 0x0006a8000c1e1100 */
[----:B------:R-:W2:Y:S01]  /*30420*/  LDL R35, [R1+0x2938] ;  /* 0x0029380001237983 */ /* 0x000ea20000100800 */
[----:B---3--:R-:W-:-:S02]  /*30430*/  @!P0 IMAD.MOV.U32 R3, RZ, RZ, R29 ;  /* 0x000000ffff038224 */ /* 0x008fc400078e001d */
[----:B------:R-:W-:Y:S01]  /*30440*/  @!P0 IMAD.MOV.U32 R2, RZ, RZ, R28 ;  /* 0x000000ffff028224 */ /* 0x000fe200078e001c */
[----:B------:R-:W3:Y:S04]  /*30450*/  LDL R29, [R1+0x2920] ;  /* 0x00292000011d7983 */ /* 0x000ee80000100800 */
[----:B------:R-:W3:Y:S04]  /*30460*/  LDL R28, [R1+0x295c] ;  /* 0x00295c00011c7983 */ /* 0x000ee80000100800 */
[----:B------:R0:W3:Y:S02]  /*30470*/  @!P0 LDG.E.U8 R15, desc[UR28][R2.64] ;  /* 0x0000001c020f8981 */ /* 0x0000e4000c1e1100 */
[----:B0-----:R-:W-:-:S02]  /*30480*/  @!P0 IMAD.MOV.U32 R2, RZ, RZ, R33 ;  /* 0x000000ffff028224 */ /* 0x001fc400078e0021 */
[----:B------:R-:W-:Y:S01]  /*30490*/  @!P0 IMAD.MOV.U32 R3, RZ, RZ, R34 ;  /* 0x000000ffff038224 */ /* 0x000fe200078e0022 */
[----:B------:R-:W-:Y:S01]  /*304a0*/  PRMT R12, RZ, 0x7610, R12 ;  /* 0x00007610ff0c7816 */ /* 0x000fe2000000000c */
[----:B------:R-:W3:Y:S04]  /*304b0*/  LDL R34, [R1+0x297c] ;  /* 0x00297c0001227983 */ /* 0x000ee80000100800 */
[----:B------:R4:W3:Y:S04]  /*304c0*/  @!P0 LDG.E.U8 R14, desc[UR28][R2.64] ;  /* 0x0000001c020e8981 */ /* 0x0008e8000c1e1100 */
[----:B------:R-:W3:Y:S01]  /*304d0*/  LDL R33, [R1+0x2940] ;  /* 0x0029400001217983 */ /* 0x000ee20000100800 */
[----:B----4-:R-:W-:-:S03]  /*304e0*/  @!P0 IMAD.MOV.U32 R3, RZ, RZ, R23 ;  /* 0x000000ffff038224 */ /* 0x010fc600078e0017 */
[----:B------:R-:W4:Y:S01]  /*304f0*/  LDL R23, [R1+0x2928] ;  /* 0x0029280001177983 */ /* 0x000f220000100800 */
[----:B------:R-:W-:-:S03]  /*30500*/  @!P0 IMAD.MOV.U32 R2, RZ, RZ, R22 ;  /* 0x000000ffff028224 */ /* 0x000fc600078e0016 */
[----:B------:R-:W4:Y:S04]  /*30510*/  LDL R22, [R1+0x2964] ;  /* 0x0029640001167983 */ /* 0x000f280000100800 */
[----:B------:R0:W4:Y:S01]  /*30520*/  @!P0 LDG.E.U8 R13, desc[UR28][R2.64] ;  /* 0x0000001c020d8981 */ /* 0x000122000c1e1100 */
[----:B------:R-:W-:Y:S01]  /*30530*/  PRMT R11, RZ, 0x7610, R11 ;  /* 0x00007610ff0b7816 */ /* 0x000fe2000000000b */
[----:B0-----:R-:W-:Y:S02]  /*30540*/  @!P0 IMAD.MOV.U32 R2, RZ, RZ, R30 ;  /* 0x000000ffff028224 */ /* 0x001fe400078e001e */
[----:B------:R-:W4:Y:S01]  /*30550*/  LDL R30, [R1+0x2948] ;  /* 0x00294800011e7983 */ /* 0x000f220000100800 */
[----:B--2---:R-:W-:-:S03]  /*30560*/  @!P0 IMAD.MOV.U32 R3, RZ, RZ, R32 ;  /* 0x000000ffff038224 */ /* 0x004fc600078e0020 */
[----:B------:R-:W2:Y:S04]  /*30570*/  LDL R32, [R1+0x2978] ;  /* 0x0029780001207983 */ /* 0x000ea80000100800 */
[----:B------:R3:W2:Y:S02]  /*30580*/  @!P0 LDG.E.U8 R12, desc[UR28][R2.64] ;  /* 0x0000001c020c8981 */ /* 0x0006a4000c1e1100 */
[----:B---3--:R-:W-:Y:S02]  /*30590*/  @!P0 IMAD.MOV.U32 R3, RZ, RZ, R29 ;  /* 0x000000ffff038224 */ /* 0x008fe400078e001d */
[----:B------:R-:W3:Y:S01]  /*305a0*/  LDL R29, [R1+0x2974] ;  /* 0x00297400011d7983 */ /* 0x000ee20000100800 */
[----:B------:R-:W-:-:S03]  /*305b0*/  @!P0 IMAD.MOV.U32 R2, RZ, RZ, R28 ;  /* 0x000000ffff028224 */ /* 0x000fc600078e001c */
[----:B------:R-:W3:Y:S04]  /*305c0*/  LDL R28, [R1+0x2970] ;  /* 0x00297000011c7983 */ /* 0x000ee80000100800 */
[----:B------:R4:W3:Y:S02]  /*305d0*/  @!P0 LDG.E.U8 R11, desc[UR28][R2.64] ;  /* 0x0000001c020b8981 */ /* 0x0008e4000c1e1100 */
[----:B----4-:R-:W-:Y:S02]  /*305e0*/  @!P0 IMAD.MOV.U32 R3, RZ, RZ, R23 ;  /* 0x000000ffff038224 */ /* 0x010fe400078e0017 */
[----:B------:R-:W4:Y:S01]  /*305f0*/  LDL R23, [R1+0x2958] ;  /* 0x0029580001177983 */ /* 0x000f220000100800 */
[----:B------:R-:W-:Y:S01]  /*30600*/  PRMT R10, RZ, 0x7610, R10 ;  /* 0x00007610ff0a7816 */ /* 0x000fe2000000000a */
[----:B------:R-:W-:Y:S01]  /*30610*/  @!P0 IMAD.MOV.U32 R2, RZ, RZ, R22 ;  /* 0x000000ffff028224 */ /* 0x000fe200078e0016 */
[----:B------:R-:W-:-:S02]  /*30620*/  PRMT R9, RZ, 0x7610, R9 ;  /* 0x00007610ff097816 */ /* 0x000fc40000000009 */
[----:B------:R-:W-:Y:S02]  /*30630*/  PRMT R8, RZ, 0x7610, R8 ;  /* 0x00007610ff087816 */ /* 0x000fe40000000008 */
[----:B------:R-:W-:Y:S02]  /*30640*/  PRMT R7, RZ, 0x7610, R7 ;  /* 0x00007610ff077816 */ /* 0x000fe40000000007 */
[----:B------:R-:W-:Y:S01]  /*30650*/  PRMT R6, RZ, 0x7610, R6 ;  /* 0x00007610ff067816 */ /* 0x000fe20000000006 */
[----:B------:R0:W4:Y:S01]  /*30660*/  @!P0 LDG.E.U8 R10, desc[UR28][R2.64] ;  /* 0x0000001c020a8981 */ /* 0x000122000c1e1100 */
[----:B------:R-:W-:-:S03]  /*30670*/  PRMT R5, RZ, 0x7610, R5 ;  /* 0x00007610ff057816 */ /* 0x000fc60000000005 */
[----:B------:R-:W4:Y:S01]  /*30680*/  LDL R22, [R1+0x296c] ;  /* 0x00296c0001167983 */ /* 0x000f220000100800 */
[----:B0-----:R-:W-:Y:S02]  /*30690*/  @!P0 IMAD.MOV.U32 R2, RZ, RZ, R40 ;  /* 0x000000ffff028224 */ /* 0x001fe400078e0028 */
[----:B------:R-:W-:-:S05]  /*306a0*/  @!P0 IMAD.MOV.U32 R3, RZ, RZ, R41 ;  /* 0x000000ffff038224 */ /* 0x000fca00078e0029 */
[----:B------:R0:W4:Y:S02]  /*306b0*/  @!P0 LDG.E.U8 R9, desc[UR28][R2.64] ;  /* 0x0000001c02098981 */ /* 0x000124000c1e1100 */
[----:B0-----:R-:W-:Y:S02]  /*306c0*/  @!P0 IMAD.MOV.U32 R2, RZ, RZ, R34 ;  /* 0x000000ffff028224 */ /* 0x001fe400078e0022 */
[----:B------:R-:W-:Y:S01]  /*306d0*/  @!P0 IMAD.MOV.U32 R3, RZ, RZ, R35 ;  /* 0x000000ffff038224 */ /* 0x000fe200078e0023 */
[----:B------:R-:W-:Y:S01]  /*306e0*/  STL [R1+0x2b00], R61 ;  /* 0x002b003d01007387 */ /* 0x000fe20000100800 */
[----:B------:R-:W-:-:S03]  /*306f0*/  PRMT R4, RZ, 0x7610, R4 ;  /* 0x00007610ff047816 */ /* 0x000fc60000000004 */
[----:B------:R-:W-:Y:S04]  /*30700*/  LDS.U8 R34, [R0+UR4+0x2008] ;  /* 0x0020080400227984 */ /* 0x000fe80008000000 */
[----:B------:R0:W4:Y:S04]  /*30710*/  @!P0 LDG.E.U8 R8, desc[UR28][R2.64] ;  /* 0x0000001c02088981 */ /* 0x000128000c1e1100 */
[----:B------:R-:W-:Y:S01]  /*30720*/  LDS.U8 R35, [R0+UR4+0x2200] ;  /* 0x0022000400237984 */ /* 0x000fe20008000000 */
[----:B0-----:R-:W-:-:S03]  /*30730*/  @!P0 IMAD.MOV.U32 R3, RZ, RZ, R33 ;  /* 0x000000ffff038224 */ /* 0x001fc600078e0021 */
[----:B------:R-:W-:Y:S01]  /*30740*/  LDS.U8 R33, [R0+UR4+0x2208] ;  /* 0x0022080400217984 */ /* 0x000fe20008000000 */
[----:B--2---:R-:W-:-:S03]  /*30750*/  @!P0 IMAD.MOV.U32 R2, RZ, RZ, R32 ;  /* 0x000000ffff028224 */ /* 0x004fc600078e0020 */
[----:B------:R-:W-:Y:S04]  /*30760*/  LDS.U8 R32, [R0+UR4+0x2000] ;  /* 0x0020000400207984 */ /* 0x000fe80008000000 */
[----:B------:R0:W2:Y:S02]  /*30770*/  @!P0 LDG.E.U8 R7, desc[UR28][R2.64] ;  /* 0x0000001c02078981 */ /* 0x0000a4000c1e1100 */
[----:B0-----:R-:W-:Y:S02]  /*30780*/  @!P0 IMAD.MOV.U32 R3, RZ, RZ, R30 ;  /* 0x000000ffff038224 */ /* 0x001fe400078e001e */
[----:B------:R-:W-:Y:S01]  /*30790*/  LDS.U8 R30, [R0+UR4+0x2418] ;  /* 0x00241804001e7984 */ /* 0x000fe20008000000 */
[----:B---3--:R-:W-:-:S03]  /*307a0*/  @!P0 IMAD.MOV.U32 R2, RZ, RZ, R29 ;  /* 0x000000ffff028224 */ /* 0x008fc600078e001d */
[----:B------:R-:W-:Y:S04]  /*307b0*/  LDS.U8 R29, [R0+UR4+0x418] ;  /* 0x00041804001d7984 */ /* 0x000fe80008000000 */
[----:B------:R0:W3:Y:S02]  /*307c0*/  @!P0 LDG.E.U8 R6, desc[UR28][R2.64] ;  /* 0x0000001c02068981 */ /* 0x0000e4000c1e1100 */
[----:B0-----:R-:W-:Y:S02]  /*307d0*/  @!P0 IMAD.MOV.U32 R2, RZ, RZ, R28 ;  /* 0x000000ffff028224 */ /* 0x001fe400078e001c */
[----:B------:R-:W-:Y:S01]  /*307e0*/  @!P0 IMAD.MOV.U32 R3, RZ, RZ, R61 ;  /* 0x000000ffff038224 */ /* 0x000fe200078e003d */
[----:B------:R-:W-:Y:S04]  /*307f0*/  LDS.U8 R28, [R0+UR4+0x618] ;  /* 0x00061804001c7984 */ /* 0x000fe80008000000 */
[----:B------:R4:W2:Y:S02]  /*30800*/  @!P0 LDG.E.U8 R5, desc[UR28][R2.64] ;  /* 0x0000001c02058981 */ /* 0x0008a4000c1e1100 */
[----:B----4-:R-:W-:-:S02]  /*30810*/  @!P0 IMAD.MOV.U32 R3, RZ, RZ, R23 ;  /* 0x000000ffff038224 */ /* 0x010fc400078e0017 */
[----:B------:R-:W0:Y:S04]  /*30820*/  LDS.U8 R23, [R0+UR4+0x410] ;  /* 0x0004100400177984 */ /* 0x000e280008000000 */
[----:B0-----:R-:W-:Y:S04]  /*30830*/  STL [R1+0x1424], R23 ;  /* 0x0014241701007387 */ /* 0x001fe80000100800 */
[----:B------:R-:W-:Y:S04]  /*30840*/  STL [R1+0x1420], R28 ;  /* 0x0014201c01007387 */ /* 0x000fe80000100800 */
[----:B------:R-:W0:Y:S04]  /*30850*/  LDS.U8 R28, [R0+UR4+0x610] ;  /* 0x00061004001c7984 */ /* 0x000e280008000000 */
[----:B------:R-:W-:Y:S04]  /*30860*/  STL [R1+0x142c], R29 ;  /* 0x00142c1d01007387 */ /* 0x000fe80000100800 */
[----:B------:R-:W1:Y:S01]  /*30870*/  LDS.U8 R29, [R0+UR4+0x2410] ;  /* 0x00241004001d7984 */ /* 0x000e620008000000 */
[----:B------:R-:W-:-:S03]  /*30880*/  @!P0 IMAD.MOV.U32 R2, RZ, RZ, R22 ;  /* 0x000000ffff028224 */ /* 0x000fc600078e0016 */
[----:B------:R-:W-:Y:S04]  /*30890*/  LDS.U8 R22, [R0+UR4+0x8] ;  /* 0x0000080400167984 */ /* 0x000fe80008000000 */
[----:B------:R-:W-:Y:S04]  /*308a0*/  LDS.U8 R23, [R0+UR4+0x200] ;  /* 0x0002000400177984 */ /* 0x000fe80008000000 */
[----:B------:R4:W2:Y:S04]  /*308b0*/  @!P0 LDG.E.U8 R4, desc[UR28][R2.64] ;  /* 0x0000001c02048981 */ /* 0x0008a8000c1e1100 */
[----:B----4-:R-:W-:Y:S04]  /*308c0*/  LDS.U8 R3, [R0+UR4] ;  /* 0x0000000400037984 */ /* 0x010fe80008000000 */
[----:B------:R-:W-:Y:S04]  /*308d0*/  LDS.U8 R2, [R0+UR4+0x208] ;  /* 0x0002080400027984 */ /* 0x000fe80008000000 */
[----:B0-----:R-:W-:Y:S04]  /*308e0*/  STL [R1+0x1428], R28 ;  /* 0x0014281c01007387 */ /* 0x001fe80000100800 */
[----:B------:R-:W0:Y:S04]  /*308f0*/  LDS.U8 R28, [R0+UR4+0x2618] ;  /* 0x00261804001c7984 */ /* 0x000e280008000000 */
[----:B-1----:R-:W-:Y:S04]  /*30900*/  STL [R1+0x1434], R29 ;  /* 0x0014341d01007387 */ /* 0x002fe80000100800 */
[----:B------:R-:W1:Y:S04]  /*30910*/  LDS.U8 R29, [R0+UR4+0x2610] ;  /* 0x00261004001d7984 */ /* 0x000e680008000000 */
[----:B0-----:R-:W-:Y:S04]  /*30920*/  STL [R1+0x1430], R28 ;  /* 0x0014301c01007387 */ /* 0x001fe80000100800 */
[----:B------:R-:W0:Y:S04]  /*30930*/  LDS.U8 R28, [R0+UR4+0x10] ;  /* 0x00001004001c7984 */ /* 0x000e280008000000 */
[----:B------:R-:W-:Y:S04]  /*30940*/  STL [R1+0x143c], R30 ;  /* 0x00143c1e01007387 */ /* 0x000fe80000100800 */
[----:B------:R-:W4:Y:S04]  /*30950*/  LDS.U8 R30, [R0+UR4+0x218] ;  /* 0x00021804001e7984 */ /* 0x000f280008000000 */
[----:B-1----:R-:W-:Y:S04]  /*30960*/  STL [R1+0x1438], R29 ;  /* 0x0014381d01007387 */ /* 0x002fe80000100800 */
[----:B------:R-:W1:Y:S04]  /*30970*/  LDS.U8 R29, [R0+UR4+0x400] ;  /* 0x00040004001d7984 */ /* 0x000e680008000000 */
[----:B0-----:R-:W-:Y:S04]  /*30980*/  STL [R1+0x1044], R28 ;  /* 0x0010441c01007387 */ /* 0x001fe80000100800 */
[----:B------:R-:W0:Y:S04]  /*30990*/  LDS.U8 R28, [R0+UR4+0x608] ;  /* 0x00060804001c7984 */ /* 0x000e280008000000 */
[----:B----4-:R-:W-:Y:S04]  /*309a0*/  STL [R1+0x1040], R30 ;  /* 0x0010401e01007387 */ /* 0x010fe80000100800 */
        /* <DEDUP_REMOVED lines=211> */
[----:B-1----:R1:W-:Y:S04]  /*316e0*/  STL [R1+0x29a8], R29 ;  /* 0x0029a81d01007387 */ /* 0x0023e80000100800 */
[----:B0-----:R-:W-:Y:S04]  /*316f0*/  STL [R1+0x135c], R28 ;  /* 0x00135c1c01007387 */ /* 0x001fe80000100800 */
[----:B------:R-:W0:Y:S04]  /*31700*/  LDS.U8 R28, [R0+UR4+0x2588] ;  /* 0x00258804001c7984 */ /* 0x000e280008000000 */
[----:B----4-:R-:W-:Y:S04]  /*31710*/  STL [R1+0x1358], R30 ;  /* 0x0013581e01007387 */ /* 0x010fe80000100800 */
[----:B------:R-:W4:Y:S01]  /*31720*/  LDS.U8 R30, [R0+UR4+0x2780] ;  /* 0x00278004001e7984 */ /* 0x000f220008000000 */
[----:B-1----:R-:W-:-:S03]  /*31730*/  LOP3.LUT R29, R0, 0x20, RZ, 0x3c, !PT ;  /* 0x00000020001d7812 */ /* 0x002fc600078e3cff */
[----:B------:R-:W-:Y:S04]  /*31740*/  STL [R1+0x2b04], R0 ;  /* 0x002b040001007387 */ /* 0x000fe80000100800 */
[----:B------:R-:W-:Y:S04]  /*31750*/  LDS.U8 R0, [R29+UR4+0x410] ;  /* 0x000410041d007984 */ /* 0x000fe80008000000 */
[----:B------:R-:W-:Y:S04]  /*31760*/  LDS.U8 R40, [R29+UR4+0x390] ;  /* 0x000390041d287984 */ /* 0x000fe80008000000 */
[----:B------:R-:W-:Y:S04]  /*31770*/  LDS.U8 R41, [R29+UR4+0x2588] ;  /* 0x002588041d297984 */ /* 0x000fe80008000000 */
[----:B0-----:R-:W-:Y:S04]  /*31780*/  STL [R1+0x29b4], R28 ;  /* 0x0029b41c01007387 */ /* 0x001fe80000100800 */
[----:B------:R-:W0:Y:S04]  /*31790*/  LDS.U8 R28, [R29+UR4] ;  /* 0x000000041d1c7984 */ /* 0x000e280008000000 */
[----:B----4-:R-:W-:Y:S04]  /*317a0*/  STL [R1+0x29b0], R30 ;  /* 0x0029b01e01007387 */ /* 0x010fe80000100800 */
[----:B------:R-:W1:Y:S04]  /*317b0*/  LDS.U8 R30, [R29+UR4+0x208] ;  /* 0x000208041d1e7984 */ /* 0x000e680008000000 */
[----:B0-----:R-:W-:Y:S04]  /*317c0*/  STL [R1+0x1064], R28 ;  /* 0x0010641c01007387 */ /* 0x001fe80000100800 */
[----:B------:R-:W0:Y:S04]  /*317d0*/  LDS.U8 R28, [R29+UR4+0x618] ;  /* 0x000618041d1c7984 */ /* 0x000e280008000000 */
[----:B-1----:R-:W-:Y:S04]  /*317e0*/  STL [R1+0x1060], R30 ;  /* 0x0010601e01007387 */ /* 0x002fe80000100800 */
[----:B------:R-:W1:Y:S04]  /*317f0*/  LDS.U8 R30, [R29+UR4+0x8] ;  /* 0x000008041d1e7984 */ /* 0x000e680008000000 */
[----:B------:R-:W-:Y:S04]  /*31800*/  STL [R1+0x1464], R0 ;  /* 0x0014640001007387 */ /* 0x000fe80000100800 */
[----:B------:R-:W4:Y:S04]  /*31810*/  LDS.U8 R0, [R29+UR4+0x200] ;  /* 0x000200041d007984 */ /* 0x000f280008000000 */
[----:B0-----:R-:W-:Y:S04]  /*31820*/  STL [R1+0x1460], R28 ;  /* 0x0014601c01007387 */ /* 0x001fe80000100800 */
[----:B------:R-:W0:Y:S04]  /*31830*/  LDS.U8 R28, [R29+UR4+0x418] ;  /* 0x000418041d1c7984 */ /* 0x000e280008000000 */
[----:B-1----:R-:W-:Y:S04]  /*31840*/  STL [R1+0x106c], R30 ;  /* 0x00106c1e01007387 */ /* 0x002fe80000100800 */
[----:B------:R-:W1:Y:S04]  /*31850*/  LDS.U8 R30, [R29+UR4+0x610] ;  /* 0x000610041d1e7984 */ /* 0x000e680008000000 */
[----:B----4-:R-:W-:Y:S04]  /*31860*/  STL [R1+0x1068], R0 ;  /* 0x0010680001007387 */ /* 0x010fe80000100800 */
        /* <DEDUP_REMOVED lines=218> */
[----:B-1----:R-:W-:Y:S04]  /*32610*/  STL [R1+0x29d8], R30 ;  /* 0x0029d81e01007387 */ /* 0x002fe80000100800 */
[----:B------:R-:W0:Y:S04]  /*32620*/  LDS.U8 R30, [R29+UR4+0x588] ;  /* 0x000588041d1e7984 */ /* 0x000e280008000000 */
[----:B----4-:R-:W-:Y:S04]  /*32630*/  STL [R1+0x138c], R0 ;  /* 0x00138c0001007387 */ /* 0x010fe80000100800 */
        /* <DEDUP_REMOVED lines=8> */
[----:B------:R-:W4:Y:S01]  /*326c0*/  LDS.U8 R40, [R29+UR4+0x2788] ;  /* 0x002788041d287984 */ /* 0x000f220008000000 */
[----:B------:R-:W2:Y:S03]  /*326d0*/  S2R R28, SR_TID.X ;  /* 0x00000000001c7919 */ /* 0x000ea60000002100 */
[----:B0-----:R-:W-:Y:S04]  /*326e0*/  STL [R1+0x1390], R30 ;  /* 0x0013901e01007387 */ /* 0x001fe80000100800 */
[----:B------:R-:W0:Y:S04]  /*326f0*/  LDS.U8 R30, [R29+UR4+0x2198] ;  /* 0x002198041d1e7984 */ /* 0x000e280008000000 */
[----:B-1----:R1:W-:Y:S04]  /*32700*/  STL [R1+0x29ec], R0 ;  /* 0x0029ec0001007387 */ /* 0x0023e80000100800 */
[----:B----4-:R-:W-:Y:S01]  /*32710*/  STL [R1+0x29e8], R40 ;  /* 0x0029e82801007387 */ /* 0x010fe20000100800 */
[----:B--2---:R-:W-:-:S02]  /*32720*/  LOP3.LUT R43, R28, 0x3, RZ, 0xc0, !PT ;  /* 0x000000031c2b7812 */ /* 0x004fc400078ec0ff */
[----:B------:R-:W-:Y:S01]  /*32730*/  SHF.R.U32.HI R28, RZ, 0x2, R28 ;  /* 0x00000002ff1c7819 */ /* 0x000fe2000001161c */
[----:B------:R-:W-:Y:S02]  /*32740*/  LDS.U8 R40, [R29+UR4+0x2780] ;  /* 0x002780041d287984 */ /* 0x000fe40008000000 */
[C---:B------:R-:W-:Y:S02]  /*32750*/  IMAD.SHL.U32 R42, R43.reuse, 0x20, RZ ;  /* 0x000000202b2a7824 */ /* 0x040fe400078e00ff */
[----:B------:R-:W-:Y:S01]  /*32760*/  IMAD.SHL.U32 R43, R43, 0x800, RZ ;  /* 0x000008002b2b7824 */ /* 0x000fe200078e00ff */
[----:B-1----:R-:W-:Y:S01]  /*32770*/  SGXT.U32 R0, R28, 0x3 ;  /* 0x000000031c00781a */ /* 0x002fe20000000000 */
[----:B0-----:R-:W-:Y:S04]  /*32780*/  STL [R1+0x139c], R30 ;  /* 0x00139c1e01007387 */ /* 0x001fe80000100800 */
[----:B------:R-:W0:Y:S01]  /*32790*/  LDS.U8 R30, [R29+UR4+0x2390] ;  /* 0x002390041d1e7984 */ /* 0x000e220008000000 */
[----:B------:R-:W-:-:S04]  /*327a0*/  LOP3.LUT R0, R42, R43, R0, 0xfe, !PT ;  /* 0x0000002b2a007212 */ /* 0x000fc800078efe00 */
[----:B------:R-:W-:-:S05]  /*327b0*/  LOP3.LUT R0, R0, 0x40, RZ, 0x3c, !PT ;  /* 0x0000004000007812 */ /* 0x000fca00078e3cff */
[----:B------:R-:W-:Y:S04]  /*327c0*/  LDS.U8 R29, [R0+UR4+0x208] ;  /* 0x00020804001d7984 */ /* 0x000fe80008000000 */
[----:B0-----:R-:W-:Y:S04]  /*327d0*/  STL [R1+0x1398], R30 ;  /* 0x0013981e01007387 */ /* 0x001fe80000100800 */
[----:B------:R-:W0:Y:S04]  /*327e0*/  LDS.U8 R30, [R0+UR4] ;  /* 0x00000004001e7984 */ /* 0x000e280008000000 */
[----:B------:R-:W-:Y:S04]  /*327f0*/  STL [R1+0x29f4], R41 ;  /* 0x0029f42901007387 */ /* 0x000fe80000100800 */
[----:B------:R-:W-:Y:S04]  /*32800*/  STL [R1+0x29f0], R40 ;  /* 0x0029f02801007387 */ /* 0x000fe80000100800 */
[----:B------:R-:W1:Y:S04]  /*32810*/  LDS.U8 R40, [R0+UR4+0x410] ;  /* 0x0004100400287984 */ /* 0x000e680008000000 */
[----:B0-----:R-:W-:Y:S04]  /*32820*/  STL [R1+0x10a4], R30 ;  /* 0x0010a41e01007387 */ /* 0x001fe80000100800 */
[----:B------:R-:W0:Y:S04]  /*32830*/  LDS.U8 R30, [R0+UR4+0x618] ;  /* 0x00061804001e7984 */ /* 0x000e280008000000 */
[----:B------:R-:W-:Y:S04]  /*32840*/  STL [R1+0x10a0], R29 ;  /* 0x0010a01d01007387 */ /* 0x000fe80000100800 */
[----:B------:R-:W2:Y:S04]  /*32850*/  LDS.U8 R29, [R0+UR4+0x8] ;  /* 0x00000804001d7984 */ /* 0x000ea80008000000 */
[----:B-1----:R-:W-:Y:S04]  /*32860*/  STL [R1+0x14a4], R40 ;  /* 0x0014a42801007387 */ /* 0x002fe80000100800 */
[----:B------:R-:W1:Y:S04]  /*32870*/  LDS.U8 R40, [R0+UR4+0x200] ;  /* 0x0002000400287984 */ /* 0x000e680008000000 */
[----:B0-----:R-:W-:Y:S04]  /*32880*/  STL [R1+0x14a0], R30 ;  /* 0x0014a01e01007387 */ /* 0x001fe80000100800 */
[----:B------:R-:W0:Y:S04]  /*32890*/  LDS.U8 R30, [R0+UR4+0x418] ;  /* 0x00041804001e7984 */ /* 0x000e280008000000 */
[----:B--2---:R-:W-:Y:S04]  /*328a0*/  STL [R1+0x10ac], R29 ;  /* 0x0010ac1d01007387 */ /* 0x004fe80000100800 */
        /* <DEDUP_REMOVED lines=230> */
[----:B------:R-:W1:Y:S01]  /*33710*/  LDS.U8 R40, [R0+UR4+0x2580] ;  /* 0x0025800400287984 */ /* 0x000e620008000000 */
[----:B------:R-:W-:-:S03]  /*33720*/  SGXT.U32 R50, R28, 0x3 ;  /* 0x000000031c32781a */ /* 0x000fc60000000000 */
[----:B------:R-:W-:Y:S04]  /*33730*/  LDS.U8 R28, [R0+UR4+0x2780] ;  /* 0x00278004001c7984 */ /* 0x000fe80008000000 */
[----:B0-----:R-:W-:Y:S04]  /*33740*/  STL [R1+0x13d4], R30 ;  /* 0x0013d41e01007387 */ /* 0x001fe80000100800 */
[----:B------:R-:W0:Y:S04]  /*33750*/  LDS.U8 R30, [R0+UR4+0x2788] ;  /* 0x00278804001e7984 */ /* 0x000e280008000000 */
[----:B--2---:R-:W-:Y:S04]  /*33760*/  STL [R1+0x13d0], R29 ;  /* 0x0013d01d01007387 */ /* 0x004fe80000100800 */
[----:B------:R-:W2:Y:S01]  /*33770*/  LDS.U8 R29, [R0+UR4+0x2198] ;  /* 0x00219804001d7984 */ /* 0x000ea20008000000 */
[----:B------:R-:W-:-:S03]  /*33780*/  LOP3.LUT R50, R42, R43, R50, 0xfe, !PT ;  /* 0x0000002b2a327212 */ /* 0x000fc600078efe32 */
[----:B-1----:R-:W-:Y:S01]  /*33790*/  STL [R1+0x2a2c], R40 ;  /* 0x002a2c2801007387 */ /* 0x002fe20000100800 */
[----:B------:R-:W-:-:S05]  /*337a0*/  LOP3.LUT R50, R50, 0x60, RZ, 0x3c, !PT ;  /* 0x0000006032327812 */ /* 0x000fca00078e3cff */
[----:B------:R-:W-:Y:S04]  /*337b0*/  LDS.U8 R61, [R50+UR4+0x2380] ;  /* 0x00238004323d7984 */ /* 0x000fe80008000000 */
[----:B0-----:R-:W-:Y:S04]  /*337c0*/  STL [R1+0x2a28], R30 ;  /* 0x002a281e01007387 */ /* 0x001fe80000100800 */
[----:B--2---:R-:W-:Y:S04]  /*337d0*/  STL [R1+0x13dc], R29 ;  /* 0x0013dc1d01007387 */ /* 0x004fe80000100800 */
[----:B------:R-:W0:Y:S04]  /*337e0*/  LDS.U8 R30, [R0+UR4+0x2390] ;  /* 0x00239004001e7984 */ /* 0x000e280008000000 */
[----:B------:R-:W1:Y:S04]  /*337f0*/  LDS.U8 R29, [R0+UR4+0x2588] ;  /* 0x00258804001d7984 */ /* 0x000e680008000000 */
[----:B------:R-:W2:Y:S04]  /*33800*/  LDS.U8 R0, [R50+UR4] ;  /* 0x0000000432007984 */ /* 0x000ea80008000000 */
[----:B0-----:R-:W-:Y:S04]  /*33810*/  STL [R1+0x13d8], R30 ;  /* 0x0013d81e01007387 */ /* 0x001fe80000100800 */
[----:B-1----:R-:W-:Y:S04]  /*33820*/  STL [R1+0x2a34], R29 ;  /* 0x002a341d01007387 */ /* 0x002fe80000100800 */
[----:B------:R-:W0:Y:S04]  /*33830*/  LDS.U8 R29, [R50+UR4+0x208] ;  /* 0x00020804321d7984 */ /* 0x000e280008000000 */
[----:B------:R-:W-:Y:S04]  /*33840*/  STL [R1+0x2a30], R28 ;  /* 0x002a301c01007387 */ /* 0x000fe80000100800 */
[----:B------:R-:W1:Y:S04]  /*33850*/  LDS.U8 R28, [R50+UR4+0x410] ;  /* 0x00041004321c7984 */ /* 0x000e680008000000 */
[----:B--2---:R-:W-:Y:S04]  /*33860*/  STL [R1+0x10e4], R0 ;  /* 0x0010e40001007387 */ /* 0x004fe80000100800 */
[----:B------:R-:W2:Y:S04]  /*33870*/  LDS.U8 R0, [R50+UR4+0x618] ;  /* 0x0006180432007984 */ /* 0x000ea80008000000 */
[----:B------:R-:W-:Y:S04]  /*33880*/  LDS.U8 R30, [R50+UR4+0x2598] ;  /* 0x00259804321e7984 */ /* 0x000fe80008000000 */
[----:B0-----:R-:W-:Y:S04]  /*33890*/  STL [R1+0x10e0], R29 ;  /* 0x0010e01d01007387 */ /* 0x001fe80000100800 */
[----:B------:R-:W0:Y:S04]  /*338a0*/  LDS.U8 R29, [R50+UR4+0x8] ;  /* 0x00000804321d7984 */ /* 0x000e280008000000 */
[----:B-1----:R-:W-:Y:S04]  /*338b0*/  STL [R1+0x14e8], R28 ;  /* 0x0014e81c01007387 */ /* 0x002fe80000100800 */
[----:B------:R-:W1:Y:S04]  /*338c0*/  LDS.U8 R28, [R50+UR4+0x200] ;  /* 0x00020004321c7984 */ /* 0x000e680008000000 */
[----:B--2---:R-:W-:Y:S04]  /*338d0*/  STL [R1+0x14e4], R0 ;  /* 0x0014e40001007387 */ /* 0x004fe80000100800 */
[----:B------:R-:W2:Y:S04]  /*338e0*/  LDS.U8 R0, [R50+UR4+0x418] ;  /* 0x0004180432007984 */ /* 0x000ea80008000000 */
        /* <DEDUP_REMOVED lines=204> */
[----:B0-----:R0:W-:Y:S04]  /*345b0*/  STL [R1+0x2a4c], R29 ;  /* 0x002a4c1d01007387 */ /* 0x0011e80000100800 */
[----:B------:R-:W4:Y:S04]  /*345c0*/  LDL.LU R51, [R1+0x1024] ;  /* 0x0010240001337983 */ /* 0x000f280000300800 */
[----:B-1----:R1:W-:Y:S04]  /*345d0*/  STL [R1+0x2a48], R28 ;  /* 0x002a481c01007387 */ /* 0x0023e80000100800 */
[----:B------:R-:W3:Y:S04]  /*345e0*/  LDL.LU R40, [R1+0x1020] ;  /* 0x0010200001287983 */ /* 0x000ee80000300800 */
[----:B--2---:R-:W-:Y:S04]  /*345f0*/  STL [R1+0x13fc], R0 ;  /* 0x0013fc0001007387 */ /* 0x004fe80000100800 */
[----:B------:R-:W2:Y:S04]  /*34600*/  LDL.LU R41, [R1+0x1018] ;  /* 0x0010180001297983 */ /* 0x000ea80000300800 */
[----:B------:R-:W1:Y:S04]  /*34610*/  LDS.U8 R0, [R50+UR4+0x2790] ;  /* 0x0027900432007984 */ /* 0x000e680008000000 */
[----:B0-----:R-:W2:Y:S04]  /*34620*/  LDL.LU R29, [R1+0x1014] ;  /* 0x00101400011d7983 */ /* 0x001ea80000300800 */
[----:B-1----:R-:W2:Y:S04]  /*34630*/  LDL.LU R28, [R1+0x1000] ;  /* 0x00100000011c7983 */ /* 0x002ea80000300800 */
[----:B------:R-:W2:Y:S04]  /*34640*/  LDL.LU R43, [R1+0xffc] ;  /* 0x000ffc00012b7983 */ /* 0x000ea80000300800 */
[----:B------:R-:W2:Y:S04]  /*34650*/  LDL.LU R42, [R1+0xff8] ;  /* 0x000ff800012a7983 */ /* 0x000ea80000300800 */
[----:B------:R-:W-:Y:S04]  /*34660*/  STL [R1+0x13f8], R61 ;  /* 0x0013f83d01007387 */ /* 0x000fe80000100800 */
[----:B------:R-:W0:Y:S04]  /*34670*/  LDS.U8 R61, [R50+UR4+0x190] ;  /* 0x00019004323d7984 */ /* 0x000e280008000000 */
[----:B------:R-:W-:Y:S04]  /*34680*/  STL [R1+0x2a54], R30 ;  /* 0x002a541e01007387 */ /* 0x000fe80000100800 */
[----:B------:R-:W1:Y:S04]  /*34690*/  LDS.U8 R30, [R50+UR4+0x398] ;  /* 0x00039804321e7984 */ /* 0x000e680008000000 */
[----:B------:R-:W-:Y:S04]  /*346a0*/  STL [R1+0x2a50], R0 ;  /* 0x002a500001007387 */ /* 0x000fe80000100800 */
[----:B------:R-:W1:Y:S04]  /*346b0*/  LDS.U8 R0, [R50+UR4+0x580] ;  /* 0x0005800432007984 */ /* 0x000e680008000000 */
[----:B0-----:R-:W-:Y:S04]  /*346c0*/  STL [R1+0x1404], R61 ;  /* 0x0014043d01007387 */ /* 0x001fe80000100800 */
[----:B------:R-:W0:Y:S04]  /*346d0*/  LDS.U8 R61, [R50+UR4+0x788] ;  /* 0x00078804323d7984 */ /* 0x000e280008000000 */
[----:B-1----:R-:W-:Y:S04]  /*346e0*/  STL [R1+0x1400], R30 ;  /* 0x0014001e01007387 */ /* 0x002fe80000100800 */
        /* <DEDUP_REMOVED lines=14> */
[----:B------:R-:W-:Y:S04]  /*347d0*/  LDS.U8 R0, [R50+UR4+0x2788] ;  /* 0x0027880432007984 */ /* 0x000fe80008000000 */
[----:B0-----:R-:W-:Y:S04]  /*347e0*/  STL [R1+0x1410], R61 ;  /* 0x0014103d01007387 */ /* 0x001fe80000100800 */
[----:B------:R-:W0:Y:S04]  /*347f0*/  LDS.U8 R61, [R50+UR4+0x2198] ;  /* 0x00219804323d7984 */ /* 0x000e280008000000 */
[----:B-1----:R1:W-:Y:S02]  /*34800*/  STL [R1+0x2a6c], R30 ;  /* 0x002a6c1e01007387 */ /* 0x0023e40000100800 */
[----:B-1----:R-:W1:Y:S02]  /*34810*/  S2R R30, SR_TID.X ;  /* 0x00000000001e7919 */ /* 0x002e640000002100 */
[----:B0-----:R1:W-:Y:S04]  /*34820*/  STL [R1+0x3448], R61 ;  /* 0x0034483d01007387 */ /* 0x0013e80000100800 */
[----:B------:R-:W-:Y:S04]  /*34830*/  STL [R1+0x2a68], R0 ;  /* 0x002a680001007387 */ /* 0x000fe80000100800 */
[----:B------:R-:W0:Y:S01]  /*34840*/  LDS.U8 R0, [R50+UR4+0x2390] ;  /* 0x0023900432007984 */ /* 0x000e220008000000 */
[----:B-1----:R-:W-:-:S03]  /*34850*/  LOP3.LUT R61, R30, 0x1f, RZ, 0xc0, !PT ;  /* 0x0000001f1e3d7812 */ /* 0x002fc600078ec0ff */
[----:B------:R-:W1:Y:S04]  /*34860*/  LDS.U8 R30, [R50+UR4+0x2588] ;  /* 0x00258804321e7984 */ /* 0x000e680008000000 */
[----:B------:R-:W1:Y:S01]  /*34870*/  LDS.U8 R50, [R50+UR4+0x2780] ;  /* 0x0027800432327984 */ /* 0x000e620008000000 */
[----:B------:R-:W-:Y:S06]  /*34880*/  BAR.SYNC.DEFER_BLOCKING 0x0 ;  /* 0x0000000000007b1d */ /* 0x000fec0000010000 */
[----:B0-----:R0:W-:Y:S04]  /*34890*/  STL [R1+0x3470], R0 ;  /* 0x0034700001007387 */ /* 0x0011e80000100800 */
[----:B0-----:R-:W2:Y:S04]  /*348a0*/  LDL.LU R0, [R1+0xff4] ;  /* 0x000ff40001007983 */ /* 0x001ea80000300800 */
[----:B-1----:R0:W-:Y:S04]  /*348b0*/  STL [R1+0x2a74], R30 ;  /* 0x002a741e01007387 */ /* 0x0021e80000100800 */
[----:B0-----:R-:W2:Y:S04]  /*348c0*/  LDL.LU R30, [R1+0x35c8] ;  /* 0x0035c800011e7983 */ /* 0x001ea80000300800 */
[----:B------:R0:W-:Y:S04]  /*348d0*/  STL [R1+0x2a70], R50 ;  /* 0x002a703201007387 */ /* 0x0001e80000100800 */
[----:B0-----:R-:W2:Y:S04]  /*348e0*/  LDL.LU R50, [R1+0x35c4] ;  /* 0x0035c40001327983 */ /* 0x001ea80000300800 */
[----:B----4-:R0:W-:Y:S04]  /*348f0*/  STS.U8 [R61+UR4], R51 ;  /* 0x000000333d007988 */ /* 0x0101e80008000004 */
[----:B---3--:R1:W-:Y:S04]  /*34900*/  STS.U8 [R61+UR4+0x20], R40 ;  /* 0x000020283d007988 */ /* 0x0083e80008000004 */
[----:B--2---:R2:W-:Y:S04]  /*34910*/  STS.U8 [R61+UR4+0x40], R41 ;  /* 0x000040293d007988 */ /* 0x0045e80008000004 */
[----:B0-----:R-:W3:Y:S04]  /*34920*/  LDL.LU R51, [R1+0x35c0] ;  /* 0x0035c00001337983 */ /* 0x001ee80000300800 */
[----:B-1----:R-:W4:Y:S04]  /*34930*/  LDL.LU R40, [R1+0x35bc] ;  /* 0x0035bc0001287983 */ /* 0x002f280000300800 */
[----:B--2---:R-:W2:Y:S04]  /*34940*/  LDL.LU R41, [R1+0x35b8] ;  /* 0x0035b80001297983 */ /* 0x004ea80000300800 */
[----:B------:R0:W-:Y:S04]  /*34950*/  STS.U8 [R61+UR4+0x60], R29 ;  /* 0x0000601d3d007988 */ /* 0x0001e80008000004 */
[----:B------:R1:W-:Y:S04]  /*34960*/  STS.U8 [R61+UR4+0x100], R28 ;  /* 0x0001001c3d007988 */ /* 0x0003e80008000004 */
[----:B------:R1:W-:Y:S04]  /*34970*/  STS.U8 [R61+UR4+0x120], R43 ;  /* 0x0001202b3d007988 */ /* 0x0003e80008000004 */
[----:B------:R1:W-:Y:S04]  /*34980*/  STS.U8 [R61+UR4+0x140], R42 ;  /* 0x0001402a3d007988 */ /* 0x0003e80008000004 */
[----:B0-----:R-:W3:Y:S04]  /*34990*/  LDL.LU R29, [R1+0x35b4] ;  /* 0x0035b400011d7983 */ /* 0x001ee80000300800 */
[----:B-1----:R-:W3:Y:S04]  /*349a0*/  LDL.LU R28, [R1+0x35b0] ;  /* 0x0035b000011c7983 */ /* 0x002ee80000300800 */
[----:B------:R-:W3:Y:S04]  /*349b0*/  LDL.LU R43, [R1+0x35ac] ;  /* 0x0035ac00012b7983 */ /* 0x000ee80000300800 */
[----:B------:R-:W3:Y:S04]  /*349c0*/  LDL.LU R42, [R1+0x35a8] ;  /* 0x0035a800012a7983 */ /* 0x000ee80000300800 */
[----:B------:R-:W-:Y:S04]  /*349d0*/  STS.U8 [R61+UR4+0x160], R0 ;  /* 0x000160003d007988 */ /* 0x000fe80008000004 */
[----:B--2---:R0:W-:Y:S04]  /*349e0*/  STS.U8 [R61+UR4+0x200], R41 ;  /* 0x000200293d007988 */ /* 0x0041e80008000004 */
[----:B----4-:R1:W-:Y:S04]  /*349f0*/  STS.U8 [R61+UR4+0x220], R40 ;  /* 0x000220283d007988 */ /* 0x0103e80008000004 */
        /* <DEDUP_REMOVED lines=8> */
[----:B----4-:R-:W4:Y:S04]  /*34a80*/  LDL.LU R21, [R1+0x3594] ;  /* 0x0035940001157983 */ /* 0x010f280000300800 */
[----:B------:R-:W3:Y:S04]  /*34a90*/  LDL.LU R60, [R1+0x3590] ;  /* 0x00359000013c7983 */ /* 0x000ee80000300800 */
        /* <DEDUP_REMOVED lines=18> */
[----:B------:R-:W-:Y:S04]  /*34bc0*/  STS.U8 [R61+UR4+0x760], R7 ;  /* 0x000760073d007988 */ /* 0x000fe80008000004 */
[----:B-1----:R-:W4:Y:S01]  /*34bd0*/  LDL.LU R49, [R1+0x3588] ;  /* 0x0035880001317983 */ /* 0x002f220000300800 */
[----:B------:R-:W-:-:S03]  /*34be0*/  IMAD R39, R35, 0x100, R34 ;  /* 0x0000010023277824 */ /* 0x000fc600078e0222 */
[----:B---3--:R0:W-:Y:S04]  /*34bf0*/  STS.U8 [R60+UR4+0x80], R50 ;  /* 0x000080323c007988 */ /* 0x0081e80008000004 */
[----:B--2---:R1:W-:Y:S04]  /*34c00*/  STS.U8 [R60+UR4+0xa0], R51 ;  /* 0x0000a0333c007988 */ /* 0x0043e80008000004 */
[----:B------:R2:W-:Y:S04]  /*34c10*/  STS.U8 [R60+UR4+0xc0], R40 ;  /* 0x0000c0283c007988 */ /* 0x0005e80008000004 */
[----:B------:R3:W-:Y:S04]  /*34c20*/  STS.U8 [R60+UR4+0xe0], R41 ;  /* 0x0000e0293c007988 */ /* 0x0007e80008000004 */
[----:B------:R1:W-:Y:S04]  /*34c30*/  STS.U8 [R60+UR4+0x180], R42 ;  /* 0x0001802a3c007988 */ /* 0x0003e80008000004 */
[----:B------:R2:W-:Y:S04]  /*34c40*/  STS.U8 [R60+UR4+0x1a0], R43 ;  /* 0x0001a02b3c007988 */ /* 0x0005e80008000004 */
[----:B0-----:R-:W4:Y:S04]  /*34c50*/  LDL.LU R50, [R1+0x3584] ;  /* 0x0035840001327983 */ /* 0x001f280000300800 */
[----:B-1----:R-:W4:Y:S04]  /*34c60*/  LDL.LU R51, [R1+0x3580] ;  /* 0x0035800001337983 */ /* 0x002f280000300800 */
[----:B--2---:R-:W2:Y:S04]  /*34c70*/  LDL.LU R40, [R1+0x357c] ;  /* 0x00357c0001287983 */ /* 0x004ea80000300800 */
[----:B---3--:R-:W2:Y:S04]  /*34c80*/  LDL.LU R41, [R1+0x3578] ;  /* 0x0035780001297983 */ /* 0x008ea80000300800 */
        /* <DEDUP_REMOVED lines=10> */
[----:B---3--:R-:W3:Y:S04]  /*34d30*/  LDL.LU R30, [R1+0x3564] ;  /* 0x00356400011e7983 */ /* 0x008ee80000300800 */
[----:B------:R-:W3:Y:S04]  /*34d40*/  LDL.LU R31, [R1+0x3560] ;  /* 0x00356000011f7983 */ /* 0x000ee80000300800 */
[----:B------:R-:W2:Y:S04]  /*34d50*/  LDL.LU R24, [R1+0x355c] ;  /* 0x00355c0001187983 */ /* 0x000ea80000300800 */
[----:B------:R-:W2:Y:S04]  /*34d60*/  LDL.LU R25, [R1+0x3558] ;  /* 0x0035580001197983 */ /* 0x000ea80000300800 */
[----:B------:R0:W-:Y:S04]  /*34d70*/  STS.U8 [R60+UR4+0x380], R26 ;  /* 0x0003801a3c007988 */ /* 0x0001e80008000004 */
[----:B------:R1:W-:Y:S04]  /*34d80*/  STS.U8 [R60+UR4+0x3a0], R27 ;  /* 0x0003a01b3c007988 */ /* 0x0003e80008000004 */
[----:B0-----:R-:W2:Y:S04]  /*34d90*/  LDL.LU R26, [R1+0x3554] ;  /* 0x00355400011a7983 */ /* 0x001ea80000300800 */
[----:B-1----:R-:W2:Y:S04]  /*34da0*/  LDL.LU R27, [R1+0x3550] ;  /* 0x00355000011b7983 */ /* 0x002ea80000300800 */
[----:B------:R-:W2:Y:S04]  /*34db0*/  LDL R0, [R1+0x17c4] ;  /* 0x0017c40001007983 */ /* 0x000ea80000100800 */
[----:B------:R0:W-:Y:S04]  /*34dc0*/  STS.U8 [R60+UR4+0x3c0], R20 ;  /* 0x0003c0143c007988 */ /* 0x0001e80008000004 */
[----:B----4-:R1:W-:Y:S04]  /*34dd0*/  STS.U8 [R60+UR4+0x7e0], R21 ;  /* 0x0007e0153c007988 */ /* 0x0103e80008000004 */
[----:B------:R4:W-:Y:S04]  /*34de0*/  STS.U8 [R60+UR4+0x5a0], R37 ;  /* 0x0005a0253c007988 */ /* 0x0009e80008000004 */
[----:B0-----:R-:W3:Y:S04]  /*34df0*/  LDL.LU R20, [R1+0x354c] ;  /* 0x00354c0001147983 */ /* 0x001ee80000300800 */
[----:B-1----:R-:W3:Y:S04]  /*34e00*/  LDL.LU R21, [R1+0x3548] ;  /* 0x0035480001157983 */ /* 0x002ee80000300800 */
[----:B------:R-:W-:Y:S01]  /*34e10*/  STL [R1+0x2b08], R60 ;  /* 0x002b083c01007387 */ /* 0x000fe20000100800 */
[----:B----4-:R-:W-:-:S03]  /*34e20*/  IMAD R37, R23, 0x100, R22 ;  /* 0x0000010017257824 */ /* 0x010fc600078e0216 */
[----:B------:R-:W4:Y:S04]  /*34e30*/  LDL.LU R22, [R1+0x3544] ;  /* 0x0035440001167983 */ /* 0x000f280000300800 */
[----:B------:R-:W4:Y:S04]  /*34e40*/  LDL.LU R23, [R1+0x3540] ;  /* 0x0035400001177983 */ /* 0x000f280000300800 */
[----:B------:R0:W-:Y:S02]  /*34e50*/  STS.U8 [R60+UR4+0x580], R38 ;  /* 0x000580263c007988 */ /* 0x0001e40008000004 */
[----:B0-----:R-:W-:-:S02]  /*34e60*/  IMAD R38, R33, 0x100, R32 ;  /* 0x0000010021267824 */ /* 0x001fc400078e0220 */
[----:B------:R-:W3:Y:S04]  /*34e70*/  LDL.LU R32, [R1+0x353c] ;  /* 0x00353c0001207983 */ /* 0x000ee80000300800 */
[----:B------:R-:W3:Y:S04]  /*34e80*/  LDL.LU R33, [R1+0x3538] ;  /* 0x0035380001217983 */ /* 0x000ee80000300800 */
[----:B------:R-:W3:Y:S04]  /*34e90*/  LDL.LU R34, [R1+0x3534] ;  /* 0x0035340001227983 */ /* 0x000ee80000300800 */
[----:B------:R-:W3:Y:S04]  /*34ea0*/  LDL.LU R35, [R1+0x3530] ;  /* 0x0035300001237983 */ /* 0x000ee80000300800 */
        /* <DEDUP_REMOVED lines=13> */
[----:B------:R-:W-:Y:S01]  /*34f80*/  STS.U8 [R60+UR4+0x7c0], R4 ;  /* 0x0007c0043c007988 */ /* 0x000fe20008000004 */
[----:B------:R-:W-:Y:S01]  /*34f90*/  BAR.SYNC.DEFER_BLOCKING 0x0 ;  /* 0x0000000000007b1d */ /* 0x000fe20000010000 */
[----:B0-----:R-:W-:Y:S01]  /*34fa0*/  IMAD R36, R2, 0x100, R3 ;  /* 0x0000010002247824 */ /* 0x001fe200078e0203 */
[----:B------:R-:W-:-:S02]  /*34fb0*/  F2FP.F16.E4M3.UNPACK_B R37, R37 ;  /* 0x00000025ff25723e */ /* 0x000fc400020006ff */
[----:B------:R-:W-:Y:S02]  /*34fc0*/  F2FP.F16.E4M3.UNPACK_B R38, R38 ;  /* 0x00000026ff26723e */ /* 0x000fe400020006ff */
[----:B------:R-:W-:Y:S02]  /*34fd0*/  F2FP.F16.E4M3.UNPACK_B R39, R39 ;  /* 0x00000027ff27723e */ /* 0x000fe400020006ff */
[----:B------:R-:W-:Y:S01]  /*34fe0*/  F2FP.F16.E4M3.UNPACK_B R36, R36 ;  /* 0x00000024ff24723e */ /* 0x000fe200020006ff */
[----:B--2---:R-:W0:Y:S04]  /*34ff0*/  LDSM.16.M88.4 R8, [R0] ;  /* 0x000000000008783b */ /* 0x004e280000000200 */
[----:B------:R-:W1:Y:S04]  /*35000*/  LDSM.16.M88.4 R4, [R0+0x200] ;  /* 0x000200000004783b */ /* 0x000e680000000200 */
[----:B------:R-:W2:Y:S04]  /*35010*/  LDSM.16.M88.4 R44, [R0+0x400] ;  /* 0x00040000002c783b */ /* 0x000ea80000000200 */
[----:B------:R-:W1:Y:S01]  /*35020*/  LDSM.16.M88.4 R16, [R0+0x600] ;  /* 0x000600000010783b */ /* 0x000e620000000200 */
[----:B0-----:R-:W-:-:S02]  /*35030*/  F2FP.F16.E4M3.UNPACK_B R2, R8 ;  /* 0x00000008ff02723e */ /* 0x001fc400020006ff */
[----:B------:R-:W-:-:S07]  /*35040*/  F2FP.F16.E4M3.UNPACK_B R3, R9 ;  /* 0x00000009ff03723e */ /* 0x000fce00020006ff */
[C---:B------:R-:W-:Y:S01]  /*35050*/  HMMA.16816.F32 R48, R36.reuse, R2, R48 ;  /* 0x000000022430723c */ /* 0x040fe20000001830 */
[----:B------:R-:W-:Y:S02]  /*35060*/  F2FP.F16.E4M3.UNPACK_B R12, R10 ;  /* 0x0000000aff0c723e */ /* 0x000fe400020006ff */
[----:B------:R-:W-:Y:S01]  /*35070*/  F2FP.F16.E4M3.UNPACK_B R13, R11 ;  /* 0x0000000bff0d723e */ /* 0x000fe200020006ff */
[----:B------:R-:W-:Y:S04]  /*35080*/  STL [R1+0x32bc], R8 ;  /* 0x0032bc0801007387 */ /* 0x000fe80000100800 */
[----:B------:R-:W-:Y:S01]  /*35090*/  STL [R1+0x32c0], R9 ;  /* 0x0032c00901007387 */ /* 0x000fe20000100800 */
[----:B-1----:R-:W-:Y:S02]  /*350a0*/  F2FP.F16.E4M3.UNPACK_B R14, R4 ;  /* 0x00000004ff0e723e */ /* 0x002fe400020006ff */
[----:B------:R-:W-:Y:S01]  /*350b0*/  F2FP.F16.E4M3.UNPACK_B R15, R5 ;  /* 0x00000005ff0f723e */ /* 0x000fe200020006ff */
[C---:B------:R-:W-:Y:S07]  /*350c0*/  HMMA.16816.F32 R40, R36.reuse, R12, R40 ;  /* 0x0000000c2428723c */ /* 0x040fee0000001828 */
[----:B------:R-:W-:Y:S04]  /*350d0*/  STL [R1+0x32cc], R48 ;  /* 0x0032cc3001007387 */ /* 0x000fe80000100800 */
[----:B------:R-:W-:Y:S04]  /*350e0*/  STL [R1+0x32c8], R49 ;  /* 0x0032c83101007387 */ /* 0x000fe80000100800 */
[----:B------:R-:W-:Y:S04]  /*350f0*/  STL [R1+0x32c4], R50 ;  /* 0x0032c43201007387 */ /* 0x000fe80000100800 */
[----:B------:R-:W-:Y:S04]  /*35100*/  STL [R1+0x32b8], R51 ;  /* 0x0032b83301007387 */ /* 0x000fe80000100800 */
[----:B------:R-:W-:Y:S04]  /*35110*/  STL [R1+0x32d0], R10 ;  /* 0x0032d00a01007387 */ /* 0x000fe80000100800 */
[----:B------:R3:W-:Y:S02]  /*35120*/  STL [R1+0x32b4], R11 ;  /* 0x0032b40b01007387 */ /* 0x0007e40000100800 */
[----:B---3--:R-:W-:Y:S01]  /*35130*/  HMMA.16816.F32 R8, R36, R14, R28 ;  /* 0x0000000e2408723c */ /* 0x008fe2000000181c */
[----:B------:R-:W-:-:S02]  /*35140*/  F2FP.F16.E4M3.UNPACK_B R28, R6 ;  /* 0x00000006ff1c723e */ /* 0x000fc400020006ff */
[----:B------:R-:W-:-:S07]  /*35150*/  F2FP.F16.E4M3.UNPACK_B R29, R7 ;  /* 0x00000007ff1d723e */ /* 0x000fce00020006ff */
[C---:B------:R-:W-:Y:S01]  /*35160*/  HMMA.16816.F32 R24, R36.reuse, R28, R24 ;  /* 0x0000001c2418723c */ /* 0x040fe20000001818 */
[----:B------:R-:W-:Y:S04]  /*35170*/  STL [R1+0x32e0], R40 ;  /* 0x0032e02801007387 */ /* 0x000fe80000100800 */
[----:B------:R-:W-:Y:S04]  /*35180*/  STL [R1+0x32dc], R41 ;  /* 0x0032dc2901007387 */ /* 0x000fe80000100800 */
[----:B------:R-:W-:Y:S04]  /*35190*/  STL [R1+0x32d8], R42 ;  /* 0x0032d82a01007387 */ /* 0x000fe80000100800 */
[----:B------:R-:W-:Y:S04]  /*351a0*/  STL [R1+0x32d4], R43 ;  /* 0x0032d42b01007387 */ /* 0x000fe80000100800 */
[----:B------:R-:W-:Y:S04]  /*351b0*/  STL [R1+0x32e4], R4 ;  /* 0x0032e40401007387 */ /* 0x000fe80000100800 */
[----:B------:R-:W-:Y:S04]  /*351c0*/  STL [R1+0x32e8], R5 ;  /* 0x0032e80501007387 */ /* 0x000fe80000100800 */
[----:B------:R-:W-:Y:S04]  /*351d0*/  STL.64 [R1+0x3518], R14 ;  /* 0x0035180e01007387 */ /* 0x000fe80000100a00 */
[----:B------:R-:W-:Y:S04]  /*351e0*/  STL.64 [R1+0x3510], R12 ;  /* 0x0035100c01007387 */ /* 0x000fe80000100a00 */
[----:B------:R-:W-:Y:S04]  /*351f0*/  STL.64 [R1+0x90], R8 ;  /* 0x0000900801007387 */ /* 0x000fe80000100a00 */
[----:B------:R0:W-:Y:S04]  /*35200*/  STL.64 [R1+0x98], R10 ;  /* 0x0000980a01007387 */ /* 0x0001e80000100a00 */
[----:B------:R-:W-:Y:S01]  /*35210*/  STL [R1+0x32ec], R6 ;  /* 0x0032ec0601007387 */ /* 0x000fe20000100800 */
[----:B------:R-:W-:Y:S01]  /*35220*/  IMAD.MOV.U32 R48, RZ, RZ, R25 ;  /* 0x000000ffff307224 */ /* 0x000fe200078e0019 */
[----:B--2---:R-:W-:Y:S01]  /*35230*/  F2FP.F16.E4M3.UNPACK_B R25, R45 ;  /* 0x0000002dff19723e */ /* 0x004fe200020006ff */
[----:B0-----:R-:W-:Y:S01]  /*35240*/  IMAD.MOV.U32 R10, RZ, RZ, R24 ;  /* 0x000000ffff0a7224 */ /* 0x001fe200078e0018 */
[----:B------:R-:W-:Y:S01]  /*35250*/  F2FP.F16.E4M3.UNPACK_B R24, R44 ;  /* 0x0000002cff18723e */ /* 0x000fe200020006ff */
[----:B------:R4:W-:Y:S06]  /*35260*/  STL [R1+0x32f0], R7 ;  /* 0x0032f00701007387 */ /* 0x0009ec0000100800 */
[----:B----4-:R-:W-:Y:S01]  /*35270*/  HMMA.16816.F32 R4, R36, R24, R20 ;  /* 0x000000182404723c */ /* 0x010fe20000001814 */
[----:B------:R-:W-:Y:S01]  /*35280*/  IMAD.MOV.U32 R50, RZ, RZ, R27 ;  /* 0x000000ffff327224 */ /* 0x000fe200078e001b */
[----:B------:R-:W-:Y:S01]  /*35290*/  STL.64 [R1+0x3508], R28 ;  /* 0x0035081c01007387 */ /* 0x000fe20000100a00 */
[----:B------:R-:W-:Y:S01]  /*352a0*/  IMAD.MOV.U32 R49, RZ, RZ, R26 ;  /* 0x000000ffff317224 */ /* 0x000fe200078e001a */
[----:B------:R-:W-:-:S02]  /*352b0*/  F2FP.F16.E4M3.UNPACK_B R22, R46 ;  /* 0x0000002eff16723e */ /* 0x000fc400020006ff */
[----:B------:R-:W-:-:S13]  /*352c0*/  F2FP.F16.E4M3.UNPACK_B R23, R47 ;  /* 0x0000002fff17723e */ /* 0x000fda00020006ff */
[----:B------:R-:W-:Y:S02]  /*352d0*/  IMAD.MOV.U32 R11, RZ, RZ, R7 ;  /* 0x000000ffff0b7224 */ /* 0x000fe400078e0007 */
[----:B------:R-:W-:Y:S02]  /*352e0*/  IMAD.MOV.U32 R9, RZ, RZ, R4 ;  /* 0x000000ffff097224 */ /* 0x000fe400078e0004 */
[----:B------:R-:W-:Y:S02]  /*352f0*/  IMAD.MOV.U32 R8, RZ, RZ, R5 ;  /* 0x000000ffff087224 */ /* 0x000fe400078e0005 */
[----:B------:R-:W-:Y:S01]  /*35300*/  IMAD.MOV.U32 R51, RZ, RZ, R6 ;  /* 0x000000ffff337224 */ /* 0x000fe200078e0006 */
[----:B------:R-:W2:Y:S04]  /*35310*/  LDL.LU.64 R4, [R1+0x50] ;  /* 0x0000500001047983 */ /* 0x000ea80000300a00 */
[----:B------:R-:W2:Y:S04]  /*35320*/  LDL.LU.64 R6, [R1+0x58] ;  /* 0x0000580001067983 */ /* 0x000ea80000300a00 */
[----:B------:R-:W-:Y:S04]  /*35330*/  STL.64 [R1+0x3310], R10 ;  /* 0x0033100a01007387 */ /* 0x000fe80000100a00 */
[----:B------:R-:W-:Y:S04]  /*35340*/  STL.64 [R1+0x3308], R8 ;  /* 0x0033080801007387 */ /* 0x000fe80000100a00 */
[----:B------:R-:W-:Y:S04]  /*35350*/  STL.64 [R1+0x3300], R50 ;  /* 0x0033003201007387 */ /* 0x000fe80000100a00 */
[----:B------:R-:W-:Y:S04]  /*35360*/  STL.64 [R1+0x32f8], R48 ;  /* 0x0032f83001007387 */ /* 0x000fe80000100a00 */
[----:B------:R-:W-:Y:S04]  /*35370*/  STL.64 [R1+0x3320], R46 ;  /* 0x0033202e01007387 */ /* 0x000fe80000100a00 */
[----:B------:R-:W-:Y:S01]  /*35380*/  STL.64 [R1+0x3318], R44 ;  /* 0x0033182c01007387 */ /* 0x000fe20000100a00 */
[----:B------:R-:W-:Y:S03]  /*35390*/  HMMA.16816.F32 R12, R36, R22, R32 ;  /* 0x00000016240c723c */ /* 0x000fe60000001820 */
[----:B------:R-:W3:Y:S04]  /*353a0*/  LDL.LU R32, [R1+0x1040] ;  /* 0x0010400001207983 */ /* 0x000ee80000300800 */
[----:B------:R-:W3:Y:S04]  /*353b0*/  LDL.LU R33, [R1+0x104c] ;  /* 0x00104c0001217983 */ /* 0x000ee80000300800 */
[----:B------:R-:W4:Y:S04]  /*353c0*/  LDL.LU R34, [R1+0x1048] ;  /* 0x0010480001227983 */ /* 0x000f280000300800 */
[----:B------:R-:W4:Y:S04]  /*353d0*/  LDL.LU R35, [R1+0x1054] ;  /* 0x0010540001237983 */ /* 0x000f280000300800 */
[----:B------:R-:W-:-:S02]  /*353e0*/  IMAD.MOV.U32 R42, RZ, RZ, R14 ;  /* 0x000000ffff2a7224 */ /* 0x000fc400078e000e */
[----:B------:R-:W-:Y:S02]  /*353f0*/  IMAD.MOV.U32 R43, RZ, RZ, R15 ;  /* 0x000000ffff2b7224 */ /* 0x000fe400078e000f */
[----:B------:R-:W-:Y:S02]  /*35400*/  IMAD.MOV.U32 R40, RZ, RZ, R12 ;  /* 0x000000ffff287224 */ /* 0x000fe400078e000c */
[----:B------:R-:W-:Y:S01]  /*35410*/  IMAD.MOV.U32 R41, RZ, RZ, R13 ;  /* 0x000000ffff297224 */ /* 0x000fe200078e000d */
[----:B------:R-:W-:Y:S02]  /*35420*/  F2FP.F16.E4M3.UNPACK_B R26, R16 ;  /* 0x00000010ff1a723e */ /* 0x000fe400020006ff */
[----:B------:R-:W-:Y:S01]  /*35430*/  F2FP.F16.E4M3.UNPACK_B R27, R17 ;  /* 0x00000011ff1b723e */ /* 0x000fe200020006ff */
[----:B----4-:R-:W-:Y:S04]  /*35440*/  STL.64 [R1+0x3528], R34 ;  /* 0x0035282201007387 */ /* 0x010fe80000100a00 */
[----:B---3--:R0:W-:Y:S04]  /*35450*/  STL.64 [R1+0x3520], R32 ;  /* 0x0035202001007387 */ /* 0x0081e80000100a00 */
[----:B------:R-:W3:Y:S04]  /*35460*/  LDL.LU R60, [R1+0x1050] ;  /* 0x00105000013c7983 */ /* 0x000ee80000300800 */
[----:B------:R-:W4:Y:S04]  /*35470*/  LDL.LU R52, [R1+0x105c] ;  /* 0x00105c0001347983 */ /* 0x000f280000300800 */
        /* <DEDUP_REMOVED lines=9> */
[----:B------:R-:W-:Y:S04]  /*35510*/  STL.64 [R1+0x3330], R42 ;  /* 0x0033302a01007387 */ /* 0x000fe80000100a00 */
[----:B------:R1:W-:Y:S04]  /*35520*/  STL.64 [R1+0x3328], R40 ;  /* 0x0033282801007387 */ /* 0x0003e80000100a00 */
[----:B0-----:R-:W3:Y:S04]  /*35530*/  LDL.LU.64 R32, [R1+0x40] ;  /* 0x0000400001207983 */ /* 0x001ee80000300a00 */
[----:B------:R-:W3:Y:S01]  /*35540*/  LDL.LU.64 R34, [R1+0x48] ;  /* 0x0000480001227983 */ /* 0x000ee20000300a00 */
[----:B--2---:R-:W-:Y:S03]  /*35550*/  HMMA.16816.F32 R8, R36, R26, R4 ;  /* 0x0000001a2408723c */ /* 0x004fe60000001804 */
[----:B------:R-:W2:Y:S04]  /*35560*/  LDL.LU.64 R12, [R1+0xfb0] ;  /* 0x000fb000010c7983 */ /* 0x000ea80000300a00 */
[----:B------:R-:W2:Y:S04]  /*35570*/  LDL.LU.64 R14, [R1+0xfb8] ;  /* 0x000fb800010e7983 */ /* 0x000ea80000300a00 */
[----:B------:R-:W2:Y:S04]  /*35580*/  LDL.LU.64 R28, [R1+0xfa0] ;  /* 0x000fa000011c7983 */ /* 0x000ea80000300a00 */
[----:B------:R-:W2:Y:S04]  /*35590*/  LDL.LU.64 R30, [R1+0xfa8] ;  /* 0x000fa800011e7983 */ /* 0x000ea80000300a00 */
[----:B------:R-:W2:Y:S04]  /*355a0*/  LDL.LU.64 R48, [R1+0xf70] ;  /* 0x000f700001307983 */ /* 0x000ea80000300a00 */
[----:B------:R-:W2:Y:S04]  /*355b0*/  LDL.LU.64 R50, [R1+0xf78] ;  /* 0x000f780001327983 */ /* 0x000ea80000300a00 */
[----:B------:R-:W2:Y:S04]  /*355c0*/  LDL.LU.64 R44, [R1+0xf60] ;  /* 0x000f6000012c7983 */ /* 0x000ea80000300a00 */
[----:B------:R-:W2:Y:S04]  /*355d0*/  LDL.LU.64 R46, [R1+0xf68] ;  /* 0x000f6800012e7983 */ /* 0x000ea80000300a00 */
[----:B-1----:R-:W2:Y:S04]  /*355e0*/  LDL.LU.64 R40, [R1+0xf50] ;  /* 0x000f500001287983 */ /* 0x002ea80000300a00 */
[----:B------:R-:W2:Y:S01]  /*355f0*/  LDL.LU.64 R42, [R1+0xf58] ;  /* 0x000f5800012a7983 */ /* 0x000ea20000300a00 */
[----:B------:R-:W-:-:S02]  /*35600*/  F2FP.F16.E4M3.UNPACK_B R20, R18 ;  /* 0x00000012ff14723e */ /* 0x000fc400020006ff */
[----:B------:R-:W-:Y:S01]  /*35610*/  F2FP.F16.E4M3.UNPACK_B R21, R19 ;  /* 0x00000013ff15723e */ /* 0x000fe200020006ff */
[----:B------:R-:W-:Y:S02]  /*35620*/  IMAD.MOV.U32 R7, RZ, RZ, R8 ;  /* 0x000000ffff077224 */ /* 0x000fe400078e0008 */
[----:B------:R-:W-:Y:S02]  /*35630*/  IMAD.MOV.U32 R6, RZ, RZ, R9 ;  /* 0x000000ffff067224 */ /* 0x000fe400078e0009 */
[----:B------:R-:W-:Y:S02]  /*35640*/  IMAD.MOV.U32 R5, RZ, RZ, R10 ;  /* 0x000000ffff057224 */ /* 0x000fe400078e000a */
[----:B------:R-:W-:Y:S01]  /*35650*/  IMAD.MOV.U32 R4, RZ, RZ, R11 ;  /* 0x000000ffff047224 */ /* 0x000fe200078e000b */
[----:B------:R-:W2:Y:S04]  /*35660*/  LDL.LU.64 R8, [R1+0x30] ;  /* 0x0000300001087983 */ /* 0x000ea80000300a00 */
[----:B------:R-:W2:Y:S04]  /*35670*/  LDL.LU.64 R10, [R1+0x38] ;  /* 0x00003800010a7983 */ /* 0x000ea80000300a00 */
[----:B------:R-:W-:Y:S04]  /*35680*/  STL.64 [R1+0x3340], R6 ;  /* 0x0033400601007387 */ /* 0x000fe80000100a00 */
[----:B------:R0:W-:Y:S04]  /*35690*/  STL.64 [R1+0x3338], R4 ;  /* 0x0033380401007387 */ /* 0x0001e80000100a00 */
[----:B0-----:R-:W2:Y:S04]  /*356a0*/  LDL.LU.64 R4, [R1+0xf80] ;  /* 0x000f800001047983 */ /* 0x001ea80000300a00 */
[----:B------:R-:W2:Y:S04]  /*356b0*/  LDL.LU.64 R6, [R1+0xf88] ;  /* 0x000f880001067983 */ /* 0x000ea80000300a00 */
[----:B------:R0:W-:Y:S04]  /*356c0*/  STL [R1+0x32b0], R19 ;  /* 0x0032b01301007387 */ /* 0x0001e80000100800 */
[----:B0-----:R-:W2:Y:S01]  /*356d0*/  LDL.LU R19, [R1+0x1044] ;  /* 0x0010440001137983 */ /* 0x001ea20000300800 */
[----:B---3--:R-:W-:Y:S03]  /*356e0*/  HMMA.16816.F32 R36, R36, R20, R32 ;  /* 0x000000142424723c */ /* 0x008fe60000001820 */
[----:B------:R-:W3:Y:S04]  /*356f0*/  LDL.LU.64 R34, [R1+0x3528] ;  /* 0x0035280001227983 */ /* 0x000ee80000300a00 */
[----:B------:R-:W3:-:S12]  /*35700*/  LDL.LU.64 R32, [R1+0x3520] ;  /* 0x0035200001207983 */ /* 0x000ed80000300a00 */
[----:B------:R0:W-:Y:S04]  /*35710*/  STL.64 [R1+0x40], R36 ;  /* 0x0000402401007387 */ /* 0x0001e80000100a00 */
[----:B------:R1:W-:Y:S04]  /*35720*/  STL.64 [R1+0x48], R38 ;  /* 0x0000482601007387 */ /* 0x0003e80000100a00 */
[----:B0-----:R-:W4:Y:S04]  /*35730*/  LDL.LU.64 R36, [R1+0xf90] ;  /* 0x000f900001247983 */ /* 0x001f280000300a00 */
[----:B-1----:R-:W4:Y:S01]  /*35740*/  LDL.LU.64 R38, [R1+0xf98] ;  /* 0x000f980001267983 */ /* 0x002f220000300a00 */
[----:B---3--:R-:W-:-:S02]  /*35750*/  IMAD R33, R34, 0x100, R33 ;  /* 0x0000010022217824 */ /* 0x008fc400078e0221 */
[----:B------:R-:W-:Y:S02]  /*35760*/  IMAD R34, R60, 0x100, R35 ;  /* 0x000001003c227824 */ /* 0x000fe400078e0223 */
[----:B--2---:R-:W-:Y:S02]  /*35770*/  IMAD R32, R32, 0x100, R19 ;  /* 0x0000010020207824 */ /* 0x004fe400078e0213 */
[----:B----4-:R-:W-:Y:S01]  /*35780*/  IMAD R35, R53, 0x100, R52 ;  /* 0x0000010035237824 */ /* 0x010fe200078e0234 */
[----:B------:R-:W-:Y:S02]  /*35790*/  F2FP.F16.E4M3.UNPACK_B R33, R33 ;  /* 0x00000021ff21723e */ /* 0x000fe400020006ff */
[----:B------:R-:W-:Y:S02]  /*357a0*/  F2FP.F16.E4M3.UNPACK_B R34, R34 ;  /* 0x00000022ff22723e */ /* 0x000fe400020006ff */
[----:B------:R-:W-:Y:S02]  /*357b0*/  F2FP.F16.E4M3.UNPACK_B R32, R32 ;  /* 0x00000020ff20723e */ /* 0x000fe400020006ff */
[----:B------:R-:W-:-:S07]  /*357c0*/  F2FP.F16.E4M3.UNPACK_B R35, R35 ;  /* 0x00000023ff23723e */ /* 0x000fce00020006ff */
[----:B------:R-:W-:-:S15]  /*357d0*/  HMMA.16816.F32 R12, R32, R2, R12 ;  /* 0x00000002200c723c */ /* 0x000fde000000180c */
[----:B------:R-:W-:-:S04]  /*357e0*/  NOP ;  /* 0x0000000000007918 */ /* 0x000fc80000000000 */
[----:B------:R-:W-:Y:S04]  /*357f0*/  STL.64 [R1+0xfb0], R12 ;  /* 0x000fb00c01007387 */ /* 0x000fe80000100a00 */
[----:B------:R0:W-:Y:S04]  /*35800*/  STL.64 [R1+0xfb8], R14 ;  /* 0x000fb80e01007387 */ /* 0x0001e80000100a00 */
[----:B0-----:R-:W2:Y:S04]  /*35810*/  LDL.LU.64 R14, [R1+0x3518] ;  /* 0x00351800010e7983 */ /* 0x001ea80000300a00 */
[----:B------:R-:W3:Y:S02]  /*35820*/  LDL.LU.64 R12, [R1+0x3510] ;  /* 0x00351000010c7983 */ /* 0x000ee40000300a00 */
[----:B---3--:R-:W-:-:S15]  /*35830*/  HMMA.16816.F32 R28, R32, R12, R28 ;  /* 0x0000000c201c723c */ /* 0x008fde000000181c */
[----:B------:R-:W-:-:S04]  /*35840*/  NOP ;  /* 0x0000000000007918 */ /* 0x000fc80000000000 */
[----:B------:R0:W-:Y:S04]  /*35850*/  STL.64 [R1+0xfa0], R28 ;  /* 0x000fa01c01007387 */ /* 0x0001e80000100a00 */
[----:B------:R-:W-:Y:S04]  /*35860*/  STL.64 [R1+0xfa8], R30 ;  /* 0x000fa81e01007387 */ /* 0x000fe80000100a00 */
[----:B0-----:R-:W3:Y:S01]  /*35870*/  LDL.LU.64 R28, [R1+0x3508] ;  /* 0x00350800011c7983 */ /* 0x001ee20000300a00 */
[----:B--2---:R-:W-:-:S15]  /*35880*/  HMMA.16816.F32 R36, R32, R14, R36 ;  /* 0x0000000e2024723c */ /* 0x004fde0000001824 */
[----:B------:R-:W-:-:S04]  /*35890*/  NOP ;  /* 0x0000000000007918 */ /* 0x000fc80000000000 */
[----:B------:R-:W-:Y:S04]  /*358a0*/  STL.64 [R1+0xf90], R36 ;  /* 0x000f902401007387 */ /* 0x000fe80000100a00 */
[----:B------:R3:W-:Y:S01]  /*358b0*/  STL.64 [R1+0xf98], R38 ;  /* 0x000f982601007387 */ /* 0x0007e20000100a00 */
[C---:B------:R-:W-:Y:S08]  /*358c0*/  HMMA.16816.F32 R44, R32.reuse, R22, R44 ;  /* 0x00000016202c723c */ /* 0x040ff0000000182c */
[C---:B---3--:R-:W-:Y:S08]  /*358d0*/  HMMA.16816.F32 R36, R32.reuse, R28, R4 ;  /* 0x0000001c2024723c */ /* 0x048ff00000001804 */
[C---:B------:R-:W-:Y:S11]  /*358e0*/  HMMA.16816.F32 R4, R32.reuse, R24, R48 ;  /* 0x000000182004723c */ /* 0x040ff60000001830 */
[----:B------:R-:W-:Y:S04]  /*358f0*/  STL.64 [R1+0xf80], R36 ;  /* 0x000f802401007387 */ /* 0x000fe80000100a00 */
[----:B------:R0:W-:Y:S04]  /*35900*/  STL.64 [R1+0xf88], R38 ;  /* 0x000f882601007387 */ /* 0x0001e80000100a00 */
[----:B------:R-:W-:Y:S04]  /*35910*/  STL.64 [R1+0xf70], R4 ;  /* 0x000f700401007387 */ /* 0x000fe80000100a00 */
[----:B------:R1:W-:Y:S01]  /*35920*/  STL.64 [R1+0xf78], R6 ;  /* 0x000f780601007387 */ /* 0x0003e20000100a00 */
[C---:B0-----:R-:W-:Y:S08]  /*35930*/  HMMA.16816.F32 R36, R32.reuse, R26, R40 ;  /* 0x0000001a2024723c */ /* 0x041ff00000001828 */
[----:B-1----:R-:W-:Y:S01]  /*35940*/  HMMA.16816.F32 R4, R32, R20, R8 ;  /* 0x000000142004723c */ /* 0x002fe20000001808 */
[----:B------:R0:W-:Y:S04]  /*35950*/  STL.64 [R1+0xf60], R44 ;  /* 0x000f602c01007387 */ /* 0x0001e80000100a00 */
[----:B------:R1:W-:Y:S06]  /*35960*/  STL.64 [R1+0xf68], R46 ;  /* 0x000f682e01007387 */ /* 0x0003ec0000100a00 */
[----:B------:R2:W-:Y:S04]  /*35970*/  STL.64 [R1+0xf50], R36 ;  /* 0x000f502401007387 */ /* 0x0005e80000100a00 */
[----:B------:R3:W-:Y:S04]  /*35980*/  STL.64 [R1+0xf58], R38 ;  /* 0x000f582601007387 */ /* 0x0007e80000100a00 */
[----:B------:R4:W-:Y:S04]  /*35990*/  STL.64 [R1+0x30], R4 ;  /* 0x0000300401007387 */ /* 0x0009e80000100a00 */
[----:B------:R0:W-:Y:S04]  /*359a0*/  STL.64 [R1+0x38], R6 ;  /* 0x0000380601007387 */ /* 0x0001e80000100a00 */
[----:B------:R-:W4:Y:S04]  /*359b0*/  LDL.LU.64 R48, [R1+0xf30] ;  /* 0x000f300001307983 */ /* 0x000f280000300a00 */
[----:B------:R-:W4:Y:S04]  /*359c0*/  LDL.LU.64 R50, [R1+0xf38] ;  /* 0x000f380001327983 */ /* 0x000f280000300a00 */
[----:B0-----:R-:W4:Y:S04]  /*359d0*/  LDL.LU.64 R44, [R1+0xf20] ;  /* 0x000f2000012c7983 */ /* 0x001f280000300a00 */
[----:B-1----:R-:W4:Y:S04]  /*359e0*/  LDL.LU.64 R46, [R1+0xf28] ;  /* 0x000f2800012e7983 */ /* 0x002f280000300a00 */
[----:B------:R-:W4:Y:S04]  /*359f0*/  LDL.LU.64 R40, [R1+0xf10] ;  /* 0x000f100001287983 */ /* 0x000f280000300a00 */
[----:B------:R-:W4:Y:S04]  /*35a00*/  LDL.LU.64 R42, [R1+0xf18] ;  /* 0x000f1800012a7983 */ /* 0x000f280000300a00 */
[----:B--2---:R-:W2:Y:S04]  /*35a10*/  LDL.LU.64 R36, [R1+0xf00] ;  /* 0x000f000001247983 */ /* 0x004ea80000300a00 */
[----:B---3--:R-:W2:Y:S04]  /*35a20*/  LDL.LU.64 R38, [R1+0xf08] ;  /* 0x000f080001267983 */ /* 0x008ea80000300a00 */
[----:B------:R-:W3:Y:S04]  /*35a30*/  LDL.LU.64 R8, [R1+0xef0] ;  /* 0x000ef00001087983 */ /* 0x000ee80000300a00 */
[----:B------:R-:W3:Y:S04]  /*35a40*/  LDL.LU.64 R10, [R1+0xef8] ;  /* 0x000ef800010a7983 */ /* 0x000ee80000300a00 */
[----:B----4-:R-:W4:Y:S04]  /*35a50*/  LDL.LU.64 R4, [R1+0xee0] ;  /* 0x000ee00001047983 */ /* 0x010f280000300a00 */
[----:B------:R-:W4:Y:S04]  /*35a60*/  LDL.LU.64 R6, [R1+0xee8] ;  /* 0x000ee80001067983 */ /* 0x000f280000300a00 */
[----:B------:R-:W2:Y:S01]  /*35a70*/  LDL.LU R30, [R1+0x1090] ;  /* 0x00109000011e7983 */ /* 0x000ea20000300800 */
[----:B------:R-:W-:-:S02]  /*35a80*/  IMAD R32, R59, 0x100, R54 ;  /* 0x000001003b207824 */ /* 0x000fc400078e0236 */
[----:B------:R-:W-:Y:S01]  /*35a90*/  IMAD R33, R56, 0x100, R55 ;  /* 0x0000010038217824 */ /* 0x000fe200078e0237 */
[----:B--2---:R0:W-:Y:S04]  /*35aa0*/  STL [R1+0x34f0], R30 ;  /* 0x0034f01e01007387 */ /* 0x0041e80000100800 */
[----:B0-----:R-:W2:Y:S04]  /*35ab0*/  LDL.LU R30, [R1+0x1084] ;  /* 0x00108400011e7983 */ /* 0x001ea80000300800 */
[----:B------:R-:W2:Y:S04]  /*35ac0*/  LDL.LU R31, [R1+0x109c] ;  /* 0x00109c00011f7983 */ /* 0x000ea80000300800 */
[----:B------:R-:W2:Y:S04]  /*35ad0*/  LDL.LU R60, [R1+0x1098] ;  /* 0x00109800013c7983 */ /* 0x000ea80000300800 */
[----:B------:R-:W2:Y:S04]  /*35ae0*/  LDL.LU R54, [R1+0x10a4] ;  /* 0x0010a40001367983 */ /* 0x000ea80000300800 */
[----:B------:R-:W2:Y:S04]  /*35af0*/  LDL.LU R59, [R1+0x10a0] ;  /* 0x0010a000013b7983 */ /* 0x000ea80000300800 */
[----:B------:R-:W2:Y:S01]  /*35b00*/  LDL.LU R55, [R1+0x10ac] ;  /* 0x0010ac0001377983 */ /* 0x000ea20000300800 */
[----:B------:R-:W-:-:S02]  /*35b10*/  IMAD R34, R58, 0x100, R57 ;  /* 0x000001003a227824 */ /* 0x000fc400078e0239 */
[----:B------:R-:W-:Y:S01]  /*35b20*/  IMAD R35, R61, 0x100, R0 ;  /* 0x000001003d237824 */ /* 0x000fe200078e0200 */
[----:B------:R-:W-:Y:S02]  /*35b30*/  F2FP.F16.E4M3.UNPACK_B R32, R32 ;  /* 0x00000020ff20723e */ /* 0x000fe400020006ff */
[----:B------:R-:W-:Y:S01]  /*35b40*/  F2FP.F16.E4M3.UNPACK_B R33, R33 ;  /* 0x00000021ff21723e */ /* 0x000fe200020006ff */
[----:B--2---:R0:W-:Y:S04]  /*35b50*/  STL.64 [R1+0x34e8], R54 ;  /* 0x0034e83601007387 */ /* 0x0041e80000100a00 */
[----:B------:R-:W2:Y:S04]  /*35b60*/  LDL.LU.64 R52, [R1+0xf40] ;  /* 0x000f400001347983 */ /* 0x000ea80000300a00 */
[----:B0-----:R-:W2:Y:S04]  /*35b70*/  LDL.LU.64 R54, [R1+0xf48] ;  /* 0x000f480001367983 */ /* 0x001ea80000300a00 */
[----:B------:R-:W4:Y:S04]  /*35b80*/  LDL.LU R56, [R1+0x10a8] ;  /* 0x0010a80001387983 */ /* 0x000f280000300800 */
[----:B------:R-:W4:Y:S04]  /*35b90*/  LDL.LU R57, [R1+0x10b4] ;  /* 0x0010b40001397983 */ /* 0x000f280000300800 */
[----:B------:R-:W4:Y:S01]  /*35ba0*/  LDL.LU R58, [R1+0x10b0] ;  /* 0x0010b000013a7983 */ /* 0x000f220000300800 */
[----:B------:R-:W-:-:S02]  /*35bb0*/  F2FP.F16.E4M3.UNPACK_B R34, R34 ;  /* 0x00000022ff22723e */ /* 0x000fc400020006ff */
[----:B------:R-:W-:-:S07]  /*35bc0*/  F2FP.F16.E4M3.UNPACK_B R35, R35 ;  /* 0x00000023ff23723e */ /* 0x000fce00020006ff */
[C---:B------:R-:W-:Y:S08]  /*35bd0*/  HMMA.16816.F32 R44, R32.reuse, R14, R44 ;  /* 0x0000000e202c723c */ /* 0x040ff0000000182c */
[C---:B------:R-:W-:Y:S08]  /*35be0*/  HMMA.16816.F32 R40, R32.reuse, R28, R40 ;  /* 0x0000001c2028723c */ /* 0x040ff00000001828 */
[C---:B---3--:R-:W-:Y:S08]  /*35bf0*/  HMMA.16816.F32 R8, R32.reuse, R22, R8 ;  /* 0x000000162008723c */ /* 0x048ff00000001808 */
[C---:B--2---:R-:W-:Y:S01]  /*35c00*/  HMMA.16816.F32 R52, R32.reuse, R2, R52 ;  /* 0x000000022034723c */ /* 0x044fe20000001834 */
[----:B----4-:R-:W-:Y:S04]  /*35c10*/  STL.64 [R1+0x3500], R58 ;  /* 0x0035003a01007387 */ /* 0x010fe80000100a00 */
[----:B------:R-:W-:Y:S04]  /*35c20*/  STL.64 [R1+0x34f8], R56 ;  /* 0x0034f83801007387 */ /* 0x000fe80000100a00 */
[----:B------:R-:W2:Y:S04]  /*35c30*/  LDL.LU R0, [R1+0x10bc] ;  /* 0x0010bc0001007983 */ /* 0x000ea80000300800 */
[----:B------:R-:W2:Y:S06]  /*35c40*/  LDL.LU R61, [R1+0x10b8] ;  /* 0x0010b800013d7983 */ /* 0x000eac0000300800 */
[----:B------:R-:W-:Y:S01]  /*35c50*/  IMAD.MOV.U32 R19, RZ, RZ, R54 ;  /* 0x000000ffff137224 */ /* 0x000fe200078e0036 */
[----:B------:R-:W-:Y:S04]  /*35c60*/  STL.64 [R1+0xf40], R52 ;  /* 0x000f403401007387 */ /* 0x000fe80000100a00 */
[----:B------:R-:W-:Y:S04]  /*35c70*/  STL [R1+0xf4c], R55 ;  /* 0x000f4c3701007387 */ /* 0x000fe80000100800 */
[----:B------:R-:W-:Y:S04]  /*35c80*/  STL.64 [R1+0x3350], R18 ;  /* 0x0033501201007387 */ /* 0x000fe80000100a00 */
[----:B------:R0:W-:Y:S02]  /*35c90*/  STL.64 [R1+0x3348], R16 ;  /* 0x0033481001007387 */ /* 0x0001e40000100a00 */
[----:B0-----:R-:W-:-:S15]  /*35ca0*/  HMMA.16816.F32 R16, R32, R12, R48 ;  /* 0x0000000c2010723c */ /* 0x001fde0000001830 */
[----:B------:R-:W-:-:S04]  /*35cb0*/  NOP ;  /* 0x0000000000007918 */ /* 0x000fc80000000000 */
[----:B------:R-:W-:Y:S04]  /*35cc0*/  STL.64 [R1+0xf30], R16 ;  /* 0x000f301001007387 */ /* 0x000fe80000100a00 */
[----:B------:R0:W-:Y:S02]  /*35cd0*/  STL.64 [R1+0xf38], R18 ;  /* 0x000f381201007387 */ /* 0x0001e40000100a00 */
[C---:B0-----:R-:W-:Y:S02]  /*35ce0*/  HMMA.16816.F32 R16, R32.reuse, R24, R36 ;  /* 0x000000182010723c */ /* 0x041fe40000001824 */
[----:B------:R0:W-:Y:S04]  /*35cf0*/  STL.64 [R1+0xf20], R44 ;  /* 0x000f202c01007387 */ /* 0x0001e80000100a00 */
[----:B------:R1:W-:Y:S04]  /*35d00*/  STL.64 [R1+0xf28], R46 ;  /* 0x000f282e01007387 */ /* 0x0003e80000100a00 */
[----:B------:R3:W-:Y:S04]  /*35d10*/  STL.64 [R1+0xf10], R40 ;  /* 0x000f102801007387 */ /* 0x0007e80000100a00 */
[----:B------:R4:W-:Y:S05]  /*35d20*/  STL.64 [R1+0xf18], R42 ;  /* 0x000f182a01007387 */ /* 0x0009ea0000100a00 */
[----:B------:R0:W-:Y:S04]  /*35d30*/  STL.64 [R1+0xf00], R16 ;  /* 0x000f001001007387 */ /* 0x0001e80000100a00 */
[----:B------:R0:W-:Y:S04]  /*35d40*/  STL.64 [R1+0xf08], R18 ;  /* 0x000f081201007387 */ /* 0x0001e80000100a00 */
[----:B------:R-:W2:Y:S04]  /*35d50*/  LDL.LU.64 R56, [R1+0x20] ;  /* 0x0000200001387983 */ /* 0x000ea80000300a00 */
[----:B------:R0:W-:Y:S04]  /*35d60*/  STL.64 [R1+0xef0], R8 ;  /* 0x000ef00801007387 */ /* 0x0001e80000100a00 */
[----:B------:R0:W-:Y:S04]  /*35d70*/  STL.64 [R1+0xef8], R10 ;  /* 0x000ef80a01007387 */ /* 0x0001e80000100a00 */
[----:B------:R-:W2:Y:S01]  /*35d80*/  LDL.LU.64 R58, [R1+0x28] ;  /* 0x00002800013a7983 */ /* 0x000ea20000300a00 */
[----:B------:R-:W-:-:S15]  /*35d90*/  HMMA.16816.F32 R4, R32, R26, R4 ;  /* 0x0000001a2004723c */ /* 0x000fde0000001804 */
[----:B------:R-:W-:-:S04]  /*35da0*/  NOP ;  /* 0x0000000000007918 */ /* 0x000fc80000000000 */
[----:B------:R0:W-:Y:S04]  /*35db0*/  STL.64 [R1+0xee0], R4 ;  /* 0x000ee00401007387 */ /* 0x0001e80000100a00 */
[----:B------:R0:W-:Y:S04]  /*35dc0*/  STL.64 [R1+0xee8], R6 ;  /* 0x000ee80601007387 */ /* 0x0001e80000100a00 */
[----:B------:R-:W2:Y:S04]  /*35dd0*/  LDL.LU.64 R52, [R1+0xed0] ;  /* 0x000ed00001347983 */ /* 0x000ea80000300a00 */
[----:B------:R-:W2:Y:S04]  /*35de0*/  LDL.LU.64 R54, [R1+0xed8] ;  /* 0x000ed80001367983 */ /* 0x000ea80000300a00 */
[----:B------:R-:W2:Y:S04]  /*35df0*/  LDL.LU.64 R48, [R1+0xec0] ;  /* 0x000ec00001307983 */ /* 0x000ea80000300a00 */
[----:B------:R-:W2:Y:S04]  /*35e00*/  LDL.LU.64 R50, [R1+0xec8] ;  /* 0x000ec80001327983 */ /* 0x000ea80000300a00 */
[----:B0-----:R-:W2:Y:S04]  /*35e10*/  LDL.LU.64 R44, [R1+0xeb0] ;  /* 0x000eb000012c7983 */ /* 0x001ea80000300a00 */
[----:B-1----:R-:W2:Y:S04]  /*35e20*/  LDL.LU.64 R46, [R1+0xeb8] ;  /* 0x000eb800012e7983 */ /* 0x002ea80000300a00 */
[----:B---3--:R-:W3:Y:S04]  /*35e30*/  LDL.LU.64 R40, [R1+0xea0] ;  /* 0x000ea00001287983 */ /* 0x008ee80000300a00 */
[----:B----4-:R-:W3:Y:S04]  /*35e40*/  LDL.LU.64 R42, [R1+0xea8] ;  /* 0x000ea800012a7983 */ /* 0x010ee80000300a00 */
[----:B------:R-:W4:Y:S04]  /*35e50*/  LDL.LU.64 R36, [R1+0xe90] ;  /* 0x000e900001247983 */ /* 0x000f280000300a00 */
[----:B------:R-:W4:Y:S04]  /*35e60*/  LDL.LU.64 R38, [R1+0xe98] ;  /* 0x000e980001267983 */ /* 0x000f280000300a00 */
[----:B------:R-:W3:Y:S04]  /*35e70*/  LDL.LU.64 R16, [R1+0xe80] ;  /* 0x000e800001107983 */ /* 0x000ee80000300a00 */
[----:B------:R-:W3:Y:S04]  /*35e80*/  LDL.LU.64 R18, [R1+0xe88] ;  /* 0x000e880001127983 */ /* 0x000ee80000300a00 */
[----:B------:R-:W3:Y:S04]  /*35e90*/  LDL.LU.64 R8, [R1+0xe70] ;  /* 0x000e700001087983 */ /* 0x000ee80000300a00 */
[----:B------:R-:W3:Y:S04]  /*35ea0*/  LDL.LU.64 R10, [R1+0xe78] ;  /* 0x000e7800010a7983 */ /* 0x000ee80000300a00 */
[----:B------:R-:W3:Y:S04]  /*35eb0*/  LDL.LU.64 R4, [R1+0x10] ;  /* 0x0000100001047983 */ /* 0x000ee80000300a00 */
[----:B------:R-:W3:Y:S01]  /*35ec0*/  LDL.LU.64 R6, [R1+0x18] ;  /* 0x0000180001067983 */ /* 0x000ee20000300a00 */
[----:B--2---:R-:W-:Y:S03]  /*35ed0*/  HMMA.16816.F32 R32, R32, R20, R56 ;  /* 0x000000142020723c */ /* 0x004fe60000001838 */
[----:B------:R-:W2:Y:S04]  /*35ee0*/  LDL.LU.64 R58, [R1+0x3500] ;  /* 0x00350000013a7983 */ /* 0x000ea80000300a00 */
[----:B------:R-:W2:-:S12]  /*35ef0*/  LDL.LU.64 R56, [R1+0x34f8] ;  /* 0x0034f80001387983 */ /* 0x000e980000300a00 */
[----:B------:R0:W-:Y:S04]  /*35f00*/  STL.64 [R1+0x20], R32 ;  /* 0x0000202001007387 */ /* 0x0001e80000100a00 */
[----:B------:R1:W-:Y:S04]  /*35f10*/  STL.64 [R1+0x28], R34 ;  /* 0x0000282201007387 */ /* 0x0003e80000100a00 */
[----:B0-----:R-:W2:Y:S04]  /*35f20*/  LDL.LU R32, [R1+0x1080] ;  /* 0x0010800001207983 */ /* 0x001ea80000300800 */
[----:B------:R-:W3:Y:S04]  /*35f30*/  LDL.LU R33, [R1+0x108c] ;  /* 0x00108c0001217983 */ /* 0x000ee80000300800 */
[----:B-1----:R-:W3:Y:S04]  /*35f40*/  LDL.LU R34, [R1+0x1088] ;  /* 0x0010880001227983 */ /* 0x002ee80000300800 */
[----:B------:R-:W4:Y:S01]  /*35f50*/  LDL.LU R35, [R1+0x1094] ;  /* 0x0010940001237983 */ /* 0x000f220000300800 */
[----:B--2---:R-:W-:-:S03]  /*35f60*/  IMAD R32, R32, 0x100, R30 ;  /* 0x0000010020207824 */ /* 0x004fc600078e021e */
[----:B------:R-:W4:Y:S01]  /*35f70*/  LDL.LU R30, [R1+0x34f0] ;  /* 0x0034f000011e7983 */ /* 0x000f220000300800 */
[----:B---3--:R-:W-:Y:S01]  /*35f80*/  IMAD R33, R34, 0x100, R33 ;  /* 0x0000010022217824 */ /* 0x008fe200078e0221 */
[----:B------:R-:W-:-:S04]  /*35f90*/  F2FP.F16.E4M3.UNPACK_B R32, R32 ;  /* 0x00000020ff20723e */ /* 0x000fc800020006ff */
[----:B------:R-:W-:Y:S01]  /*35fa0*/  F2FP.F16.E4M3.UNPACK_B R33, R33 ;  /* 0x00000021ff21723e */ /* 0x000fe200020006ff */
[----:B----4-:R-:W-:Y:S02]  /*35fb0*/  IMAD R34, R30, 0x100, R35 ;  /* 0x000001001e227824 */ /* 0x010fe400078e0223 */
[----:B------:R-:W-:-:S03]  /*35fc0*/  IMAD R35, R60, 0x100, R31 ;  /* 0x000001003c237824 */ /* 0x000fc600078e021f */
[----:B------:R-:W-:Y:S02]  /*35fd0*/  F2FP.F16.E4M3.UNPACK_B R34, R34 ;  /* 0x00000022ff22723e */ /* 0x000fe400020006ff */
[----:B------:R-:W-:-:S07]  /*35fe0*/  F2FP.F16.E4M3.UNPACK_B R35, R35 ;  /* 0x00000023ff23723e */ /* 0x000fce00020006ff */
[C---:B------:R-:W-:Y:S08]  /*35ff0*/  HMMA.16816.F32 R52, R32.reuse, R2, R52 ;  /* 0x000000022034723c */ /* 0x040ff00000001834 */
[C---:B------:R-:W-:Y:S08]  /*36000*/  HMMA.16816.F32 R48, R32.reuse, R12, R48 ;  /* 0x0000000c2030723c */ /* 0x040ff00000001830 */
[C---:B------:R-:W-:Y:S08]  /*36010*/  HMMA.16816.F32 R44, R32.reuse, R14, R44 ;  /* 0x0000000e202c723c */ /* 0x040ff0000000182c */
[C---:B------:R-:W-:Y:S08]  /*36020*/  HMMA.16816.F32 R40, R32.reuse, R28, R40 ;  /* 0x0000001c2028723c */ /* 0x040ff00000001828 */
[C---:B------:R-:W-:Y:S08]  /*36030*/  HMMA.16816.F32 R36, R32.reuse, R24, R36 ;  /* 0x000000182024723c */ /* 0x040ff00000001824 */
[C---:B------:R-:W-:Y:S08]  /*36040*/  HMMA.16816.F32 R16, R32.reuse, R22, R16 ;  /* 0x000000162010723c */ /* 0x040ff00000001810 */
[C---:B------:R-:W-:Y:S08]  /*36050*/  HMMA.16816.F32 R8, R32.reuse, R26, R8 ;  /* 0x0000001a2008723c */ /* 0x040ff00000001808 */
[----:B------:R-:W-:Y:S01]  /*36060*/  HMMA.16816.F32 R4, R32, R20, R4 ;  /* 0x000000142004723c */ /* 0x000fe20000001804 */
[----:B------:R-:W-:Y:S04]  /*36070*/  STL.64 [R1+0xed0], R52 ;  /* 0x000ed03401007387 */ /* 0x000fe80000100a00 */
[----:B------:R0:W-:Y:S04]  /*36080*/  STL.64 [R1+0xed8], R54 ;  /* 0x000ed83601007387 */ /* 0x0001e80000100a00 */
[----:B0-----:R-:W2:Y:S04]  /*36090*/  LDL.LU.64 R54, [R1+0x34e8] ;  /* 0x0034e80001367983 */ /* 0x001ea80000300a00 */
[----:B------:R0:W-:Y:S04]  /*360a0*/  STL.64 [R1+0xec0], R48 ;  /* 0x000ec03001007387 */ /* 0x0001e80000100a00 */
        /* <DEDUP_REMOVED lines=24> */
[----:B------:R-:W3:Y:S04]  /*36230*/  LDL.LU.64 R10, [R1+0xe18] ;  /* 0x000e1800010a7983 */ /* 0x000ee80000300a00 */
[----:B------:R-:W3:Y:S04]  /*36240*/  LDL.LU.64 R4, [R1+0xe00] ;  /* 0x000e000001047983 */ /* 0x000ee80000300a00 */
[----:B------:R-:W3:Y:S04]  /*36250*/  LDL.LU.64 R6, [R1+0xe08] ;  /* 0x000e080001067983 */ /* 0x000ee80000300a00 */
[----:B------:R-:W3:Y:S01]  /*36260*/  LDL.LU R30, [R1+0x10d0] ;  /* 0x0010d000011e7983 */ /* 0x000ee20000300800 */
[----:B--2---:R-:W-:-:S02]  /*36270*/  IMAD R32, R59, 0x100, R54 ;  /* 0x000001003b207824 */ /* 0x004fc400078e0236 */
[----:B------:R-:W-:Y:S01]  /*36280*/  IMAD R33, R56, 0x100, R55 ;  /* 0x0000010038217824 */ /* 0x000fe200078e0237 */
[----:B---3--:R0:W-:Y:S04]  /*36290*/  STL [R1+0x34d0], R30 ;  /* 0x0034d01e01007387 */ /* 0x0081e80000100800 */
[----:B0-----:R-:W2:Y:S04]  /*362a0*/  LDL.LU R30, [R1+0x10c4] ;  /* 0x0010c400011e7983 */ /* 0x001ea80000300800 */
[----:B------:R-:W3:Y:S04]  /*362b0*/  LDL.LU R31, [R1+0x10dc] ;  /* 0x0010dc00011f7983 */ /* 0x000ee80000300800 */
[----:B------:R-:W3:Y:S04]  /*362c0*/  LDL.LU R60, [R1+0x10d8] ;  /* 0x0010d800013c7983 */ /* 0x000ee80000300800 */
[----:B------:R-:W2:Y:S04]  /*362d0*/  LDL.LU R54, [R1+0x10e4] ;  /* 0x0010e40001367983 */ /* 0x000ea80000300800 */
[----:B------:R-:W2:Y:S04]  /*362e0*/  LDL.LU R59, [R1+0x10e0] ;  /* 0x0010e000013b7983 */ /* 0x000ea80000300800 */
[----:B------:R-:W2:Y:S01]  /*362f0*/  LDL.LU R55, [R1+0x10ec] ;  /* 0x0010ec0001377983 */ /* 0x000ea20000300800 */
[----:B------:R-:W-:-:S02]  /*36300*/  IMAD R34, R58, 0x100, R57 ;  /* 0x000001003a227824 */ /* 0x000fc400078e0239 */
[----:B------:R-:W-:Y:S01]  /*36310*/  IMAD R35, R61, 0x100, R0 ;  /* 0x000001003d237824 */ /* 0x000fe200078e0200 */
[----:B------:R-:W-:Y:S02]  /*36320*/  F2FP.F16.E4M3.UNPACK_B R32, R32 ;  /* 0x00000020ff20723e */ /* 0x000fe400020006ff */
[----:B------:R-:W-:Y:S02]  /*36330*/  F2FP.F16.E4M3.UNPACK_B R33, R33 ;  /* 0x00000021ff21723e */ /* 0x000fe400020006ff */
[----:B------:R-:W-:Y:S02]  /*36340*/  F2FP.F16.E4M3.UNPACK_B R34, R34 ;  /* 0x00000022ff22723e */ /* 0x000fe400020006ff */
[----:B------:R-:W-:Y:S01]  /*36350*/  F2FP.F16.E4M3.UNPACK_B R35, R35 ;  /* 0x00000023ff23723e */ /* 0x000fe200020006ff */
[----:B--2---:R-:W-:Y:S04]  /*36360*/  STL.64 [R1+0x34c8], R54 ;  /* 0x0034c83601007387 */ /* 0x004fe80000100a00 */
[----:B------:R-:W2:Y:S04]  /*36370*/  LDL.LU R56, [R1+0x10e8] ;  /* 0x0010e80001387983 */ /* 0x000ea80000300800 */
[----:B------:R-:W2:Y:S04]  /*36380*/  LDL.LU R57, [R1+0x10f4] ;  /* 0x0010f40001397983 */ /* 0x000ea80000300800 */
[----:B------:R-:W2:Y:S01]  /*36390*/  LDL.LU R58, [R1+0x10f0] ;  /* 0x0010f000013a7983 */ /* 0x000ea20000300800 */
[C---:B------:R-:W-:Y:S08]  /*363a0*/  HMMA.16816.F32 R48, R32.reuse, R2, R48 ;  /* 0x000000022030723c */ /* 0x040ff00000001830 */
[C---:B------:R-:W-:Y:S08]  /*363b0*/  HMMA.16816.F32 R44, R32.reuse, R12, R44 ;  /* 0x0000000c202c723c */ /* 0x040ff0000000182c */
[C---:B----4-:R-:W-:Y:S08]  /*363c0*/  HMMA.16816.F32 R40, R32.reuse, R14, R40 ;  /* 0x0000000e2028723c */ /* 0x050ff00000001828 */
[C---:B------:R-:W-:Y:S08]  /*363d0*/  HMMA.16816.F32 R36, R32.reuse, R28, R36 ;  /* 0x0000001c2024723c */ /* 0x040ff00000001824 */
[C---:B------:R-:W-:Y:S08]  /*363e0*/  HMMA.16816.F32 R16, R32.reuse, R24, R16 ;  /* 0x000000182010723c */ /* 0x040ff00000001810 */
[C---:B------:R-:W-:Y:S01]  /*363f0*/  HMMA.16816.F32 R8, R32.reuse, R22, R8 ;  /* 0x000000162008723c */ /* 0x040fe20000001808 */
[----:B--2---:R-:W-:Y:S04]  /*36400*/  STL.64 [R1+0x34e0], R58 ;  /* 0x0034e03a01007387 */ /* 0x004fe80000100a00 */
[----:B------:R0:W-:Y:S04]  /*36410*/  STL.64 [R1+0x34d8], R56 ;  /* 0x0034d83801007387 */ /* 0x0001e80000100a00 */
[----:B------:R-:W2:Y:S04]  /*36420*/  LDL.LU R0, [R1+0x10fc] ;  /* 0x0010fc0001007983 */ /* 0x000ea80000300800 */
[----:B------:R-:W2:Y:S04]  /*36430*/  LDL.LU R61, [R1+0x10f8] ;  /* 0x0010f800013d7983 */ /* 0x000ea80000300800 */
        /* <DEDUP_REMOVED lines=10> */
[----:B0-----:R-:W2:Y:S04]  /*364e0*/  LDL.LU.64 R56, [R1] ;  /* 0x0000000001387983 */ /* 0x001ea80000300a00 */
[----:B------:R0:W-:Y:S04]  /*364f0*/  STL.64 [R1+0xe10], R8 ;  /* 0x000e100801007387 */ /* 0x0001e80000100a00 */
[----:B------:R0:W-:Y:S04]  /*36500*/  STL.64 [R1+0xe18], R10 ;  /* 0x000e180a01007387 */ /* 0x0001e80000100a00 */
[----:B------:R-:W2:Y:S01]  /*36510*/  LDL.LU.64 R58, [R1+0x8] ;  /* 0x00000800013a7983 */ /* 0x000ea20000300a00 */
[----:B------:R-:W-:-:S15]  /*36520*/  HMMA.16816.F32 R4, R32, R26, R4 ;  /* 0x0000001a2004723c */ /* 0x000fde0000001804 */
[----:B------:R-:W-:-:S04]  /*36530*/  NOP ;  /* 0x0000000000007918 */ /* 0x000fc80000000000 */
[----:B------:R0:W-:Y:S04]  /*36540*/  STL.64 [R1+0xe00], R4 ;  /* 0x000e000401007387 */ /* 0x0001e80000100a00 */
[----:B------:R0:W-:Y:S04]  /*36550*/  STL.64 [R1+0xe08], R6 ;  /* 0x000e080601007387 */ /* 0x0001e80000100a00 */
[----:B------:R-:W3:Y:S04]  /*36560*/  LDL.LU.64 R52, [R1+0x60] ;  /* 0x0000600001347983 */ /* 0x000ee80000300a00 */
[----:B------:R-:W3:Y:S04]  /*36570*/  LDL.LU.64 R54, [R1+0x68] ;  /* 0x0000680001367983 */ /* 0x000ee80000300a00 */
[----:B-1----:R-:W3:Y:S04]  /*36580*/  LDL.LU.64 R48, [R1+0xdf0] ;  /* 0x000df00001307983 */ /* 0x002ee80000300a00 */
[----:B----4-:R-:W4:Y:S04]  /*36590*/  LDL.LU.64 R50, [R1+0xdf8] ;  /* 0x000df80001327983 */ /* 0x010f280000300a00 */
        /* <DEDUP_REMOVED lines=8> */
[----:B0-----:R-:W3:Y:S04]  /*36620*/  LDL.LU.64 R8, [R1+0xda0] ;  /* 0x000da00001087983 */ /* 0x001ee80000300a00 */
[----:B------:R-:W3:Y:S04]  /*36630*/  LDL.LU.64 R10, [R1+0xda8] ;  /* 0x000da800010a7983 */ /* 0x000ee80000300a00 */
[----:B------:R-:W3:Y:S04]  /*36640*/  LDL.LU.64 R4, [R1+0x2a0] ;  /* 0x0002a00001047983 */ /* 0x000ee80000300a00 */
[----:B------:R-:W3:Y:S01]  /*36650*/  LDL.LU.64 R6, [R1+0x2a8] ;  /* 0x0002a80001067983 */ /* 0x000ee20000300a00 */
[----:B--2---:R-:W-:Y:S03]  /*36660*/  HMMA.16816.F32 R32, R32, R20, R56 ;  /* 0x000000142020723c */ /* 0x004fe60000001838 */
[----:B------:R-:W2:Y:S04]  /*36670*/  LDL.LU.64 R58, [R1+0x34e0] ;  /* 0x0034e000013a7983 */ /* 0x000ea80000300a00 */
[----:B------:R-:W2:-:S12]  /*36680*/  LDL.LU.64 R56, [R1+0x34d8] ;  /* 0x0034d80001387983 */ /* 0x000e980000300a00 */
[----:B------:R0:W-:Y:S04]  /*36690*/  STL.64 [R1], R32 ;  /* 0x0000002001007387 */ /* 0x0001e80000100a00 */
        /* <DEDUP_REMOVED lines=256> */
[----:B------:R-:W-:-:S15]  /*376a0*/  HMMA.16816.F32 R52, R32, R2, R52 ;  /* 0x000000022034723c */ /* 0x000fde0000001834 */
[----:B------:R-:W-:-:S04]  /*376b0*/  NOP ;  /* 0x0000000000007918 */ /* 0x000fc80000000000 */
[----:B------:R-:W-:Y:S04]  /*376c0*/  STL.64 [R1+0xc40], R52 ;  /* 0x000c403401007387 */ /* 0x000fe80000100a00 */
[----:B------:R0:W-:Y:S04]  /*376d0*/  STL.64 [R1+0xc48], R54 ;  /* 0x000c483601007387 */ /* 0x0001e80000100a00 */
[----:B0-----:R-:W2:Y:S01]  /*376e0*/  LDL.LU.64 R54, [R1+0x3488] ;  /* 0x0034880001367983 */ /* 0x001ea20000300a00 */
[C---:B------:R-:W-:Y:S08]  /*376f0*/  HMMA.16816.F32 R48, R32.reuse, R12, R48 ;  /* 0x0000000c2030723c */ /* 0x040ff00000001830 */
[C---:B------:R-:W-:Y:S08]  /*37700*/  HMMA.16816.F32 R44, R32.reuse, R14, R44 ;  /* 0x0000000e202c723c */ /* 0x040ff0000000182c */
[C---:B------:R-:W-:Y:S08]  /*37710*/  HMMA.16816.F32 R40, R32.reuse, R28, R40 ;  /* 0x0000001c2028723c */ /* 0x040ff00000001828 */
[C---:B------:R-:W-:Y:S08]  /*37720*/  HMMA.16816.F32 R36, R32.reuse, R24, R36 ;  /* 0x000000182024723c */ /* 0x040ff00000001824 */
[C---:B------:R-:W-:Y:S08]  /*37730*/  HMMA.16816.F32 R16, R32.reuse, R22, R16 ;  /* 0x000000162010723c */ /* 0x040ff00000001810 */
[C---:B------:R-:W-:Y:S08]  /*37740*/  HMMA.16816.F32 R8, R32.reuse, R26, R8 ;  /* 0x0000001a2008723c */ /* 0x040ff00000001808 */
[----:B------:R-:W-:Y:S01]  /*37750*/  HMMA.16816.F32 R4, R32, R20, R4 ;  /* 0x000000142004723c */ /* 0x000fe20000001804 */
        /* <DEDUP_REMOVED lines=26> */
[----:B------:R-:W3:Y:S01]  /*37900*/  LDL.LU.64 R4, [R1+0xb70] ;  /* 0x000b700001047983 */ /* 0x000ee20000300a00 */
[----:B------:R-:W-:-:S03]  /*37910*/  IMAD R35, R61, 0x100, R0 ;  /* 0x000001003d237824 */ /* 0x000fc600078e0200 */
[----:B------:R-:W3:Y:S04]  /*37920*/  LDL.LU.64 R6, [R1+0xb78] ;  /* 0x000b780001067983 */ /* 0x000ee80000300a00 */
[----:B------:R-:W3:Y:S04]  /*37930*/  LDL.LU R0, [R1+0x1184] ;  /* 0x0011840001007983 */ /* 0x000ee80000300800 */
[----:B------:R-:W3:Y:S04]  /*37940*/  LDL.LU R30, [R1+0x1190] ;  /* 0x00119000011e7983 */ /* 0x000ee80000300800 */
[----:B------:R-:W3:Y:S04]  /*37950*/  LDL.LU R31, [R1+0x119c] ;  /* 0x00119c00011f7983 */ /* 0x000ee80000300800 */
[----:B------:R-:W3:Y:S04]  /*37960*/  LDL.LU R60, [R1+0x1198] ;  /* 0x00119800013c7983 */ /* 0x000ee80000300800 */
[----:B------:R-:W3:Y:S01]  /*37970*/  LDL.LU R53, [R1+0x11a4] ;  /* 0x0011a40001357983 */ /* 0x000ee20000300800 */
[----:B--2---:R-:W-:-:S02]  /*37980*/  IMAD R32, R59, 0x100, R54 ;  /* 0x000001003b207824 */ /* 0x004fc400078e0236 */
[----:B------:R-:W-:Y:S01]  /*37990*/  IMAD R33, R56, 0x100, R55 ;  /* 0x0000010038217824 */ /* 0x000fe200078e0237 */
[----:B------:R-:W2:Y:S04]  /*379a0*/  LDL.LU R54, [R1+0x11a0] ;  /* 0x0011a00001367983 */ /* 0x000ea80000300800 */
[----:B------:R-:W2:Y:S04]  /*379b0*/  LDL.LU R59, [R1+0x11ac] ;  /* 0x0011ac00013b7983 */ /* 0x000ea80000300800 */
[----:B------:R-:W2:Y:S01]  /*379c0*/  LDL.LU R55, [R1+0x11a8] ;  /* 0x0011a80001377983 */ /* 0x000ea20000300800 */
[----:B------:R-:W-:Y:S01]  /*379d0*/  IMAD R34, R58, 0x100, R57 ;  /* 0x000001003a227824 */ /* 0x000fe200078e0239 */
[----:B------:R-:W-:-:S02]  /*379e0*/  F2FP.F16.E4M3.UNPACK_B R32, R32 ;  /* 0x00000020ff20723e */ /* 0x000fc400020006ff */
[----:B------:R-:W-:Y:S02]  /*379f0*/  F2FP.F16.E4M3.UNPACK_B R33, R33 ;  /* 0x00000021ff21723e */ /* 0x000fe400020006ff */
[----:B------:R-:W-:Y:S02]  /*37a00*/  F2FP.F16.E4M3.UNPACK_B R35, R35 ;  /* 0x00000023ff23723e */ /* 0x000fe400020006ff */
[----:B------:R-:W-:Y:S01]  /*37a10*/  F2FP.F16.E4M3.UNPACK_B R34, R34 ;  /* 0x00000022ff22723e */ /* 0x000fe200020006ff */
[----:B--2---:R-:W-:Y:S04]  /*37a20*/  STL.64 [R1+0x3468], R54 ;  /* 0x0034683601007387 */ /* 0x004fe80000100a00 */
[----:B---3--:R-:W-:Y:S04]  /*37a30*/  STL [R1+0x3460], R53 ;  /* 0x0034603501007387 */ /* 0x008fe80000100800 */
[----:B------:R-:W2:Y:S04]  /*37a40*/  LDL.LU R56, [R1+0x11b4] ;  /* 0x0011b40001387983 */ /* 0x000ea80000300800 */
[----:B------:R-:W2:Y:S04]  /*37a50*/  LDL.LU R57, [R1+0x11b0] ;  /* 0x0011b00001397983 */ /* 0x000ea80000300800 */
[----:B------:R-:W3:Y:S01]  /*37a60*/  LDL.LU R58, [R1+0x11bc] ;  /* 0x0011bc00013a7983 */ /* 0x000ee20000300800 */
[C---:B------:R-:W-:Y:S08]  /*37a70*/  HMMA.16816.F32 R48, R32.reuse, R2, R48 ;  /* 0x000000022030723c */ /* 0x040ff00000001830 */
[C---:B------:R-:W-:Y:S08]  /*37a80*/  HMMA.16816.F32 R44, R32.reuse, R12, R44 ;  /* 0x0000000c202c723c */ /* 0x040ff0000000182c */
[C---:B----4-:R-:W-:Y:S08]  /*37a90*/  HMMA.16816.F32 R40, R32.reuse, R14, R40 ;  /* 0x0000000e2028723c */ /* 0x050ff00000001828 */
[C---:B------:R-:W-:Y:S08]  /*37aa0*/  HMMA.16816.F32 R36, R32.reuse, R28, R36 ;  /* 0x0000001c2024723c */ /* 0x040ff00000001824 */
[C---:B------:R-:W-:Y:S08]  /*37ab0*/  HMMA.16816.F32 R16, R32.reuse, R24, R16 ;  /* 0x000000182010723c */ /* 0x040ff00000001810 */
[C---:B------:R-:W-:Y:S01]  /*37ac0*/  HMMA.16816.F32 R8, R32.reuse, R22, R8 ;  /* 0x000000162008723c */ /* 0x040fe20000001808 */
[----:B---3--:R-:W-:Y:S04]  /*37ad0*/  STL.64 [R1+0x3480], R58 ;  /* 0x0034803a01007387 */ /* 0x008fe80000100a00 */
[----:B--2---:R0:W-:Y:S04]  /*37ae0*/  STL.64 [R1+0x3478], R56 ;  /* 0x0034783801007387 */ /* 0x0041e80000100a00 */
        /* <DEDUP_REMOVED lines=21> */
[----:B-1----:R-:W2:Y:S04]  /*37c40*/  LDL.LU.64 R48, [R1+0xb50] ;  /* 0x000b500001307983 */ /* 0x002ea80000300a00 */
[----:B---3--:R-:W3:Y:S04]  /*37c50*/  LDL.LU.64 R50, [R1+0xb58] ;  /* 0x000b580001327983 */ /* 0x008ee80000300a00 */
[----:B----4-:R-:W4:Y:S04]  /*37c60*/  LDL.LU.64 R44, [R1+0xb40] ;  /* 0x000b4000012c7983 */ /* 0x010f280000300a00 */
[----:B------:R-:W4:Y:S04]  /*37c70*/  LDL.LU.64 R46, [R1+0xb48] ;  /* 0x000b4800012e7983 */ /* 0x000f280000300a00 */
        /* <DEDUP_REMOVED lines=19> */
[----:B--2---:R-:W-:-:S02]  /*37db0*/  IMAD R32, R32, 0x100, R0 ;  /* 0x0000010020207824 */ /* 0x004fc400078e0200 */
[----:B---3--:R-:W-:Y:S02]  /*37dc0*/  IMAD R33, R34, 0x100, R33 ;  /* 0x0000010022217824 */ /* 0x008fe400078e0221 */
[----:B----4-:R-:W-:Y:S02]  /*37dd0*/  IMAD R34, R30, 0x100, R35 ;  /* 0x000001001e227824 */ /* 0x010fe400078e0223 */
[----:B------:R-:W-:Y:S01]  /*37de0*/  IMAD R35, R60, 0x100, R31 ;  /* 0x000001003c237824 */ /* 0x000fe200078e021f */
[----:B------:R-:W-:Y:S01]  /*37df0*/  F2FP.F16.E4M3.UNPACK_B R32, R32 ;  /* 0x00000020ff20723e */ /* 0x000fe200020006ff */
[----:B------:R-:W2:Y:S01]  /*37e00*/  LDL.LU R0, [R1+0x3470] ;  /* 0x0034700001007983 */ /* 0x000ea20000300800 */
[----:B------:R-:W-:Y:S02]  /*37e10*/  F2FP.F16.E4M3.UNPACK_B R33, R33 ;  /* 0x00000021ff21723e */ /* 0x000fe400020006ff */
        /* <DEDUP_REMOVED lines=12> */
[----:B0-----:R-:W3:Y:S04]  /*37ee0*/  LDL.LU.64 R54, [R1+0x3468] ;  /* 0x0034680001367983 */ /* 0x001ee80000300a00 */
[----:B------:R-:W4:Y:S04]  /*37ef0*/  LDL.LU R53, [R1+0x3460] ;  /* 0x0034600001357983 */ /* 0x000f280000300800 */
        /* <DEDUP_REMOVED lines=15> */
[----:B-1----:R-:W2:Y:S04]  /*37ff0*/  LDL.LU.64 R50, [R1+0xaf8] ;  /* 0x000af80001327983 */ /* 0x002ea80000300a00 */
[----:B------:R-:W2:Y:S04]  /*38000*/  LDL.LU.64 R44, [R1+0xae0] ;  /* 0x000ae000012c7983 */ /* 0x000ea80000300a00 */
[----:B------:R-:W2:Y:S04]  /*38010*/  LDL.LU.64 R46, [R1+0xae8] ;  /* 0x000ae800012e7983 */ /* 0x000ea80000300a00 */
[----:B------:R-:W2:Y:S04]  /*38020*/  LDL.LU.64 R40, [R1+0xad0] ;  /* 0x000ad00001287983 */ /* 0x000ea80000300a00 */
[----:B------:R-:W2:Y:S01]  /*38030*/  LDL.LU.64 R42, [R1+0xad8] ;  /* 0x000ad800012a7983 */ /* 0x000ea20000300a00 */
[----:B------:R-:W-:-:S02]  /*38040*/  IMAD R34, R57, 0x100, R56 ;  /* 0x0000010039227824 */ /* 0x000fc400078e0238 */
[----:B------:R-:W-:Y:S01]  /*38050*/  IMAD R35, R61, 0x100, R58 ;  /* 0x000001003d237824 */ /* 0x000fe200078e023a */
[----:B------:R-:W2:Y:S04]  /*38060*/  LDL.LU.64 R36, [R1+0xac0] ;  /* 0x000ac00001247983 */ /* 0x000ea80000300a00 */
[----:B------:R-:W2:Y:S04]  /*38070*/  LDL.LU.64 R38, [R1+0xac8] ;  /* 0x000ac80001267983 */ /* 0x000ea80000300a00 */
[----:B------:R-:W2:Y:S01]  /*38080*/  LDL.LU.64 R16, [R1+0xab0] ;  /* 0x000ab00001107983 */ /* 0x000ea20000300a00 */
[----:B------:R-:W-:-:S02]  /*38090*/  F2FP.F16.E4M3.UNPACK_B R34, R34 ;  /* 0x00000022ff22723e */ /* 0x000fc400020006ff */
[----:B------:R-:W-:Y:S01]  /*380a0*/  F2FP.F16.E4M3.UNPACK_B R35, R35 ;  /* 0x00000023ff23723e */ /* 0x000fe200020006ff */
[----:B------:R-:W2:Y:S04]  /*380b0*/  LDL.LU.64 R18, [R1+0xab8] ;  /* 0x000ab80001127983 */ /* 0x000ea80000300a00 */
[----:B------:R-:W2:Y:S04]  /*380c0*/  LDL.LU.64 R8, [R1+0xaa0] ;  /* 0x000aa00001087983 */ /* 0x000ea80000300a00 */
[----:B------:R-:W2:Y:S04]  /*380d0*/  LDL.LU.64 R10, [R1+0xaa8] ;  /* 0x000aa800010a7983 */ /* 0x000ea80000300a00 */
[----:B0-----:R-:W2:Y:S04]  /*380e0*/  LDL.LU.64 R4, [R1+0xa90] ;  /* 0x000a900001047983 */ /* 0x001ea80000300a00 */
[----:B------:R-:W2:Y:S04]  /*380f0*/  LDL.LU.64 R6, [R1+0xa98] ;  /* 0x000a980001067983 */ /* 0x000ea80000300a00 */
[----:B------:R-:W2:Y:S01]  /*38100*/  LDL.LU R52, [R1+0x11e4] ;  /* 0x0011e40001347983 */ /* 0x000ea20000300800 */
[----:B---3--:R-:W-:-:S02]  /*38110*/  IMAD R33, R55, 0x100, R59 ;  /* 0x0000010037217824 */ /* 0x008fc400078e023b */
[----:B----4-:R-:W-:Y:S02]  /*38120*/  IMAD R32, R54, 0x100, R53 ;  /* 0x0000010036207824 */ /* 0x010fe400078e0235 */
[----:B------:R-:W3:Y:S01]  /*38130*/  LDL.LU R53, [R1+0x11e0] ;  /* 0x0011e00001357983 */ /* 0x000ee20000300800 */
[----:B------:R-:W-:Y:S02]  /*38140*/  F2FP.F16.E4M3.UNPACK_B R33, R33 ;  /* 0x00000021ff21723e */ /* 0x000fe400020006ff */
[----:B------:R-:W-:-:S07]  /*38150*/  F2FP.F16.E4M3.UNPACK_B R32, R32 ;  /* 0x00000020ff20723e */ /* 0x000fce00020006ff */
[C---:B--2---:R-:W-:Y:S08]  /*38160*/  HMMA.16816.F32 R48, R32.reuse, R2, R48 ;  /* 0x000000022030723c */ /* 0x044ff00000001830 */
[C---:B------:R-:W-:Y:S08]  /*38170*/  HMMA.16816.F32 R44, R32.reuse, R12, R44 ;  /* 0x0000000c202c723c */ /* 0x040ff0000000182c */
[C---:B------:R-:W-:Y:S03]  /*38180*/  HMMA.16816.F32 R40, R32.reuse, R14, R40 ;  /* 0x0000000e2028723c */ /* 0x040fe60000001828 */
[----:B------:R-:W-:Y:S04]  /*38190*/  STL.64 [R1+0xaf0], R48 ;  /* 0x000af03001007387 */ /* 0x000fe80000100a00 */
[----:B------:R-:W-:Y:S04]  /*381a0*/  STL.64 [R1+0xaf8], R50 ;  /* 0x000af83201007387 */ /* 0x000fe80000100a00 */
[----:B------:R-:W2:Y:S04]  /*381b0*/  LDL.LU R61, [R1+0x11c4] ;  /* 0x0011c400013d7983 */ /* 0x000ea80000300800 */
[----:B------:R-:W-:Y:S04]  /*381c0*/  STL.64 [R1+0xae0], R44 ;  /* 0x000ae02c01007387 */ /* 0x000fe80000100a00 */
[----:B------:R-:W-:Y:S04]  /*381d0*/  STL.64 [R1+0xae8], R46 ;  /* 0x000ae82e01007387 */ /* 0x000fe80000100a00 */
[----:B------:R-:W4:Y:S04]  /*381e0*/  LDL.LU R30, [R1+0x11d0] ;  /* 0x0011d000011e7983 */ /* 0x000f280000300800 */
[----:B------:R-:W-:Y:S04]  /*381f0*/  STL.64 [R1+0xad0], R40 ;  /* 0x000ad02801007387 */ /* 0x000fe80000100a00 */
[----:B------:R-:W-:Y:S04]  /*38200*/  STL.64 [R1+0xad8], R42 ;  /* 0x000ad82a01007387 */ /* 0x000fe80000100a00 */
[----:B------:R-:W2:Y:S04]  /*38210*/  LDL.LU R31, [R1+0x11dc] ;  /* 0x0011dc00011f7983 */ /* 0x000ea80000300800 */
[----:B------:R-:W2:Y:S04]  /*38220*/  LDL.LU R60, [R1+0x11d8] ;  /* 0x0011d800013c7983 */ /* 0x000ea80000300800 */
[----:B------:R-:W-:Y:S04]  /*38230*/  STL.64 [R1+0x3440], R14 ;  /* 0x0034400e01007387 */ /* 0x000fe80000100a00 */
[----:B------:R0:W-:Y:S04]  /*38240*/  STL.64 [R1+0x3438], R12 ;  /* 0x0034380c01007387 */ /* 0x0001e80000100a00 */
[----:B------:R-:W2:Y:S04]  /*38250*/  LDL.LU R54, [R1+0x11ec] ;  /* 0x0011ec0001367983 */ /* 0x000ea80000300800 */
[----:B------:R-:W2:Y:S01]  /*38260*/  LDL.LU R55, [R1+0x11e8] ;  /* 0x0011e80001377983 */ /* 0x000ea20000300800 */
[C---:B------:R-:W-:Y:S08]  /*38270*/  HMMA.16816.F32 R36, R32.reuse, R28, R36 ;  /* 0x0000001c2024723c */ /* 0x040ff00000001824 */
[C---:B------:R-:W-:Y:S08]  /*38280*/  HMMA.16816.F32 R8, R32.reuse, R22, R8 ;  /* 0x000000162008723c */ /* 0x040ff00000001808 */
[C---:B0-----:R-:W-:Y:S08]  /*38290*/  HMMA.16816.F32 R12, R32.reuse, R24, R16 ;  /* 0x00000018200c723c */ /* 0x041ff00000001810 */
[C---:B------:R-:W-:Y:S01]  /*382a0*/  HMMA.16816.F32 R4, R32.reuse, R26, R4 ;  /* 0x0000001a2004723c */ /* 0x040fe20000001804 */
[----:B--2---:R-:W-:Y:S04]  /*382b0*/  STL.64 [R1+0x3458], R54 ;  /* 0x0034583601007387 */ /* 0x004fe80000100a00 */
[----:B---3--:R0:W-:Y:S04]  /*382c0*/  STL.64 [R1+0x3450], R52 ;  /* 0x0034503401007387 */ /* 0x0081e80000100a00 */
[----:B------:R-:W-:Y:S04]  /*382d0*/  STL.64 [R1+0xac0], R36 ;  /* 0x000ac02401007387 */ /* 0x000fe80000100a00 */
[----:B------:R-:W-:Y:S04]  /*382e0*/  STL.64 [R1+0xac8], R38 ;  /* 0x000ac82601007387 */ /* 0x000fe80000100a00 */
[----:B------:R1:W-:Y:S04]  /*382f0*/  STL.64 [R1+0xab0], R12 ;  /* 0x000ab00c01007387 */ /* 0x0003e80000100a00 */
[----:B------:R2:W-:Y:S04]  /*38300*/  STL.64 [R1+0xab8], R14 ;  /* 0x000ab80e01007387 */ /* 0x0005e80000100a00 */
[----:B0-----:R-:W3:Y:S04]  /*38310*/  LDL.LU.64 R52, [R1+0x230] ;  /* 0x0002300001347983 */ /* 0x001ee80000300a00 */
[----:B------:R0:W-:Y:S04]  /*38320*/  STL.64 [R1+0xaa0], R8 ;  /* 0x000aa00801007387 */ /* 0x0001e80000100a00 */
[----:B------:R0:W-:Y:S04]  /*38330*/  STL.64 [R1+0xaa8], R10 ;  /* 0x000aa80a01007387 */ /* 0x0001e80000100a00 */
[----:B------:R-:W3:Y:S04]  /*38340*/  LDL.LU.64 R54, [R1+0x238] ;  /* 0x0002380001367983 */ /* 0x000ee80000300a00 */
[----:B------:R0:W-:Y:S04]  /*38350*/  STL.64 [R1+0xa90], R4 ;  /* 0x000a900401007387 */ /* 0x0001e80000100a00 */
[----:B------:R0:W-:Y:S04]  /*38360*/  STL.64 [R1+0xa98], R6 ;  /* 0x000a980601007387 */ /* 0x0001e80000100a00 */
[----:B-1----:R-:W4:Y:S04]  /*38370*/  LDL.LU.64 R12, [R1+0xa80] ;  /* 0x000a8000010c7983 */ /* 0x002f280000300a00 */
[----:B--2---:R-:W2:Y:S04]  /*38380*/  LDL.LU.64 R14, [R1+0xa88] ;  /* 0x000a8800010e7983 */ /* 0x004ea80000300a00 */
        /* <DEDUP_REMOVED lines=10> */
[----:B0-----:R-:W2:Y:S04]  /*38430*/  LDL.LU.64 R8, [R1+0xa20] ;  /* 0x000a200001087983 */ /* 0x001ea80000300a00 */
[----:B------:R-:W2:Y:S04]  /*38440*/  LDL.LU.64 R10, [R1+0xa28] ;  /* 0x000a2800010a7983 */ /* 0x000ea80000300a00 */
[----:B------:R-:W2:Y:S04]  /*38450*/  LDL.LU.64 R4, [R1+0x220] ;  /* 0x0002200001047983 */ /* 0x000ea80000300a00 */
[----:B------:R-:W2:Y:S04]  /*38460*/  LDL.LU.64 R6, [R1+0x228] ;  /* 0x0002280001067983 */ /* 0x000ea80000300a00 */
[----:B------:R-:W2:Y:S04]  /*38470*/  LDL.LU R59, [R1+0x11f4] ;  /* 0x0011f400013b7983 */ /* 0x000ea80000300800 */
[----:B------:R-:W2:Y:S04]  /*38480*/  LDL.LU R56, [R1+0x11f0] ;  /* 0x0011f00001387983 */ /* 0x000ea80000300800 */
[----:B------:R-:W2:Y:S04]  /*38490*/  LDL.LU R57, [R1+0x11fc] ;  /* 0x0011fc0001397983 */ /* 0x000ea80000300800 */
[----:B------:R-:W2:Y:S01]  /*384a0*/  LDL.LU R58, [R1+0x11f8] ;  /* 0x0011f800013a7983 */ /* 0x000ea20000300800 */
[----:B---3--:R-:W-:Y:S03]  /*384b0*/  HMMA.16816.F32 R32, R32, R20, R52 ;  /* 0x000000142020723c */ /* 0x008fe60000001834 */
[----:B------:R-:W3:Y:S04]  /*384c0*/  LDL.LU.64 R54, [R1+0x3458] ;  /* 0x0034580001367983 */ /* 0x000ee80000300a00 */
        /* <DEDUP_REMOVED lines=16> */
[----:B------:R-:W-:-:S15]  /*385d0*/  HMMA.16816.F32 R12, R32, R2, R12 ;  /* 0x00000002200c723c */ /* 0x000fde000000180c */
[----:B------:R-:W-:-:S04]  /*385e0*/  NOP ;  /* 0x0000000000007918 */ /* 0x000fc80000000000 */
[----:B------:R-:W-:Y:S04]  /*385f0*/  STL.64 [R1+0xa80], R12 ;  /* 0x000a800c01007387 */ /* 0x000fe80000100a00 */
[----:B------:R0:W-:Y:S04]  /*38600*/  STL.64 [R1+0xa88], R14 ;  /* 0x000a880e01007387 */ /* 0x0001e80000100a00 */
[----:B0-----:R-:W3:Y:S04]  /*38610*/  LDL.LU.64 R14, [R1+0x3440] ;  /* 0x00344000010e7983 */ /* 0x001ee80000300a00 */
[----:B------:R-:W4:Y:S01]  /*38620*/  LDL.LU.64 R12, [R1+0x3438] ;  /* 0x00343800010c7983 */ /* 0x000f220000300a00 */
[C---:B------:R-:W-:Y:S08]  /*38630*/  HMMA.16816.F32 R40, R32.reuse, R28, R40 ;  /* 0x0000001c2028723c */ /* 0x040ff00000001828 */
[C---:B------:R-:W-:Y:S08]  /*38640*/  HMMA.16816.F32 R36, R32.reuse, R24, R36 ;  /* 0x000000182024723c */ /* 0x040ff00000001824 */
[C---:B------:R-:W-:Y:S08]  /*38650*/  HMMA.16816.F32 R16, R32.reuse, R22, R16 ;  /* 0x000000162010723c */ /* 0x040ff00000001810 */
[C---:B------:R-:W-:Y:S08]  /*38660*/  HMMA.16816.F32 R8, R32.reuse, R26, R8 ;  /* 0x0000001a2008723c */ /* 0x040ff00000001808 */
[C---:B------:R-:W-:Y:S08]  /*38670*/  HMMA.16816.F32 R4, R32.reuse, R20, R4 ;  /* 0x000000142004723c */ /* 0x040ff00000001804 */
[C---:B----4-:R-:W-:Y:S08]  /*38680*/  HMMA.16816.F32 R48, R32.reuse, R12, R48 ;  /* 0x0000000c2030723c */ /* 0x050ff00000001830 */
[----:B---3--:R-:W-:Y:S01]  /*38690*/  HMMA.16816.F32 R44, R32, R14, R44 ;  /* 0x0000000e202c723c */ /* 0x008fe2000000182c */
[----:B------:R-:W-:-:S10]  /*386a0*/  IMAD R32, R53, 0x100, R52 ;  /* 0x0000010035207824 */ /* 0x000fd400078e0234 */
[----:B------:R-:W-:Y:S04]  /*386b0*/  STL.64 [R1+0xa70], R48 ;  /* 0x000a703001007387 */ /* 0x000fe80000100a00 */
        /* <DEDUP_REMOVED lines=9> */
[----:B------:R0:W-:Y:S04]  /*38750*/  STL.64 [R1+0xa20], R8 ;  /* 0x000a200801007387 */ /* 0x0001e80000100a00 */
[----:B------:R1:W-:Y:S01]  /*38760*/  STL.64 [R1+0xa28], R10 ;  /* 0x000a280a01007387 */ /* 0x0003e20000100a00 */
[----:B------:R-:W-:-:S03]  /*38770*/  IMAD R33, R55, 0x100, R54 ;  /* 0x0000010037217824 */ /* 0x000fc600078e0236 */
[----:B0-----:R-:W3:Y:S04]  /*38780*/  LDL.LU R8, [R1+0x1204] ;  /* 0x0012040001087983 */ /* 0x001ee80000300800 */
[----:B------:R0:W-:Y:S04]  /*38790*/  STL.64 [R1+0x220], R4 ;  /* 0x0002200401007387 */ /* 0x0001e80000100a00 */
[----:B------:R4:W-:Y:S04]  /*387a0*/  STL.64 [R1+0x228], R6 ;  /* 0x0002280601007387 */ /* 0x0009e80000100a00 */
[----:B------:R-:W3:Y:S04]  /*387b0*/  LDL.LU R9, [R1+0x1200] ;  /* 0x0012000001097983 */ /* 0x000ee80000300800 */
[----:B-1----:R-:W2:Y:S04]  /*387c0*/  LDL.LU R10, [R1+0x120c] ;  /* 0x00120c00010a7983 */ /* 0x002ea80000300800 */
[----:B------:R-:W2:Y:S04]  /*387d0*/  LDL.LU R11, [R1+0x1208] ;  /* 0x00120800010b7983 */ /* 0x000ea80000300800 */
[----:B------:R-:W2:Y:S04]  /*387e0*/  LDL.LU.64 R52, [R1+0xa10] ;  /* 0x000a100001347983 */ /* 0x000ea80000300a00 */
[----:B------:R-:W2:Y:S04]  /*387f0*/  LDL.LU.64 R54, [R1+0xa18] ;  /* 0x000a180001367983 */ /* 0x000ea80000300a00 */
[----:B------:R-:W3:Y:S04]  /*38800*/  LDL.LU.64 R16, [R1+0xa00] ;  /* 0x000a000001107983 */ /* 0x000ee80000300a00 */
[----:B------:R-:W3:Y:S04]  /*38810*/  LDL.LU.64 R18, [R1+0xa08] ;  /* 0x000a080001127983 */ /* 0x000ee80000300a00 */
[----:B0-----:R-:W3:Y:S04]  /*38820*/  LDL.LU.64 R4, [R1+0x9f0] ;  /* 0x0009f00001047983 */ /* 0x001ee80000300a00 */
[----:B----4-:R-:W4:Y:S04]  /*38830*/  LDL.LU.64 R6, [R1+0x9f8] ;  /* 0x0009f80001067983 */ /* 0x010f280000300a00 */
[----:B------:R-:W4:Y:S04]  /*38840*/  LDL.LU.64 R48, [R1+0x9e0] ;  /* 0x0009e00001307983 */ /* 0x000f280000300a00 */
[----:B------:R-:W4:Y:S01]  /*38850*/  LDL.LU.64 R50, [R1+0x9e8] ;  /* 0x0009e80001327983 */ /* 0x000f220000300a00 */
[----:B------:R-:W-:-:S02]  /*38860*/  IMAD R34, R56, 0x100, R59 ;  /* 0x0000010038227824 */ /* 0x000fc400078e023b */
[----:B------:R-:W-:Y:S01]  /*38870*/  IMAD R35, R58, 0x100, R57 ;  /* 0x000001003a237824 */ /* 0x000fe200078e0239 */
[----:B------:R-:W-:Y:S02]  /*38880*/  F2FP.F16.E4M3.UNPACK_B R32, R32 ;  /* 0x00000020ff20723e */ /* 0x000fe400020006ff */
[----:B------:R-:W-:Y:S01]  /*38890*/  F2FP.F16.E4M3.UNPACK_B R33, R33 ;  /* 0x00000021ff21723e */ /* 0x000fe200020006ff */
[----:B------:R-:W4:Y:S01]  /*388a0*/  LDL.LU.64 R44, [R1+0x9d0] ;  /* 0x0009d000012c7983 */ /* 0x000f220000300a00 */
[----:B------:R-:W-:Y:S02]  /*388b0*/  F2FP.F16.E4M3.UNPACK_B R34, R34 ;  /* 0x00000022ff22723e */ /* 0x000fe400020006ff */
[----:B------:R-:W-:Y:S01]  /*388c0*/  F2FP.F16.E4M3.UNPACK_B R35, R35 ;  /* 0x00000023ff23723e */ /* 0x000fe200020006ff */
[----:B------:R-:W4:Y:S04]  /*388d0*/  LDL.LU.64 R46, [R1+0x9d8] ;  /* 0x0009d800012e7983 */ /* 0x000f280000300a00 */
[----:B------:R-:W4:Y:S04]  /*388e0*/  LDL.LU.64 R40, [R1+0x9c0] ;  /* 0x0009c00001287983 */ /* 0x000f280000300a00 */
[----:B------:R-:W4:Y:S04]  /*388f0*/  LDL.LU.64 R42, [R1+0x9c8] ;  /* 0x0009c800012a7983 */ /* 0x000f280000300a00 */
[----:B------:R-:W4:Y:S04]  /*38900*/  LDL.LU.64 R36, [R1+0x9b0] ;  /* 0x0009b00001247983 */ /* 0x000f280000300a00 */
[----:B------:R-:W4:Y:S01]  /*38910*/  LDL.LU.64 R38, [R1+0x9b8] ;  /* 0x0009b80001267983 */ /* 0x000f220000300a00 */
[C---:B--2---:R-:W-:Y:S08]  /*38920*/  HMMA.16816.F32 R56, R32.reuse, R2, R52 ;  /* 0x000000022038723c */ /* 0x044ff00000001834 */
[C---:B---3--:R-:W-:Y:S11]  /*38930*/  HMMA.16816.F32 R52, R32.reuse, R12, R16 ;  /* 0x0000000c2034723c */ /* 0x048ff60000001810 */
[----:B------:R-:W-:Y:S04]  /*38940*/  STL.64 [R1+0xa10], R56 ;  /* 0x000a103801007387 */ /* 0x000fe80000100a00 */
[----:B------:R-:W-:Y:S04]  /*38950*/  STL.64 [R1+0xa18], R58 ;  /* 0x000a183a01007387 */ /* 0x000fe80000100a00 */
[----:B------:R-:W2:Y:S04]  /*38960*/  LDL.LU.64 R16, [R1+0x210] ;  /* 0x0002100001107983 */ /* 0x000ea80000300a00 */
[----:B------:R-:W-:Y:S04]  /*38970*/  STL.64 [R1+0xa00], R52 ;  /* 0x000a003401007387 */ /* 0x000fe80000100a00 */
[----:B------:R-:W-:Y:S04]  /*38980*/  STL.64 [R1+0xa08], R54 ;  /* 0x000a083601007387 */ /* 0x000fe80000100a00 */
[----:B------:R-:W2:Y:S01]  /*38990*/  LDL.LU.64 R18, [R1+0x218] ;  /* 0x0002180001127983 */ /* 0x000ea20000300a00 */
[----:B----4-:R-:W-:-:S15]  /*389a0*/  HMMA.16816.F32 R4, R32, R14, R4 ;  /* 0x0000000e2004723c */ /* 0x010fde0000001804 */
[----:B------:R-:W-:-:S04]  /*389b0*/  NOP ;  /* 0x0000000000007918 */ /* 0x000fc80000000000 */
[----:B------:R-:W-:Y:S04]  /*389c0*/  STL.64 [R1+0x9f0], R4 ;  /* 0x0009f00401007387 */ /* 0x000fe80000100a00 */
[----:B------:R0:W-:Y:S04]  /*389d0*/  STL.64 [R1+0x9f8], R6 ;  /* 0x0009f80601007387 */ /* 0x0001e80000100a00 */
[----:B0-----:R-:W3:Y:S04]  /*389e0*/  LDL.LU R7, [R1+0x1214] ;  /* 0x0012140001077983 */ /* 0x001ee80000300800 */
[----:B------:R-:W3:Y:S04]  /*389f0*/  LDL.LU R30, [R1+0x1210] ;  /* 0x00121000011e7983 */ /* 0x000ee80000300800 */
[----:B------:R-:W4:Y:S04]  /*38a00*/  LDL.LU R31, [R1+0x121c] ;  /* 0x00121c00011f7983 */ /* 0x000f280000300800 */
[----:B------:R-:W4:Y:S04]  /*38a10*/  LDL.LU R60, [R1+0x1218] ;  /* 0x00121800013c7983 */ /* 0x000f280000300800 */
[----:B------:R-:W-:Y:S04]  /*38a20*/  STL.64 [R1+0x3430], R14 ;  /* 0x0034300e01007387 */ /* 0x000fe80000100a00 */
[----:B------:R0:W-:Y:S02]  /*38a30*/  STL.64 [R1+0x3428], R12 ;  /* 0x0034280c01007387 */ /* 0x0001e40000100a00 */
[C---:B0-----:R-:W-:Y:S08]  /*38a40*/  HMMA.16816.F32 R12, R32.reuse, R28, R48 ;  /* 0x0000001c200c723c */ /* 0x041ff00000001830 */
[C---:B------:R-:W-:Y:S08]  /*38a50*/  HMMA.16816.F32 R44, R32.reuse, R24, R44 ;  /* 0x00000018202c723c */ /* 0x040ff0000000182c */
[C---:B------:R-:W-:Y:S03]  /*38a60*/  HMMA.16816.F32 R40, R32.reuse, R22, R40 ;  /* 0x000000162028723c */ /* 0x040fe60000001828 */
[----:B------:R-:W-:Y:S04]  /*38a70*/  STL.64 [R1+0x9e0], R12 ;  /* 0x0009e00c01007387 */ /* 0x000fe80000100a00 */
[----:B------:R0:W-:Y:S02]  /*38a80*/  STL.64 [R1+0x9e8], R14 ;  /* 0x0009e80e01007387 */ /* 0x0001e40000100a00 */
[C---:B0-----:R-:W-:Y:S02]  /*38a90*/  HMMA.16816.F32 R12, R32.reuse, R26, R36 ;  /* 0x0000001a200c723c */ /* 0x041fe40000001824 */
[----:B------:R-:W-:Y:S04]  /*38aa0*/  STL.64 [R1+0x9d0], R44 ;  /* 0x0009d02c01007387 */ /* 0x000fe80000100a00 */
[----:B------:R-:W-:Y:S04]  /*38ab0*/  STL.64 [R1+0x9d8], R46 ;  /* 0x0009d82e01007387 */ /* 0x000fe80000100a00 */
[----:B------:R-:W4:Y:S04]  /*38ac0*/  LDL.LU R52, [R1+0x1224] ;  /* 0x0012240001347983 */ /* 0x000f280000300800 */
[----:B------:R-:W-:Y:S04]  /*38ad0*/  STL.64 [R1+0x9c0], R40 ;  /* 0x0009c02801007387 */ /* 0x000fe80000100a00 */
[----:B------:R-:W-:Y:S04]  /*38ae0*/  STL.64 [R1+0x9c8], R42 ;  /* 0x0009c82a01007387 */ /* 0x000fe80000100a00 */
[----:B------:R-:W4:Y:S04]  /*38af0*/  LDL.LU R53, [R1+0x1220] ;  /* 0x0012200001357983 */ /* 0x000f280000300800 */
[----:B------:R-:W-:Y:S04]  /*38b00*/  STL.64 [R1+0x9b0], R12 ;  /* 0x0009b00c01007387 */ /* 0x000fe80000100a00 */
[----:B------:R2:W-:Y:S04]  /*38b10*/  STL.64 [R1+0x9b8], R14 ;  /* 0x0009b80e01007387 */ /* 0x0005e80000100a00 */
[----:B------:R-:W4:Y:S04]  /*38b20*/  LDL.LU R54, [R1+0x122c] ;  /* 0x00122c0001367983 */ /* 0x000f280000300800 */
[----:B------:R-:W4:Y:S04]  /*38b30*/  LDL.LU R59, [R1+0x1228] ;  /* 0x00122800013b7983 */ /* 0x000f280000300800 */
[----:B------:R-:W4:Y:S04]  /*38b40*/  LDL.LU R55, [R1+0x1234] ;  /* 0x0012340001377983 */ /* 0x000f280000300800 */
[----:B------:R-:W4:Y:S04]  /*38b50*/  LDL.LU R56, [R1+0x1230] ;  /* 0x0012300001387983 */ /* 0x000f280000300800 */
[----:B------:R-:W4:Y:S04]  /*38b60*/  LDL.LU R57, [R1+0x123c] ;  /* 0x00123c0001397983 */ /* 0x000f280000300800 */
[----:B------:R-:W4:Y:S01]  /*38b70*/  LDL.LU R58, [R1+0x1238] ;  /* 0x00123800013a7983 */ /* 0x000f220000300800 */
[----:B--2---:R-:W-:-:S15]  /*38b80*/  HMMA.16816.F32 R12, R32, R20, R16 ;  /* 0x00000014200c723c */ /* 0x004fde0000001810 */
[----:B------:R-:W-:-:S04]  /*38b90*/  NOP ;  /* 0x0000000000007918 */ /* 0x000fc80000000000 */
[----:B------:R0:W-:Y:S04]  /*38ba0*/  STL.64 [R1+0x210], R12 ;  /* 0x0002100c01007387 */ /* 0x0001e80000100a00 */
[----:B------:R1:W-:Y:S04]  /*38bb0*/  STL.64 [R1+0x218], R14 ;  /* 0x0002180e01007387 */ /* 0x0003e80000100a00 */
[----:B0-----:R-:W2:Y:S04]  /*38bc0*/  LDL.LU.64 R12, [R1+0x9a0] ;  /* 0x0009a000010c7983 */ /* 0x001ea80000300a00 */
[----:B-1----:R-:W2:Y:S01]  /*38bd0*/  LDL.LU.64 R14, [R1+0x9a8] ;  /* 0x0009a800010e7983 */ /* 0x002ea20000300a00 */
[----:B------:R-:W-:-:S02]  /*38be0*/  IMAD R32, R9, 0x100, R8 ;  /* 0x0000010009207824 */ /* 0x000fc400078e0208 */
[----:B------:R-:W-:Y:S02]  /*38bf0*/  IMAD R33, R11, 0x100, R10 ;  /* 0x000001000b217824 */ /* 0x000fe400078e020a */
[----:B---3--:R-:W-:Y:S02]  /*38c00*/  IMAD R34, R30, 0x100, R7 ;  /* 0x000001001e227824 */ /* 0x008fe400078e0207 */
[----:B----4-:R-:W-:Y:S01]  /*38c10*/  IMAD R35, R60, 0x100, R31 ;  /* 0x000001003c237824 */ /* 0x010fe200078e021f */
[----:B------:R-:W3:Y:S01]  /*38c20*/  LDL.LU.64 R48, [R1+0x990] ;  /* 0x0009900001307983 */ /* 0x000ee20000300a00 */
[----:B------:R-:W-:Y:S02]  /*38c30*/  F2FP.F16.E4M3.UNPACK_B R32, R32 ;  /* 0x00000020ff20723e */ /* 0x000fe400020006ff */
[----:B------:R-:W-:Y:S02]  /*38c40*/  F2FP.F16.E4M3.UNPACK_B R33, R33 ;  /* 0x00000021ff21723e */ /* 0x000fe400020006ff */
[----:B------:R-:W-:-:S02]  /*38c50*/  F2FP.F16.E4M3.UNPACK_B R34, R34 ;  /* 0x00000022ff22723e */ /* 0x000fc400020006ff */
[----:B------:R-:W-:Y:S01]  /*38c60*/  F2FP.F16.E4M3.UNPACK_B R35, R35 ;  /* 0x00000023ff23723e */ /* 0x000fe200020006ff */
[----:B------:R-:W3:Y:S04]  /*38c70*/  LDL.LU.64 R50, [R1+0x998] ;  /* 0x0009980001327983 */ /* 0x000ee80000300a00 */
[----:B------:R-:W4:Y:S04]  /*38c80*/  LDL.LU.64 R44, [R1+0x980] ;  /* 0x00098000012c7983 */ /* 0x000f280000300a00 */
[----:B------:R-:W4:Y:S04]  /*38c90*/  LDL.LU.64 R46, [R1+0x988] ;  /* 0x00098800012e7983 */ /* 0x000f280000300a00 */
[----:B------:R-:W3:Y:S04]  /*38ca0*/  LDL.LU.64 R40, [R1+0x970] ;  /* 0x0009700001287983 */ /* 0x000ee80000300a00 */
[----:B------:R-:W3:Y:S04]  /*38cb0*/  LDL.LU.64 R42, [R1+0x978] ;  /* 0x00097800012a7983 */ /* 0x000ee80000300a00 */
[----:B------:R-:W4:Y:S04]  /*38cc0*/  LDL.LU.64 R36, [R1+0x960] ;  /* 0x0009600001247983 */ /* 0x000f280000300a00 */
[----:B------:R-:W4:Y:S04]  /*38cd0*/  LDL.LU.64 R38, [R1+0x968] ;  /* 0x0009680001267983 */ /* 0x000f280000300a00 */
[----:B------:R-:W4:Y:S04]  /*38ce0*/  LDL.LU.64 R16, [R1+0x950] ;  /* 0x0009500001107983 */ /* 0x000f280000300a00 */
[----:B------:R-:W4:Y:S04]  /*38cf0*/  LDL.LU.64 R18, [R1+0x958] ;  /* 0x0009580001127983 */ /* 0x000f280000300a00 */
[----:B------:R-:W4:Y:S04]  /*38d00*/  LDL.LU.64 R8, [R1+0x940] ;  /* 0x0009400001087983 */ /* 0x000f280000300a00 */
[----:B------:R-:W4:Y:S04]  /*38d10*/  LDL.LU.64 R10, [R1+0x948] ;  /* 0x00094800010a7983 */ /* 0x000f280000300a00 */
[----:B------:R-:W4:Y:S04]  /*38d20*/  LDL.LU.64 R4, [R1+0x200] ;  /* 0x0002000001047983 */ /* 0x000f280000300a00 */
[----:B------:R-:W4:Y:S01]  /*38d30*/  LDL.LU.64 R6, [R1+0x208] ;  /* 0x0002080001067983 */ /* 0x000f220000300a00 */
[----:B--2---:R-:W-:-:S15]  /*38d40*/  HMMA.16816.F32 R12, R32, R2, R12 ;  /* 0x00000002200c723c */ /* 0x004fde000000180c */
[----:B------:R-:W-:-:S04]  /*38d50*/  NOP ;  /* 0x0000000000007918 */ /* 0x000fc80000000000 */
[----:B------:R-:W-:Y:S04]  /*38d60*/  STL.64 [R1+0x9a0], R12 ;  /* 0x0009a00c01007387 */ /* 0x000fe80000100a00 */
[----:B------:R0:W-:Y:S04]  /*38d70*/  STL.64 [R1+0x9a8], R14 ;  /* 0x0009a80e01007387 */ /* 0x0001e80000100a00 */
[----:B0-----:R-:W2:Y:S04]  /*38d80*/  LDL.LU.64 R14, [R1+0x3430] ;  /* 0x00343000010e7983 */ /* 0x001ea80000300a00 */
[----:B------:R-:W2:Y:S01]  /*38d90*/  LDL.LU.64 R12, [R1+0x3428] ;  /* 0x00342800010c7983 */ /* 0x000ea20000300a00 */
[C---:B---3--:R-:W-:Y:S08]  /*38da0*/  HMMA.16816.F32 R40, R32.reuse, R28, R40 ;  /* 0x0000001c2028723c */ /* 0x048ff00000001828 */
[C---:B----4-:R-:W-:Y:S08]  /*38db0*/  HMMA.16816.F32 R36, R32.reuse, R24, R36 ;  /* 0x000000182024723c */ /* 0x050ff00000001824 */
[C---:B------:R-:W-:Y:S08]  /*38dc0*/  HMMA.16816.F32 R8, R32.reuse, R26, R8 ;  /* 0x0000001a2008723c */ /* 0x040ff00000001808 */
[C---:B------:R-:W-:Y:S08]  /*38dd0*/  HMMA.16816.F32 R4, R32.reuse, R20, R4 ;  /* 0x000000142004723c */ /* 0x040ff00000001804 */
[C---:B--2---:R-:W-:Y:S08]  /*38de0*/  HMMA.16816.F32 R48, R32.reuse, R12, R48 ;  /* 0x0000000c2030723c */ /* 0x044ff00000001830 */
[C---:B------:R-:W-:Y:S01]  /*38df0*/  HMMA.16816.F32 R44, R32.reuse, R14, R44 ;  /* 0x0000000e202c723c */ /* 0x040fe2000000182c */
[----:B------:R-:W-:Y:S10]  /*38e00*/  STL.64 [R1+0x3420], R14 ;  /* 0x0034200e01007387 */ /* 0x000ff40000100a00 */
[----:B------:R-:W-:Y:S04]  /*38e10*/  STL.64 [R1+0x990], R48 ;  /* 0x0009903001007387 */ /* 0x000fe80000100a00 */
[----:B------:R-:W-:Y:S04]  /*38e20*/  STL.64 [R1+0x998], R50 ;  /* 0x0009983201007387 */ /* 0x000fe80000100a00 */
[----:B------:R0:W-:Y:S02]  /*38e30*/  STL.64 [R1+0x3418], R12 ;  /* 0x0034180c01007387 */ /* 0x0001e40000100a00 */
[----:B0-----:R-:W-:Y:S02]  /*38e40*/  HMMA.16816.F32 R12, R32, R22, R16 ;  /* 0x00000016200c723c */ /* 0x001fe40000001810 */
        /* <DEDUP_REMOVED lines=11> */
[----:B------:R1:W-:Y:S04]  /*38f00*/  STL.64 [R1+0x948], R10 ;  /* 0x0009480a01007387 */ /* 0x0003e80000100a00 */
[----:B0-----:R-:W2:Y:S04]  /*38f10*/  LDL.LU R8, [R1+0x1244] ;  /* 0x0012440001087983 */ /* 0x001ea80000300800 */
[----:B------:R-:W2:Y:S04]  /*38f20*/  LDL.LU R9, [R1+0x1240] ;  /* 0x0012400001097983 */ /* 0x000ea80000300800 */
[----:B-1----:R-:W3:Y:S04]  /*38f30*/  LDL.LU R10, [R1+0x124c] ;  /* 0x00124c00010a7983 */ /* 0x002ee80000300800 */
[----:B------:R-:W3:Y:S04]  /*38f40*/  LDL.LU R11, [R1+0x1248] ;  /* 0x00124800010b7983 */ /* 0x000ee80000300800 */
[----:B------:R0:W-:Y:S04]  /*38f50*/  STL.64 [R1+0x200], R4 ;  /* 0x0002000401007387 */ /* 0x0001e80000100a00 */
[----:B------:R1:W-:Y:S04]  /*38f60*/  STL.64 [R1+0x208], R6 ;  /* 0x0002080601007387 */ /* 0x0003e80000100a00 */
[----:B------:R-:W4:Y:S04]  /*38f70*/  LDL.LU.64 R12, [R1+0x930] ;  /* 0x00093000010c7983 */ /* 0x000f280000300a00 */
[----:B------:R-:W4:Y:S01]  /*38f80*/  LDL.LU.64 R14, [R1+0x938] ;  /* 0x00093800010e7983 */ /* 0x000f220000300a00 */
[----:B------:R-:W-:-:S02]  /*38f90*/  IMAD R32, R53, 0x100, R52 ;  /* 0x0000010035207824 */ /* 0x000fc400078e0234 */
[----:B------:R-:W-:Y:S02]  /*38fa0*/  IMAD R33, R59, 0x100, R54 ;  /* 0x000001003b217824 */ /* 0x000fe400078e0236 */
[----:B------:R-:W-:Y:S02]  /*38fb0*/  IMAD R34, R56, 0x100, R55 ;  /* 0x0000010038227824 */ /* 0x000fe400078e0237 */
[----:B------:R-:W-:Y:S01]  /*38fc0*/  IMAD R35, R58, 0x100, R57 ;  /* 0x000001003a237824 */ /* 0x000fe200078e0239 */
[----:B------:R-:W2:Y:S01]  /*38fd0*/  LDL.LU.64 R24, [R1+0x920] ;  /* 0x0009200001187983 */ /* 0x000ea20000300a00 */
[----:B------:R-:W-:Y:S02]  /*38fe0*/  F2FP.F16.E4M3.UNPACK_B R32, R32 ;  /* 0x00000020ff20723e */ /* 0x000fe400020006ff */
[----:B------:R-:W-:Y:S02]  /*38ff0*/  F2FP.F16.E4M3.UNPACK_B R33, R33 ;  /* 0x00000021ff21723e */ /* 0x000fe400020006ff */
[----:B------:R-:W-:-:S02]  /*39000*/  F2FP.F16.E4M3.UNPACK_B R34, R34 ;  /* 0x00000022ff22723e */ /* 0x000fc400020006ff */
[----:B------:R-:W-:Y:S01]  /*39010*/  F2FP.F16.E4M3.UNPACK_B R35, R35 ;  /* 0x00000023ff23723e */ /* 0x000fe200020006ff */
        /* <DEDUP_REMOVED lines=12> */
[----:B-1----:R-:W2:Y:S04]  /*390e0*/  LDL.LU.64 R6, [R1+0x1f8] ;  /* 0x0001f80001067983 */ /* 0x002ea80000300a00 */
[----:B------:R-:W2:Y:S04]  /*390f0*/  LDL.LU R51, [R1+0x1254] ;  /* 0x0012540001337983 */ /* 0x000ea80000300800 */
[----:B------:R-:W2:Y:S04]  /*39100*/  LDL.LU R30, [R1+0x1250] ;  /* 0x00125000011e7983 */ /* 0x000ea80000300800 */
[----:B------:R-:W2:Y:S04]  /*39110*/  LDL.LU R57, [R1+0x125c] ;  /* 0x00125c0001397983 */ /* 0x000ea80000300800 */
[----:B------:R-:W2:Y:S01]  /*39120*/  LDL.LU R58, [R1+0x1258] ;  /* 0x00125800013a7983 */ /* 0x000ea20000300800 */
[----:B----4-:R-:W-:-:S15]  /*39130*/  HMMA.16816.F32 R12, R32, R2, R12 ;  /* 0x00000002200c723c */ /* 0x010fde000000180c */
[----:B------:R-:W-:-:S04]  /*39140*/  NOP ;  /* 0x0000000000007918 */ /* 0x000fc80000000000 */
[----:B------:R-:W-:Y:S04]  /*39150*/  STL.64 [R1+0x930], R12 ;  /* 0x0009300c01007387 */ /* 0x000fe80000100a00 */
[----:B------:R0:W-:Y:S04]  /*39160*/  STL.64 [R1+0x938], R14 ;  /* 0x0009380e01007387 */ /* 0x0001e80000100a00 */
[----:B0-----:R-:W4:Y:S04]  /*39170*/  LDL.LU.64 R14, [R1+0x3420] ;  /* 0x00342000010e7983 */ /* 0x001f280000300a00 */
[----:B------:R-:W2:Y:S02]  /*39180*/  LDL.LU.64 R12, [R1+0x3418] ;  /* 0x00341800010c7983 */ /* 0x000ea40000300a00 */
[----:B--2---:R-:W-:-:S15]  /*39190*/  HMMA.16816.F32 R24, R32, R12, R24 ;  /* 0x0000000c2018723c */ /* 0x004fde0000001818 */
[----:B------:R-:W-:-:S04]  /*391a0*/  NOP ;  /* 0x0000000000007918 */ /* 0x000fc80000000000 */
[----:B------:R-:W-:Y:S04]  /*391b0*/  STL.64 [R1+0x920], R24 ;  /* 0x0009201801007387 */ /* 0x000fe80000100a00 */
[----:B------:R0:W-:Y:S04]  /*391c0*/  STL.64 [R1+0x928], R26 ;  /* 0x0009281a01007387 */ /* 0x0001e80000100a00 */
[----:B0-----:R-:W2:Y:S04]  /*391d0*/  LDL.LU.64 R26, [R1+0x3410] ;  /* 0x00341000011a7983 */ /* 0x001ea80000300a00 */
[----:B------:R-:W2:Y:S01]  /*391e0*/  LDL.LU.64 R24, [R1+0x3408] ;  /* 0x0034080001187983 */ /* 0x000ea20000300a00 */
[C---:B----4-:R-:W-:Y:S08]  /*391f0*/  HMMA.16816.F32 R52, R32.reuse, R14, R52 ;  /* 0x0000000e2034723c */ /* 0x050ff00000001834 */
[C---:B------:R-:W-:Y:S08]  /*39200*/  HMMA.16816.F32 R44, R32.reuse, R28, R44 ;  /* 0x0000001c202c723c */ /* 0x040ff0000000182c */
[C---:B------:R-:W-:Y:S08]  /*39210*/  HMMA.16816.F32 R36, R32.reuse, R22, R36 ;  /* 0x000000162024723c */ /* 0x040ff00000001824 */
[C---:B------:R-:W-:Y:S01]  /*39220*/  HMMA.16816.F32 R4, R32.reuse, R20, R4 ;  /* 0x000000142004723c */ /* 0x040fe20000001804 */
[----:B------:R0:W-:Y:S04]  /*39230*/  STL.64 [R1+0x910], R52 ;  /* 0x0009103401007387 */ /* 0x0001e80000100a00 */
[----:B------:R1:W-:Y:S04]  /*39240*/  STL.64 [R1+0x918], R54 ;  /* 0x0009183601007387 */ /* 0x0003e80000100a00 */
[----:B------:R-:W-:Y:S04]  /*39250*/  STL.64 [R1+0x900], R44 ;  /* 0x0009002c01007387 */ /* 0x000fe80000100a00 */
[----:B------:R-:W-:Y:S04]  /*39260*/  STL.64 [R1+0x908], R46 ;  /* 0x0009082e01007387 */ /* 0x000fe80000100a00 */
[----:B------:R-:W4:Y:S01]  /*39270*/  LDL.LU R31, [R1+0x1264] ;  /* 0x00126400011f7983 */ /* 0x000f220000300800 */
[C---:B--2---:R-:W-:Y:S08]  /*39280*/  HMMA.16816.F32 R40, R32.reuse, R24, R40 ;  /* 0x000000182028723c */ /* 0x044ff00000001828 */
[----:B------:R-:W-:Y:S11]  /*39290*/  HMMA.16816.F32 R16, R32, R26, R16 ;  /* 0x0000001a2010723c */ /* 0x000ff60000001810 */
[----:B------:R2:W-:Y:S04]  /*392a0*/  STL.64 [R1+0x8f0], R40 ;  /* 0x0008f02801007387 */ /* 0x0005e80000100a00 */
[----:B------:R0:W-:Y:S04]  /*392b0*/  STL.64 [R1+0x8f8], R42 ;  /* 0x0008f82a01007387 */ /* 0x0001e80000100a00 */
[----:B------:R-:W4:Y:S04]  /*392c0*/  LDL.LU R60, [R1+0x1260] ;  /* 0x00126000013c7983 */ /* 0x000f280000300800 */
[----:B------:R-:W-:Y:S04]  /*392d0*/  STL.64 [R1+0x8e0], R36 ;  /* 0x0008e02401007387 */ /* 0x000fe80000100a00 */
[----:B------:R-:W-:Y:S04]  /*392e0*/  STL.64 [R1+0x8e8], R38 ;  /* 0x0008e82601007387 */ /* 0x000fe80000100a00 */
[----:B0-----:R-:W4:Y:S04]  /*392f0*/  LDL.LU R52, [R1+0x126c] ;  /* 0x00126c0001347983 */ /* 0x001f280000300800 */
[----:B------:R-:W4:Y:S04]  /*39300*/  LDL.LU R53, [R1+0x1268] ;  /* 0x0012680001357983 */ /* 0x000f280000300800 */
[----:B-1----:R-:W4:Y:S04]  /*39310*/  LDL.LU R54, [R1+0x1274] ;  /* 0x0012740001367983 */ /* 0x002f280000300800 */
[----:B------:R-:W4:Y:S04]  /*39320*/  LDL.LU R59, [R1+0x1270] ;  /* 0x00127000013b7983 */ /* 0x000f280000300800 */
[----:B------:R-:W4:Y:S04]  /*39330*/  LDL.LU R55, [R1+0x127c] ;  /* 0x00127c0001377983 */ /* 0x000f280000300800 */
[----:B------:R-:W4:Y:S04]  /*39340*/  LDL.LU R56, [R1+0x1278] ;  /* 0x0012780001387983 */ /* 0x000f280000300800 */
[----:B------:R0:W-:Y:S04]  /*39350*/  STL.64 [R1+0x8d0], R16 ;  /* 0x0008d01001007387 */ /* 0x0001e80000100a00 */
[----:B------:R1:W-:Y:S04]  /*39360*/  STL.64 [R1+0x8d8], R18 ;  /* 0x0008d81201007387 */ /* 0x0003e80000100a00 */
[----:B------:R0:W-:Y:S04]  /*39370*/  STL.64 [R1+0x1f0], R4 ;  /* 0x0001f00401007387 */ /* 0x0001e80000100a00 */
[----:B------:R0:W-:Y:S04]  /*39380*/  STL.64 [R1+0x1f8], R6 ;  /* 0x0001f80601007387 */ /* 0x0001e80000100a00 */
[----:B--2---:R-:W2:Y:S04]  /*39390*/  LDL.LU.64 R40, [R1+0x8c0] ;  /* 0x0008c00001287983 */ /* 0x004ea80000300a00 */
[----:B------:R-:W2:Y:S01]  /*393a0*/  LDL.LU.64 R42, [R1+0x8c8] ;  /* 0x0008c800012a7983 */ /* 0x000ea20000300a00 */
[----:B------:R-:W-:-:S03]  /*393b0*/  IMAD R32, R9, 0x100, R8 ;  /* 0x0000010009207824 */ /* 0x000fc600078e0208 */
[----:B0-----:R-:W4:Y:S04]  /*393c0*/  LDL.LU.64 R16, [R1+0x8b0] ;  /* 0x0008b00001107983 */ /* 0x001f280000300a00 */
[----:B-1----:R-:W4:Y:S01]  /*393d0*/  LDL.LU.64 R18, [R1+0x8b8] ;  /* 0x0008b80001127983 */ /* 0x002f220000300a00 */
[----:B---3--:R-:W-:-:S03]  /*393e0*/  IMAD R33, R11, 0x100, R10 ;  /* 0x000001000b217824 */ /* 0x008fc600078e020a */
[----:B------:R-:W3:Y:S04]  /*393f0*/  LDL.LU.64 R8, [R1+0x8a0] ;  /* 0x0008a00001087983 */ /* 0x000ee80000300a00 */
[----:B------:R-:W3:Y:S04]  /*39400*/  LDL.LU.64 R10, [R1+0x8a8] ;  /* 0x0008a800010a7983 */ /* 0x000ee80000300a00 */
[----:B------:R-:W3:Y:S04]  /*39410*/  LDL.LU.64 R4, [R1+0x890] ;  /* 0x0008900001047983 */ /* 0x000ee80000300a00 */
[----:B------:R-:W3:Y:S01]  /*39420*/  LDL.LU.64 R6, [R1+0x898] ;  /* 0x0008980001067983 */ /* 0x000ee20000300a00 */
[----:B------:R-:W-:-:S02]  /*39430*/  IMAD R34, R30, 0x100, R51 ;  /* 0x000001001e227824 */ /* 0x000fc400078e0233 */
[----:B------:R-:W-:Y:S01]  /*39440*/  IMAD R35, R58, 0x100, R57 ;  /* 0x000001003a237824 */ /* 0x000fe200078e0239 */
[----:B------:R-:W3:Y:S01]  /*39450*/  LDL.LU.64 R48, [R1+0x880] ;  /* 0x0008800001307983 */ /* 0x000ee20000300a00 */
[----:B------:R-:W-:Y:S02]  /*39460*/  F2FP.F16.E4M3.UNPACK_B R32, R32 ;  /* 0x00000020ff20723e */ /* 0x000fe400020006ff */
[----:B------:R-:W-:Y:S02]  /*39470*/  F2FP.F16.E4M3.UNPACK_B R33, R33 ;  /* 0x00000021ff21723e */ /* 0x000fe400020006ff */
[----:B------:R-:W-:Y:S02]  /*39480*/  F2FP.F16.E4M3.UNPACK_B R34, R34 ;  /* 0x00000022ff22723e */ /* 0x000fe400020006ff */
[----:B------:R-:W-:Y:S01]  /*39490*/  F2FP.F16.E4M3.UNPACK_B R35, R35 ;  /* 0x00000023ff23723e */ /* 0x000fe200020006ff */
[----:B------:R-:W3:Y:S04]  /*394a0*/  LDL.LU.64 R50, [R1+0x888] ;  /* 0x0008880001327983 */ /* 0x000ee80000300a00 */
[----:B------:R-:W3:Y:S04]  /*394b0*/  LDL.LU.64 R44, [R1+0x870] ;  /* 0x00087000012c7983 */ /* 0x000ee80000300a00 */
[----:B------:R-:W3:Y:S04]  /*394c0*/  LDL.LU.64 R46, [R1+0x878] ;  /* 0x00087800012e7983 */ /* 0x000ee80000300a00 */
[----:B------:R-:W3:Y:S04]  /*394d0*/  LDL.LU.64 R36, [R1+0x860] ;  /* 0x0008600001247983 */ /* 0x000ee80000300a00 */
[----:B------:R-:W3:Y:S01]  /*394e0*/  LDL.LU.64 R38, [R1+0x868] ;  /* 0x0008680001267983 */ /* 0x000ee20000300a00 */
[C---:B--2---:R-:W-:Y:S08]  /*394f0*/  HMMA.16816.F32 R40, R32.reuse, R2, R40 ;  /* 0x000000022028723c */ /* 0x044ff00000001828 */
[C---:B----4-:R-:W-:Y:S08]  /*39500*/  HMMA.16816.F32 R16, R32.reuse, R12, R16 ;  /* 0x0000000c2010723c */ /* 0x050ff00000001810 */
[C---:B---3--:R-:W-:Y:S08]  /*39510*/  HMMA.16816.F32 R8, R32.reuse, R14, R8 ;  /* 0x0000000e2008723c */ /* 0x048ff00000001808 */
[C---:B------:R-:W-:Y:S01]  /*39520*/  HMMA.16816.F32 R4, R32.reuse, R28, R4 ;  /* 0x0000001c2004723c */ /* 0x040fe20000001804 */
[----:B------:R0:W-:Y:S04]  /*39530*/  STL.64 [R1+0x8c0], R40 ;  /* 0x0008c02801007387 */ /* 0x0001e80000100a00 */
[----:B------:R1:W-:Y:S04]  /*39540*/  STL.64 [R1+0x8c8], R42 ;  /* 0x0008c82a01007387 */ /* 0x0003e80000100a00 */
[----:B0-----:R-:W2:Y:S04]  /*39550*/  LDL.LU.64 R40, [R1+0x1e0] ;  /* 0x0001e00001287983 */ /* 0x001ea80000300a00 */
[----:B------:R0:W-:Y:S04]  /*39560*/  STL.64 [R1+0x8b0], R16 ;  /* 0x0008b01001007387 */ /* 0x0001e80000100a00 */
[----:B------:R3:W-:Y:S04]  /*39570*/  STL.64 [R1+0x8b8], R18 ;  /* 0x0008b81201007387 */ /* 0x0007e80000100a00 */
[----:B-1----:R-:W2:Y:S04]  /*39580*/  LDL.LU.64 R42, [R1+0x1e8] ;  /* 0x0001e800012a7983 */ /* 0x002ea80000300a00 */
[----:B------:R1:W-:Y:S04]  /*39590*/  STL.64 [R1+0x8a0], R8 ;  /* 0x0008a00801007387 */ /* 0x0003e80000100a00 */
[----:B------:R4:W-:Y:S04]  /*395a0*/  STL.64 [R1+0x8a8], R10 ;  /* 0x0008a80a01007387 */ /* 0x0009e80000100a00 */
[----:B0-----:R-:W2:Y:S04]  /*395b0*/  LDL.LU.64 R16, [R1+0x850] ;  /* 0x0008500001107983 */ /* 0x001ea80000300a00 */
[----:B---3--:R-:W3:Y:S04]  /*395c0*/  LDL.LU.64 R18, [R1+0x858] ;  /* 0x0008580001127983 */ /* 0x008ee80000300a00 */
[----:B------:R0:W-:Y:S04]  /*395d0*/  STL.64 [R1+0x890], R4 ;  /* 0x0008900401007387 */ /* 0x0001e80000100a00 */
[----:B------:R0:W-:Y:S04]  /*395e0*/  STL.64 [R1+0x898], R6 ;  /* 0x0008980601007387 */ /* 0x0001e80000100a00 */
[----:B-1----:R-:W3:Y:S04]  /*395f0*/  LDL.LU.64 R8, [R1+0x840] ;  /* 0x0008400001087983 */ /* 0x002ee80000300a00 */
[----:B----4-:R-:W4:Y:S04]  /*39600*/  LDL.LU.64 R10, [R1+0x848] ;  /* 0x00084800010a7983 */ /* 0x010f280000300a00 */
[----:B0-----:R-:W4:Y:S04]  /*39610*/  LDL.LU.64 R4, [R1+0x830] ;  /* 0x0008300001047983 */ /* 0x001f280000300a00 */
[----:B------:R-:W4:Y:S01]  /*39620*/  LDL.LU.64 R6, [R1+0x838] ;  /* 0x0008380001067983 */ /* 0x000f220000300a00 */
[C---:B------:R-:W-:Y:S08]  /*39630*/  HMMA.16816.F32 R48, R32.reuse, R24, R48 ;  /* 0x000000182030723c */ /* 0x040ff00000001830 */
[C---:B------:R-:W-:Y:S08]  /*39640*/  HMMA.16816.F32 R44, R32.reuse, R22, R44 ;  /* 0x00000016202c723c */ /* 0x040ff0000000182c */
[----:B------:R-:W-:Y:S01]  /*39650*/  HMMA.16816.F32 R36, R32, R26, R36 ;  /* 0x0000001a2024723c */ /* 0x000fe20000001824 */
[----:B------:R-:W-:-:S02]  /*39660*/  IMAD R30, R60, 0x100, R31 ;  /* 0x000001003c1e7824 */ /* 0x000fc400078e021f */
[----:B------:R-:W-:Y:S01]  /*39670*/  IMAD R31, R53, 0x100, R52 ;  /* 0x00000100351f7824 */ /* 0x000fe200078e0234 */
[----:B------:R-:W-:Y:S04]  /*39680*/  STL.64 [R1+0x880], R48 ;  /* 0x0008803001007387 */ /* 0x000fe80000100a00 */
[----:B------:R-:W-:Y:S04]  /*39690*/  STL.64 [R1+0x888], R50 ;  /* 0x0008883201007387 */ /* 0x000fe80000100a00 */
[----:B------:R-:W4:Y:S04]  /*396a0*/  LDL.LU R57, [R1+0x1284] ;  /* 0x0012840001397983 */ /* 0x000f280000300800 */
[----:B------:R-:W-:Y:S04]  /*396b0*/  STL.64 [R1+0x870], R44 ;  /* 0x0008702c01007387 */ /* 0x000fe80000100a00 */
[----:B------:R-:W-:Y:S04]  /*396c0*/  STL.64 [R1+0x878], R46 ;  /* 0x0008782e01007387 */ /* 0x000fe80000100a00 */
[----:B------:R-:W4:Y:S04]  /*396d0*/  LDL.LU R58, [R1+0x1280] ;  /* 0x00128000013a7983 */ /* 0x000f280000300800 */
[----:B------:R0:W-:Y:S02]  /*396e0*/  STL.64 [R1+0x860], R36 ;  /* 0x0008602401007387 */ /* 0x0001e40000100a00 */
[----:B0-----:R-:W-:-:S02]  /*396f0*/  IMAD R36, R59, 0x100, R54 ;  /* 0x000001003b247824 */ /* 0x001fc400078e0236 */
[----:B------:R-:W-:Y:S01]  /*39700*/  IMAD R37, R56, 0x100, R55 ;  /* 0x0000010038257824 */ /* 0x000fe200078e0237 */
[----:B------:R-:W-:Y:S01]  /*39710*/  STL.64 [R1+0x868], R38 ;  /* 0x0008682601007387 */ /* 0x000fe20000100a00 */
[----:B--2---:R-:W-:Y:S01]  /*39720*/  HMMA.16816.F32 R40, R32, R20, R40 ;  /* 0x000000142028723c */ /* 0x004fe20000001828 */
[----:B------:R-:W-:Y:S02]  /*39730*/  F2FP.F16.E4M3.UNPACK_B R32, R30 ;  /* 0x0000001eff20723e */ /* 0x000fe400020006ff */
[----:B------:R-:W-:Y:S02]  /*39740*/  F2FP.F16.E4M3.UNPACK_B R33, R31 ;  /* 0x0000001fff21723e */ /* 0x000fe400020006ff */
[----:B------:R-:W-:Y:S02]  /*39750*/  F2FP.F16.E4M3.UNPACK_B R34, R36 ;  /* 0x00000024ff22723e */ /* 0x000fe400020006ff */
[----:B------:R-:W-:-:S07]  /*39760*/  F2FP.F16.E4M3.UNPACK_B R35, R37 ;  /* 0x00000025ff23723e */ /* 0x000fce00020006ff */
[C---:B---3--:R-:W-:Y:S08]  /*39770*/  HMMA.16816.F32 R16, R32.reuse, R2, R16 ;  /* 0x000000022010723c */ /* 0x048ff00000001810 */
[C---:B----4-:R-:W-:Y:S08]  /*39780*/  HMMA.16816.F32 R8, R32.reuse, R12, R8 ;  /* 0x0000000c2008723c */ /* 0x050ff00000001808 */
[C---:B------:R-:W-:Y:S01]  /*39790*/  HMMA.16816.F32 R4, R32.reuse, R14, R4 ;  /* 0x0000000e2004723c */ /* 0x040fe20000001804 */
[----:B------:R0:W-:Y:S04]  /*397a0*/  STL.64 [R1+0x1e0], R40 ;  /* 0x0001e02801007387 */ /* 0x0001e80000100a00 */
[----:B------:R1:W-:Y:S04]  /*397b0*/  STL.64 [R1+0x1e8], R42 ;  /* 0x0001e82a01007387 */ /* 0x0003e80000100a00 */
[----:B------:R2:W-:Y:S04]  /*397c0*/  STL.64 [R1+0x850], R16 ;  /* 0x0008501001007387 */ /* 0x0005e80000100a00 */
[----:B------:R3:W-:Y:S04]  /*397d0*/  STL.64 [R1+0x858], R18 ;  /* 0x0008581201007387 */ /* 0x0007e80000100a00 */
[----:B0-----:R-:W4:Y:S04]  /*397e0*/  LDL.LU.64 R40, [R1+0x820] ;  /* 0x0008200001287983 */ /* 0x001f280000300a00 */
[----:B------:R0:W-:Y:S04]  /*397f0*/  STL.64 [R1+0x840], R8 ;  /* 0x0008400801007387 */ /* 0x0001e80000100a00 */
[----:B------:R0:W-:Y:S04]  /*39800*/  STL.64 [R1+0x848], R10 ;  /* 0x0008480a01007387 */ /* 0x0001e80000100a00 */
[----:B-1----:R-:W4:Y:S04]  /*39810*/  LDL.LU.64 R42, [R1+0x828] ;  /* 0x00082800012a7983 */ /* 0x002f280000300a00 */
[----:B------:R1:W-:Y:S04]  /*39820*/  STL.64 [R1+0x830], R4 ;  /* 0x0008300401007387 */ /* 0x0003e80000100a00 */
[----:B------:R0:W-:Y:S04]  /*39830*/  STL.64 [R1+0x838], R6 ;  /* 0x0008380601007387 */ /* 0x0001e80000100a00 */
[----:B--2---:R-:W2:Y:S04]  /*39840*/  LDL.LU.64 R16, [R1+0x810] ;  /* 0x0008100001107983 */ /* 0x004ea80000300a00 */
[----:B---3--:R-:W2:Y:S04]  /*39850*/  LDL.LU.64 R18, [R1+0x818] ;  /* 0x0008180001127983 */ /* 0x008ea80000300a00 */
[----:B0-----:R-:W3:Y:S04]  /*39860*/  LDL.LU.64 R8, [R1+0x800] ;  /* 0x0008000001087983 */ /* 0x001ee80000300a00 */
[----:B------:R-:W3:Y:S04]  /*39870*/  LDL.LU.64 R10, [R1+0x808] ;  /* 0x00080800010a7983 */ /* 0x000ee80000300a00 */
[----:B-1----:R-:W3:Y:S04]  /*39880*/  LDL.LU.64 R4, [R1+0x7f0] ;  /* 0x0007f00001047983 */ /* 0x002ee80000300a00 */
[----:B------:R-:W3:Y:S04]  /*39890*/  LDL.LU.64 R6, [R1+0x7f8] ;  /* 0x0007f80001067983 */ /* 0x000ee80000300a00 */
        /* <DEDUP_REMOVED lines=8> */
[----:B------:R-:W3:Y:S04]  /*39920*/  LDL.LU R52, [R1+0x12a4] ;  /* 0x0012a40001347983 */ /* 0x000ee80000300800 */
[----:B------:R-:W3:Y:S04]  /*39930*/  LDL.LU R53, [R1+0x12a0] ;  /* 0x0012a00001357983 */ /* 0x000ee80000300800 */
[----:B------:R-:W3:Y:S04]  /*39940*/  LDL.LU R54, [R1+0x12ac] ;  /* 0x0012ac0001367983 */ /* 0x000ee80000300800 */
[----:B------:R-:W3:Y:S04]  /*39950*/  LDL.LU R59, [R1+0x12a8] ;  /* 0x0012a800013b7983 */ /* 0x000ee80000300800 */
[----:B------:R-:W3:Y:S04]  /*39960*/  LDL.LU R55, [R1+0x12b4] ;  /* 0x0012b40001377983 */ /* 0x000ee80000300800 */
[----:B------:R-:W3:Y:S01]  /*39970*/  LDL.LU R56, [R1+0x12b0] ;  /* 0x0012b00001387983 */ /* 0x000ee20000300800 */
[C---:B----4-:R-:W-:Y:S08]  /*39980*/  HMMA.16816.F32 R40, R32.reuse, R28, R40 ;  /* 0x0000001c2028723c */ /* 0x050ff00000001828 */
[C---:B--2---:R-:W-:Y:S08]  /*39990*/  HMMA.16816.F32 R12, R32.reuse, R24, R16 ;  /* 0x00000018200c723c */ /* 0x044ff00000001810 */
[C---:B---3--:R-:W-:Y:S08]  /*399a0*/  HMMA.16816.F32 R8, R32.reuse, R22, R8 ;  /* 0x000000162008723c */ /* 0x048ff00000001808 */
[----:B------:R-:W-:Y:S01]  /*399b0*/  HMMA.16816.F32 R4, R32, R26, R4 ;  /* 0x0000001a2004723c */ /* 0x000fe20000001804 */
[----:B------:R-:W-:Y:S04]  /*399c0*/  STL.64 [R1+0x820], R40 ;  /* 0x0008202801007387 */ /* 0x000fe80000100a00 */
[----:B------:R-:W-:Y:S04]  /*399d0*/  STL.64 [R1+0x828], R42 ;  /* 0x0008282a01007387 */ /* 0x000fe80000100a00 */
        /* <DEDUP_REMOVED lines=8> */
[----:B------:R-:W4:Y:S04]  /*39a60*/  LDL.LU.64 R48, [R1+0x7d0] ;  /* 0x0007d00001307983 */ /* 0x000f280000300a00 */
[----:B------:R-:W4:Y:S04]  /*39a70*/  LDL.LU.64 R50, [R1+0x7d8] ;  /* 0x0007d80001327983 */ /* 0x000f280000300a00 */
[----:B------:R-:W4:Y:S04]  /*39a80*/  LDL.LU.64 R44, [R1+0x7c0] ;  /* 0x0007c000012c7983 */ /* 0x000f280000300a00 */
[----:B------:R-:W4:Y:S04]  /*39a90*/  LDL.LU.64 R46, [R1+0x7c8] ;  /* 0x0007c800012e7983 */ /* 0x000f280000300a00 */
[----:B------:R-:W4:Y:S04]  /*39aa0*/  LDL.LU.64 R40, [R1+0x7b0] ;  /* 0x0007b00001287983 */ /* 0x000f280000300a00 */
[----:B------:R-:W4:Y:S04]  /*39ab0*/  LDL.LU.64 R42, [R1+0x7b8] ;  /* 0x0007b800012a7983 */ /* 0x000f280000300a00 */
[----:B------:R-:W4:Y:S04]  /*39ac0*/  LDL.LU.64 R16, [R1+0x7a0] ;  /* 0x0007a00001107983 */ /* 0x000f280000300a00 */
[----:B------:R-:W4:Y:S04]  /*39ad0*/  LDL.LU.64 R18, [R1+0x7a8] ;  /* 0x0007a80001127983 */ /* 0x000f280000300a00 */
[----:B--2---:R-:W2:Y:S04]  /*39ae0*/  LDL.LU.64 R8, [R1+0x790] ;  /* 0x0007900001087983 */ /* 0x004ea80000300a00 */
[----:B---3--:R-:W2:Y:S04]  /*39af0*/  LDL.LU.64 R10, [R1+0x798] ;  /* 0x00079800010a7983 */ /* 0x008ea80000300a00 */
[----:B0-----:R-:W3:Y:S01]  /*39b00*/  LDL.LU.64 R4, [R1+0x780] ;  /* 0x0007800001047983 */ /* 0x001ee20000300a00 */
[----:B------:R-:W-:-:S03]  /*39b10*/  IMAD R30, R58, 0x100, R57 ;  /* 0x000001003a1e7824 */ /* 0x000fc600078e0239 */
[----:B------:R-:W3:Y:S04]  /*39b20*/  LDL.LU.64 R6, [R1+0x788] ;  /* 0x0007880001067983 */ /* 0x000ee80000300a00 */
[----:B------:R-:W2:Y:S01]  /*39b30*/  LDL.LU R57, [R1+0x12bc] ;  /* 0x0012bc0001397983 */ /* 0x000ea20000300800 */
[----:B------:R-:W-:-:S03]  /*39b40*/  IMAD R31, R31, 0x100, R37 ;  /* 0x000001001f1f7824 */ /* 0x000fc600078e0225 */
[----:B------:R-:W2:Y:S01]  /*39b50*/  LDL.LU R58, [R1+0x12b8] ;  /* 0x0012b800013a7983 */ /* 0x000ea20000300800 */
[----:B------:R-:W-:Y:S02]  /*39b60*/  IMAD R36, R38, 0x100, R36 ;  /* 0x0000010026247824 */ /* 0x000fe400078e0224 */
[----:B------:R-:W-:Y:S01]  /*39b70*/  IMAD R37, R60, 0x100, R39 ;  /* 0x000001003c257824 */ /* 0x000fe200078e0227 */
[----:B----4-:R-:W-:Y:S01]  /*39b80*/  HMMA.16816.F32 R32, R32, R20, R12 ;  /* 0x000000142020723c */ /* 0x010fe2000000180c */
[----:B------:R-:W4:Y:S04]  /*39b90*/  LDL.LU.64 R14, [R1+0x3400] ;  /* 0x00340000010e7983 */ /* 0x000f280000300a00 */
[----:B------:R-:W4:-:S14]  /*39ba0*/  LDL.LU.64 R12, [R1+0x33f8] ;  /* 0x0033f800010c7983 */ /* 0x000f1c0000300a00 */
[----:B------:R-:W-:Y:S04]  /*39bb0*/  STL.64 [R1+0x1d0], R32 ;  /* 0x0001d02001007387 */ /* 0x000fe80000100a00 */
[----:B------:R0:W-:Y:S02]  /*39bc0*/  STL.64 [R1+0x1d8], R34 ;  /* 0x0001d82201007387 */ /* 0x0001e40000100a00 */
[----:B0-----:R-:W-:Y:S02]  /*39bd0*/  F2FP.F16.E4M3.UNPACK_B R34, R36 ;  /* 0x00000024ff22723e */ /* 0x001fe400020006ff */
[----:B------:R-:W-:Y:S02]  /*39be0*/  F2FP.F16.E4M3.UNPACK_B R35, R37 ;  /* 0x00000025ff23723e */ /* 0x000fe400020006ff */
[----:B------:R-:W4:Y:S04]  /*39bf0*/  LDL.LU.64 R36, [R1+0x7e0] ;  /* 0x0007e00001247983 */ /* 0x000f280000300a00 */
[----:B------:R-:W4:Y:S01]  /*39c00*/  LDL.LU.64 R38, [R1+0x7e8] ;  /* 0x0007e80001267983 */ /* 0x000f220000300a00 */
[----:B------:R-:W-:-:S02]  /*39c10*/  F2FP.F16.E4M3.UNPACK_B R32, R30 ;  /* 0x0000001eff20723e */ /* 0x000fc400020006ff */
[----:B------:R-:W-:-:S07]  /*39c20*/  F2FP.F16.E4M3.UNPACK_B R33, R31 ;  /* 0x0000001fff21723e */ /* 0x000fce00020006ff */
[C---:B------:R-:W-:Y:S08]  /*39c30*/  HMMA.16816.F32 R16, R32.reuse, R24, R16 ;  /* 0x000000182010723c */ /* 0x040ff00000001810 */
[C---:B--2---:R-:W-:Y:S08]  /*39c40*/  HMMA.16816.F32 R8, R32.reuse, R22, R8 ;  /* 0x000000162008723c */ /* 0x044ff00000001808 */
[C---:B---3--:R-:W-:Y:S08]  /*39c50*/  HMMA.16816.F32 R4, R32.reuse, R26, R4 ;  /* 0x0000001a2004723c */ /* 0x048ff00000001804 */
[C---:B----4-:R-:W-:Y:S08]  /*39c60*/  HMMA.16816.F32 R48, R32.reuse, R12, R48 ;  /* 0x0000000c2030723c */ /* 0x050ff00000001830 */
[C---:B------:R-:W-:Y:S08]  /*39c70*/  HMMA.16816.F32 R44, R32.reuse, R14, R44 ;  /* 0x0000000e202c723c */ /* 0x040ff0000000182c */
[----:B------:R-:W-:-:S15]  /*39c80*/  HMMA.16816.F32 R36, R32, R2, R36 ;  /* 0x000000022024723c */ /* 0x000fde0000001824 */
[----:B------:R-:W-:-:S04]  /*39c90*/  NOP ;  /* 0x0000000000007918 */ /* 0x000fc80000000000 */
[----:B------:R-:W-:Y:S04]  /*39ca0*/  STL.64 [R1+0x7e0], R36 ;  /* 0x0007e02401007387 */ /* 0x000fe80000100a00 */
[----:B------:R0:W-:Y:S02]  /*39cb0*/  STL.64 [R1+0x7e8], R38 ;  /* 0x0007e82601007387 */ /* 0x0001e40000100a00 */
[----:B0-----:R-:W-:Y:S02]  /*39cc0*/  HMMA.16816.F32 R36, R32, R28, R40 ;  /* 0x0000001c2024723c */ /* 0x001fe40000001828 */
[----:B------:R-:W-:Y:S04]  /*39cd0*/  STL.64 [R1+0x7d0], R48 ;  /* 0x0007d03001007387 */ /* 0x000fe80000100a00 */
[----:B------:R-:W-:Y:S04]  /*39ce0*/  STL.64 [R1+0x7d8], R50 ;  /* 0x0007d83201007387 */ /* 0x000fe80000100a00 */
[----:B------:R-:W-:Y:S04]  /*39cf0*/  STL.64 [R1+0x7c0], R44 ;  /* 0x0007c02c01007387 */ /* 0x000fe80000100a00 */
[----:B------:R-:W-:Y:S04]  /*39d00*/  STL.64 [R1+0x7c8], R46 ;  /* 0x0007c82e01007387 */ /* 0x000fe80000100a00 */
[----:B------:R-:W2:Y:S04]  /*39d10*/  LDL.LU.64 R40, [R1+0x1c0] ;  /* 0x0001c00001287983 */ /* 0x000ea80000300a00 */
[----:B------:R-:W-:Y:S04]  /*39d20*/  STL.64 [R1+0x7b0], R36 ;  /* 0x0007b02401007387 */ /* 0x000fe80000100a00 */
[----:B------:R-:W-:Y:S04]  /*39d30*/  STL.64 [R1+0x7b8], R38 ;  /* 0x0007b82601007387 */ /* 0x000fe80000100a00 */
[----:B------:R-:W2:Y:S04]  /*39d40*/  LDL.LU.64 R42, [R1+0x1c8] ;  /* 0x0001c800012a7983 */ /* 0x000ea80000300a00 */
[----:B------:R0:W-:Y:S04]  /*39d50*/  STL.64 [R1+0x7a0], R16 ;  /* 0x0007a01001007387 */ /* 0x0001e80000100a00 */
[----:B------:R1:W-:Y:S04]  /*39d60*/  STL.64 [R1+0x7a8], R18 ;  /* 0x0007a81201007387 */ /* 0x0003e80000100a00 */
[----:B0-----:R-:W3:Y:S04]  /*39d70*/  LDL.LU.64 R16, [R1+0x770] ;  /* 0x0007700001107983 */ /* 0x001ee80000300a00 */
[----:B------:R-:W-:Y:S04]  /*39d80*/  STL.64 [R1+0x790], R8 ;  /* 0x0007900801007387 */ /* 0x000fe80000100a00 */
[----:B------:R-:W-:Y:S04]  /*39d90*/  STL.64 [R1+0x798], R10 ;  /* 0x0007980a01007387 */ /* 0x000fe80000100a00 */
[----:B-1----:R-:W3:Y:S04]  /*39da0*/  LDL.LU.64 R18, [R1+0x778] ;  /* 0x0007780001127983 */ /* 0x002ee80000300a00 */
[----:B------:R0:W-:Y:S04]  /*39db0*/  STL.64 [R1+0x780], R4 ;  /* 0x0007800401007387 */ /* 0x0001e80000100a00 */
[----:B------:R1:W-:Y:S04]  /*39dc0*/  STL.64 [R1+0x788], R6 ;  /* 0x0007880601007387 */ /* 0x0003e80000100a00 */
[----:B0-----:R-:W4:Y:S04]  /*39dd0*/  LDL.LU.64 R4, [R1+0x760] ;  /* 0x0007600001047983 */ /* 0x001f280000300a00 */
[----:B-1----:R-:W4:Y:S01]  /*39de0*/  LDL.LU.64 R6, [R1+0x768] ;  /* 0x0007680001067983 */ /* 0x002f220000300a00 */
[----:B------:R-:W-:-:S02]  /*39df0*/  IMAD R30, R53, 0x100, R52 ;  /* 0x00000100351e7824 */ /* 0x000fc400078e0234 */
[----:B------:R-:W-:Y:S02]  /*39e00*/  IMAD R31, R59, 0x100, R54 ;  /* 0x000001003b1f7824 */ /* 0x000fe400078e0236 */
[----:B------:R-:W-:Y:S02]  /*39e10*/  IMAD R36, R56, 0x100, R55 ;  /* 0x0000010038247824 */ /* 0x000fe400078e0237 */
[----:B------:R-:W-:Y:S01]  /*39e20*/  IMAD R37, R58, 0x100, R57 ;  /* 0x000001003a257824 */ /* 0x000fe200078e0239 */
[----:B------:R-:W4:Y:S04]  /*39e30*/  LDL.LU R49, [R1+0x12c4] ;  /* 0x0012c40001317983 */ /* 0x000f280000300800 */
[----:B------:R-:W4:Y:S04]  /*39e40*/  LDL.LU R50, [R1+0x12c0] ;  /* 0x0012c00001327983 */ /* 0x000f280000300800 */
[----:B------:R-:W4:Y:S04]  /*39e50*/  LDL.LU R51, [R1+0x12cc] ;  /* 0x0012cc0001337983 */ /* 0x000f280000300800 */
[----:B------:R-:W4:Y:S04]  /*39e60*/  LDL.LU R8, [R1+0x12c8] ;  /* 0x0012c80001087983 */ /* 0x000f280000300800 */
[----:B------:R-:W4:Y:S04]  /*39e70*/  LDL.LU R9, [R1+0x12d4] ;  /* 0x0012d40001097983 */ /* 0x000f280000300800 */
[----:B------:R-:W4:Y:S01]  /*39e80*/  LDL.LU R10, [R1+0x12d0] ;  /* 0x0012d000010a7983 */ /* 0x000f220000300800 */
[----:B--2---:R-:W-:Y:S01]  /*39e90*/  HMMA.16816.F32 R40, R32, R20, R40 ;  /* 0x000000142028723c */ /* 0x004fe20000001828 */
[----:B------:R-:W-:-:S02]  /*39ea0*/  F2FP.F16.E4M3.UNPACK_B R32, R30 ;  /* 0x0000001eff20723e */ /* 0x000fc400020006ff */
[----:B------:R-:W-:Y:S02]  /*39eb0*/  F2FP.F16.E4M3.UNPACK_B R33, R31 ;  /* 0x0000001fff21723e */ /* 0x000fe400020006ff */
[----:B------:R-:W-:Y:S02]  /*39ec0*/  F2FP.F16.E4M3.UNPACK_B R34, R36 ;  /* 0x00000024ff22723e */ /* 0x000fe400020006ff */
[----:B------:R-:W-:-:S07]  /*39ed0*/  F2FP.F16.E4M3.UNPACK_B R35, R37 ;  /* 0x00000025ff23723e */ /* 0x000fce00020006ff */
[C---:B---3--:R-:W-:Y:S08]  /*39ee0*/  HMMA.16816.F32 R16, R32.reuse, R2, R16 ;  /* 0x000000022010723c */ /* 0x048ff00000001810 */
[C---:B----4-:R-:W-:Y:S01]  /*39ef0*/  HMMA.16816.F32 R4, R32.reuse, R12, R4 ;  /* 0x0000000c2004723c */ /* 0x050fe20000001804 */
[----:B------:R0:W-:Y:S04]  /*39f00*/  STL.64 [R1+0x1c0], R40 ;  /* 0x0001c02801007387 */ /* 0x0001e80000100a00 */
[----:B------:R1:W-:Y:S04]  /*39f10*/  STL.64 [R1+0x1c8], R42 ;  /* 0x0001c82a01007387 */ /* 0x0003e80000100a00 */
[----:B------:R-:W2:Y:S04]  /*39f20*/  LDL.LU.64 R44, [R1+0x740] ;  /* 0x00074000012c7983 */ /* 0x000ea80000300a00 */
[----:B------:R3:W-:Y:S04]  /*39f30*/  STL.64 [R1+0x770], R16 ;  /* 0x0007701001007387 */ /* 0x0007e80000100a00 */
[----:B------:R4:W-:Y:S04]  /*39f40*/  STL.64 [R1+0x778], R18 ;  /* 0x0007781201007387 */ /* 0x0009e80000100a00 */
[----:B------:R-:W2:Y:S04]  /*39f50*/  LDL.LU.64 R46, [R1+0x748] ;  /* 0x00074800012e7983 */ /* 0x000ea80000300a00 */
        /* <DEDUP_REMOVED lines=8> */
[----:B------:R-:W2:Y:S04]  /*39fe0*/  LDL.LU R39, [R1+0x12dc] ;  /* 0x0012dc0001277983 */ /* 0x000ea80000300800 */
[----:B------:R-:W2:Y:S04]  /*39ff0*/  LDL.LU R56, [R1+0x12d8] ;  /* 0x0012d80001387983 */ /* 0x000ea80000300800 */
[----:B------:R-:W2:Y:S04]  /*3a000*/  LDL.LU R11, [R1+0x12e4] ;  /* 0x0012e400010b7983 */ /* 0x000ea80000300800 */
[----:B--2---:R-:W-:Y:S04]  /*3a010*/  STL [R1+0x33e0], R11 ;  /* 0x0033e00b01007387 */ /* 0x004fe80000100800 */
[----:B------:R-:W2:Y:S04]  /*3a020*/  LDL.LU R60, [R1+0x12e0] ;  /* 0x0012e000013c7983 */ /* 0x000ea80000300800 */
[----:B------:R-:W2:Y:S04]  /*3a030*/  LDL.LU R52, [R1+0x12ec] ;  /* 0x0012ec0001347983 */ /* 0x000ea80000300800 */
[----:B------:R-:W2:Y:S04]  /*3a040*/  LDL.LU R53, [R1+0x12e8] ;  /* 0x0012e80001357983 */ /* 0x000ea80000300800 */
[----:B------:R-:W2:Y:S04]  /*3a050*/  LDL.LU R54, [R1+0x12f4] ;  /* 0x0012f40001367983 */ /* 0x000ea80000300800 */
[----:B--2---:R-:W-:Y:S04]  /*3a060*/  STL [R1+0x33f0], R54 ;  /* 0x0033f03601007387 */ /* 0x004fe80000100800 */
[----:B------:R0:W-:Y:S04]  /*3a070*/  STL.64 [R1+0x33e8], R52 ;  /* 0x0033e83401007387 */ /* 0x0001e80000100a00 */
[----:B0-----:R-:W2:Y:S04]  /*3a080*/  LDL.LU.64 R52, [R1+0x750] ;  /* 0x0007500001347983 */ /* 0x001ea80000300a00 */
[----:B------:R-:W2:Y:S01]  /*3a090*/  LDL.LU.64 R54, [R1+0x758] ;  /* 0x0007580001367983 */ /* 0x000ea20000300a00 */
[C---:B------:R-:W-:Y:S08]  /*3a0a0*/  HMMA.16816.F32 R44, R32.reuse, R28, R44 ;  /* 0x0000001c202c723c */ /* 0x040ff0000000182c */
[C---:B------:R-:W-:Y:S08]  /*3a0b0*/  HMMA.16816.F32 R40, R32.reuse, R24, R40 ;  /* 0x000000182028723c */ /* 0x040ff00000001828 */
[C---:B---3--:R-:W-:Y:S01]  /*3a0c0*/  HMMA.16816.F32 R16, R32.reuse, R22, R16 ;  /* 0x000000162010723c */ /* 0x048fe20000001810 */
[----:B------:R-:W3:Y:S04]  /*3a0d0*/  LDL.LU R59, [R1+0x12f0] ;  /* 0x0012f000013b7983 */ /* 0x000ee80000300800 */
[----:B------:R-:W3:Y:S04]  /*3a0e0*/  LDL.LU R57, [R1+0x12fc] ;  /* 0x0012fc0001397983 */ /* 0x000ee80000300800 */
[----:B------:R-:W3:Y:S01]  /*3a0f0*/  LDL.LU R58, [R1+0x12f8] ;  /* 0x0012f800013a7983 */ /* 0x000ee20000300800 */
[----:B--2---:R-:W-:-:S15]  /*3a100*/  HMMA.16816.F32 R52, R32, R14, R52 ;  /* 0x0000000e2034723c */ /* 0x004fde0000001834 */
[----:B------:R-:W-:-:S04]  /*3a110*/  NOP ;  /* 0x0000000000007918 */ /* 0x000fc80000000000 */
[----:B------:R0:W-:Y:S04]  /*3a120*/  STL.64 [R1+0x750], R52 ;  /* 0x0007503401007387 */ /* 0x0001e80000100a00 */
[----:B------:R1:W-:Y:S04]  /*3a130*/  STL.64 [R1+0x758], R54 ;  /* 0x0007583601007387 */ /* 0x0003e80000100a00 */
[----:B------:R2:W-:Y:S04]  /*3a140*/  STL.64 [R1+0x740], R44 ;  /* 0x0007402c01007387 */ /* 0x0005e80000100a00 */
[----:B------:R0:W-:Y:S04]  /*3a150*/  STL.64 [R1+0x748], R46 ;  /* 0x0007482e01007387 */ /* 0x0001e80000100a00 */
[----:B------:R1:W-:Y:S04]  /*3a160*/  STL.64 [R1+0x730], R40 ;  /* 0x0007302801007387 */ /* 0x0003e80000100a00 */
[----:B------:R1:W-:Y:S04]  /*3a170*/  STL.64 [R1+0x738], R42 ;  /* 0x0007382a01007387 */ /* 0x0003e80000100a00 */
[----:B0-----:R-:W3:Y:S04]  /*3a180*/  LDL.LU.64 R52, [R1+0x1b0] ;  /* 0x0001b00001347983 */ /* 0x001ee80000300a00 */
[----:B------:R0:W-:Y:S04]  /*3a190*/  STL.64 [R1+0x720], R16 ;  /* 0x0007201001007387 */ /* 0x0001e80000100a00 */
[----:B------:R0:W-:Y:S04]  /*3a1a0*/  STL.64 [R1+0x728], R18 ;  /* 0x0007281201007387 */ /* 0x0001e80000100a00 */
[----:B-1----:R-:W3:Y:S01]  /*3a1b0*/  LDL.LU.64 R54, [R1+0x1b8] ;  /* 0x0001b80001367983 */ /* 0x002ee20000300a00 */
[----:B----4-:R-:W-:Y:S01]  /*3a1c0*/  HMMA.16816.F32 R4, R32, R26, R4 ;  /* 0x0000001a2004723c */ /* 0x010fe20000001804 */
[----:B------:R-:W-:-:S02]  /*3a1d0*/  IMAD R31, R8, 0x100, R51 ;  /* 0x00000100081f7824 */ /* 0x000fc400078e0233 */
[----:B------:R-:W-:Y:S02]  /*3a1e0*/  IMAD R36, R10, 0x100, R9 ;  /* 0x000001000a247824 */ /* 0x000fe400078e0209 */
[----:B------:R-:W-:Y:S02]  /*3a1f0*/  IMAD R30, R50, 0x100, R49 ;  /* 0x00000100321e7824 */ /* 0x000fe400078e0231 */
[----:B------:R-:W-:-:S12]  /*3a200*/  IMAD R37, R56, 0x100, R39 ;  /* 0x0000010038257824 */ /* 0x000fd800078e0227 */
[----:B------:R1:W-:Y:S04]  /*3a210*/  STL.64 [R1+0x710], R4 ;  /* 0x0007100401007387 */ /* 0x0003e80000100a00 */
[----:B------:R4:W-:Y:S04]  /*3a220*/  STL.64 [R1+0x718], R6 ;  /* 0x0007180601007387 */ /* 0x0009e80000100a00 */
[----:B------:R-:W3:Y:S04]  /*3a230*/  LDL.LU.64 R8, [R1+0x700] ;  /* 0x0007000001087983 */ /* 0x000ee80000300a00 */
[----:B------:R-:W3:Y:S04]  /*3a240*/  LDL.LU.64 R10, [R1+0x708] ;  /* 0x00070800010a7983 */ /* 0x000ee80000300a00 */
[----:B------:R-:W3:Y:S04]  /*3a250*/  LDL.LU.64 R48, [R1+0x6e0] ;  /* 0x0006e00001307983 */ /* 0x000ee80000300a00 */
[----:B------:R-:W3:Y:S04]  /*3a260*/  LDL.LU.64 R50, [R1+0x6e8] ;  /* 0x0006e80001327983 */ /* 0x000ee80000300a00 */
[----:B--2---:R-:W2:Y:S04]  /*3a270*/  LDL.LU.64 R44, [R1+0x6d0] ;  /* 0x0006d000012c7983 */ /* 0x004ea80000300a00 */
[----:B------:R-:W2:Y:S04]  /*3a280*/  LDL.LU.64 R46, [R1+0x6d8] ;  /* 0x0006d800012e7983 */ /* 0x000ea80000300a00 */
[----:B------:R-:W2:Y:S04]  /*3a290*/  LDL.LU.64 R40, [R1+0x6c0] ;  /* 0x0006c00001287983 */ /* 0x000ea80000300a00 */
[----:B------:R-:W2:Y:S04]  /*3a2a0*/  LDL.LU.64 R42, [R1+0x6c8] ;  /* 0x0006c800012a7983 */ /* 0x000ea80000300a00 */
[----:B0-----:R-:W2:Y:S04]  /*3a2b0*/  LDL.LU.64 R16, [R1+0x6b0] ;  /* 0x0006b00001107983 */ /* 0x001ea80000300a00 */
[----:B------:R-:W2:Y:S04]  /*3a2c0*/  LDL.LU.64 R18, [R1+0x6b8] ;  /* 0x0006b80001127983 */ /* 0x000ea80000300a00 */
[----:B-1----:R-:W2:Y:S04]  /*3a2d0*/  LDL.LU.64 R4, [R1+0x6a0] ;  /* 0x0006a00001047983 */ /* 0x002ea80000300a00 */
[----:B----4-:R-:W4:Y:S01]  /*3a2e0*/  LDL.LU.64 R6, [R1+0x6a8] ;  /* 0x0006a80001067983 */ /* 0x010f220000300a00 */
[----:B---3--:R-:W-:Y:S03]  /*3a2f0*/  HMMA.16816.F32 R32, R32, R20, R52 ;  /* 0x000000142020723c */ /* 0x008fe60000001834 */
[----:B------:R-:W3:Y:S04]  /*3a300*/  LDL.LU R54, [R1+0x33f0] ;  /* 0x0033f00001367983 */ /* 0x000ee80000300800 */
[----:B------:R-:W3:-:S12]  /*3a310*/  LDL.LU.64 R52, [R1+0x33e8] ;  /* 0x0033e80001347983 */ /* 0x000ed80000300a00 */
[----:B------:R-:W-:Y:S04]  /*3a320*/  STL.64 [R1+0x1b0], R32 ;  /* 0x0001b02001007387 */ /* 0x000fe80000100a00 */
[----:B------:R0:W-:Y:S02]  /*3a330*/  STL.64 [R1+0x1b8], R34 ;  /* 0x0001b82201007387 */ /* 0x0001e40000100a00 */
[----:B0-----:R-:W-:Y:S02]  /*3a340*/  F2FP.F16.E4M3.UNPACK_B R34, R36 ;  /* 0x00000024ff22723e */ /* 0x001fe400020006ff */
[----:B------:R-:W-:Y:S02]  /*3a350*/  F2FP.F16.E4M3.UNPACK_B R35, R37 ;  /* 0x00000025ff23723e */ /* 0x000fe400020006ff */
[----:B------:R-:W3:Y:S04]  /*3a360*/  LDL.LU.64 R36, [R1+0x6f0] ;  /* 0x0006f00001247983 */ /* 0x000ee80000300a00 */
[----:B------:R-:W3:Y:S01]  /*3a370*/  LDL.LU.64 R38, [R1+0x6f8] ;  /* 0x0006f80001267983 */ /* 0x000ee20000300a00 */
[----:B------:R-:W-:-:S02]  /*3a380*/  F2FP.F16.E4M3.UNPACK_B R32, R30 ;  /* 0x0000001eff20723e */ /* 0x000fc400020006ff */
[----:B------:R-:W-:-:S07]  /*3a390*/  F2FP.F16.E4M3.UNPACK_B R33, R31 ;  /* 0x0000001fff21723e */ /* 0x000fce00020006ff */
[----:B------:R-:W-:-:S15]  /*3a3a0*/  HMMA.16816.F32 R8, R32, R2, R8 ;  /* 0x000000022008723c */ /* 0x000fde0000001808 */
[----:B------:R-:W-:-:S04]  /*3a3b0*/  NOP ;  /* 0x0000000000007918 */ /* 0x000fc80000000000 */
[----:B------:R-:W-:Y:S04]  /*3a3c0*/  STL.64 [R1+0x700], R8 ;  /* 0x0007000801007387 */ /* 0x000fe80000100a00 */
[----:B------:R0:W-:Y:S04]  /*3a3d0*/  STL.64 [R1+0x708], R10 ;  /* 0x0007080a01007387 */ /* 0x0001e80000100a00 */
[----:B0-----:R-:W3:Y:S04]  /*3a3e0*/  LDL.LU R11, [R1+0x33e0] ;  /* 0x0033e000010b7983 */ /* 0x001ee80000300800 */
[----:B------:R-:W3:Y:S04]  /*3a3f0*/  LDL.LU R55, [R1+0x1304] ;  /* 0x0013040001377983 */ /* 0x000ee80000300800 */
[----:B------:R-:W3:Y:S01]  /*3a400*/  LDL.LU R56, [R1+0x1300] ;  /* 0x0013000001387983 */ /* 0x000ee20000300800 */
[C---:B--2---:R-:W-:Y:S08]  /*3a410*/  HMMA.16816.F32 R44, R32.reuse, R28, R44 ;  /* 0x0000001c202c723c */ /* 0x044ff0000000182c */
[C---:B----4-:R-:W-:Y:S08]  /*3a420*/  HMMA.16816.F32 R4, R32.reuse, R26, R4 ;  /* 0x0000001a2004723c */ /* 0x050ff00000001804 */
[----:B---3--:R-:W-:-:S15]  /*3a430*/  HMMA.16816.F32 R36, R32, R12, R36 ;  /* 0x0000000c2024723c */ /* 0x008fde0000001824 */
[----:B------:R-:W-:-:S04]  /*3a440*/  NOP ;  /* 0x0000000000007918 */ /* 0x000fc80000000000 */
[----:B------:R-:W-:Y:S04]  /*3a450*/  STL.64 [R1+0x6f0], R36 ;  /* 0x0006f02401007387 */ /* 0x000fe80000100a00 */
[----:B------:R0:W-:Y:S02]  /*3a460*/  STL.64 [R1+0x6f8], R38 ;  /* 0x0006f82601007387 */ /* 0x0001e40000100a00 */
[C---:B0-----:R-:W-:Y:S02]  /*3a470*/  HMMA.16816.F32 R36, R32.reuse, R14, R48 ;  /* 0x0000000e2024723c */ /* 0x041fe40000001830 */
[----:B------:R-:W-:Y:S04]  /*3a480*/  STL.64 [R1+0x33d8], R14 ;  /* 0x0033d80e01007387 */ /* 0x000fe80000100a00 */
[----:B------:R0:W-:Y:S02]  /*3a490*/  STL.64 [R1+0x33d0], R12 ;  /* 0x0033d00c01007387 */ /* 0x0001e40000100a00 */
[C---:B0-----:R-:W-:Y:S11]  /*3a4a0*/  HMMA.16816.F32 R12, R32.reuse, R22, R16 ;  /* 0x00000016200c723c */ /* 0x041ff60000001810 */
[----:B------:R-:W-:Y:S04]  /*3a4b0*/  STL.64 [R1+0x6e0], R36 ;  /* 0x0006e02401007387 */ /* 0x000fe80000100a00 */
[----:B------:R0:W-:Y:S02]  /*3a4c0*/  STL.64 [R1+0x6e8], R38 ;  /* 0x0006e82601007387 */ /* 0x0001e40000100a00 */
[----:B0-----:R-:W-:Y:S02]  /*3a4d0*/  HMMA.16816.F32 R36, R32, R24, R40 ;  /* 0x000000182024723c */ /* 0x001fe40000001828 */
[----:B------:R-:W-:Y:S04]  /*3a4e0*/  STL.64 [R1+0x6d0], R44 ;  /* 0x0006d02c01007387 */ /* 0x000fe80000100a00 */
[----:B------:R-:W-:-:S13]  /*3a4f0*/  STL.64 [R1+0x6d8], R46 ;  /* 0x0006d82e01007387 */ /* 0x000fda0000100a00 */
[----:B------:R-:W-:Y:S04]  /*3a500*/  STL.64 [R1+0x6c0], R36 ;  /* 0x0006c02401007387 */ /* 0x000fe80000100a00 */
[----:B------:R-:W-:Y:S04]  /*3a510*/  STL.64 [R1+0x6c8], R38 ;  /* 0x0006c82601007387 */ /* 0x000fe80000100a00 */
[----:B------:R0:W-:Y:S04]  /*3a520*/  STL.64 [R1+0x6b0], R12 ;  /* 0x0006b00c01007387 */ /* 0x0001e80000100a00 */
[----:B------:R1:W-:Y:S04]  /*3a530*/  STL.64 [R1+0x6b8], R14 ;  /* 0x0006b80e01007387 */ /* 0x0003e80000100a00 */
[----:B------:R2:W-:Y:S04]  /*3a540*/  STL.64 [R1+0x6a0], R4 ;  /* 0x0006a00401007387 */ /* 0x0005e80000100a00 */
[----:B------:R3:W-:Y:S04]  /*3a550*/  STL.64 [R1+0x6a8], R6 ;  /* 0x0006a80601007387 */ /* 0x0007e80000100a00 */
[----:B0-----:R-:W4:Y:S04]  /*3a560*/  LDL.LU.64 R12, [R1+0x1a0] ;  /* 0x0001a000010c7983 */ /* 0x001f280000300a00 */
        /* <DEDUP_REMOVED lines=9> */
[----:B------:R-:W-:-:S03]  /*3a600*/  IMAD R30, R60, 0x100, R11 ;  /* 0x000001003c1e7824 */ /* 0x000fc600078e020b */
[----:B------:R-:W4:Y:S04]  /*3a610*/  LDL.LU.64 R8, [R1+0x640] ;  /* 0x0006400001087983 */ /* 0x000f280000300a00 */
[----:B------:R-:W4:Y:S04]  /*3a620*/  LDL.LU.64 R10, [R1+0x648] ;  /* 0x00064800010a7983 */ /* 0x000f280000300a00 */
[----:B--2---:R-:W2:Y:S01]  /*3a630*/  LDL.LU.64 R4, [R1+0x630] ;  /* 0x0006300001047983 */ /* 0x004ea20000300a00 */
[----:B------:R-:W-:-:S03]  /*3a640*/  IMAD R31, R53, 0x100, R52 ;  /* 0x00000100351f7824 */ /* 0x000fc600078e0234 */
[----:B---3--:R-:W2:Y:S04]  /*3a650*/  LDL.LU.64 R6, [R1+0x638] ;  /* 0x0006380001067983 */ /* 0x008ea80000300a00 */
[----:B------:R-:W3:Y:S01]  /*3a660*/  LDL.LU R52, [R1+0x130c] ;  /* 0x00130c0001347983 */ /* 0x000ee20000300800 */
[----:B------:R-:W-:-:S03]  /*3a670*/  IMAD R36, R59, 0x100, R54 ;  /* 0x000001003b247824 */ /* 0x000fc600078e0236 */
[----:B------:R-:W3:Y:S04]  /*3a680*/  LDL.LU R53, [R1+0x1308] ;  /* 0x0013080001357983 */ /* 0x000ee80000300800 */
[----:B------:R-:W2:Y:S04]  /*3a690*/  LDL.LU R54, [R1+0x1314] ;  /* 0x0013140001367983 */ /* 0x000ea80000300800 */
[----:B------:R-:W3:Y:S01]  /*3a6a0*/  LDL.LU R59, [R1+0x1310] ;  /* 0x00131000013b7983 */ /* 0x000ee20000300800 */
[----:B------:R-:W-:Y:S01]  /*3a6b0*/  IMAD R37, R58, 0x100, R57 ;  /* 0x000001003a257824 */ /* 0x000fe200078e0239 */
[----:B----4-:R-:W-:Y:S02]  /*3a6c0*/  HMMA.16816.F32 R32, R32, R20, R12 ;  /* 0x000000142020723c */ /* 0x010fe4000000180c */
[----:B------:R-:W4:Y:S04]  /*3a6d0*/  LDL.LU.64 R14, [R1+0x33d8] ;  /* 0x0033d800010e7983 */ /* 0x000f280000300a00 */
[----:B------:R-:W3:Y:S04]  /*3a6e0*/  LDL.LU.64 R12, [R1+0x33d0] ;  /* 0x0033d000010c7983 */ /* 0x000ee80000300a00 */
[----:B------:R-:W4:Y:S04]  /*3a6f0*/  LDL.LU R57, [R1+0x131c] ;  /* 0x00131c0001397983 */ /* 0x000f280000300800 */
[----:B------:R-:W4:Y:S05]  /*3a700*/  LDL.LU R58, [R1+0x1318] ;  /* 0x00131800013a7983 */ /* 0x000f2a0000300800 */
[----:B------:R-:W-:Y:S04]  /*3a710*/  STL.64 [R1+0x1a0], R32 ;  /* 0x0001a02001007387 */ /* 0x000fe80000100a00 */
[----:B------:R0:W-:Y:S02]  /*3a720*/  STL.64 [R1+0x1a8], R34 ;  /* 0x0001a82201007387 */ /* 0x0001e40000100a00 */
[----:B0-----:R-:W-:-:S02]  /*3a730*/  F2FP.F16.E4M3.UNPACK_B R34, R36 ;  /* 0x00000024ff22723e */ /* 0x001fc400020006ff */
[----:B------:R-:W-:Y:S02]  /*3a740*/  F2FP.F16.E4M3.UNPACK_B R35, R37 ;  /* 0x00000025ff23723e */ /* 0x000fe400020006ff */
[----:B------:R-:W4:Y:S04]  /*3a750*/  LDL.LU.64 R36, [R1+0x690] ;  /* 0x0006900001247983 */ /* 0x000f280000300a00 */
[----:B------:R-:W4:Y:S01]  /*3a760*/  LDL.LU.64 R38, [R1+0x698] ;  /* 0x0006980001267983 */ /* 0x000f220000300a00 */
[----:B------:R-:W-:Y:S02]  /*3a770*/  F2FP.F16.E4M3.UNPACK_B R32, R30 ;  /* 0x0000001eff20723e */ /* 0x000fe400020006ff */
[----:B------:R-:W-:-:S07]  /*3a780*/  F2FP.F16.E4M3.UNPACK_B R33, R31 ;  /* 0x0000001fff21723e */ /* 0x000fce00020006ff */
[C---:B------:R-:W-:Y:S08]  /*3a790*/  HMMA.16816.F32 R8, R32.reuse, R22, R8 ;  /* 0x000000162008723c */ /* 0x040ff00000001808 */
[C---:B--2---:R-:W-:Y:S08]  /*3a7a0*/  HMMA.16816.F32 R4, R32.reuse, R26, R4 ;  /* 0x0000001a2004723c */ /* 0x044ff00000001804 */
[C---:B---3--:R-:W-:Y:S08]  /*3a7b0*/  HMMA.16816.F32 R48, R32.reuse, R12, R48 ;  /* 0x0000000c2030723c */ /* 0x048ff00000001830 */
[----:B----4-:R-:W-:-:S15]  /*3a7c0*/  HMMA.16816.F32 R36, R32, R2, R36 ;  /* 0x000000022024723c */ /* 0x010fde0000001824 */
[----:B------:R-:W-:-:S04]  /*3a7d0*/  NOP ;  /* 0x0000000000007918 */ /* 0x000fc80000000000 */
[----:B------:R-:W-:Y:S04]  /*3a7e0*/  STL.64 [R1+0x690], R36 ;  /* 0x0006902401007387 */ /* 0x000fe80000100a00 */
[----:B------:R0:W-:Y:S02]  /*3a7f0*/  STL.64 [R1+0x698], R38 ;  /* 0x0006982601007387 */ /* 0x0001e40000100a00 */
[C---:B0-----:R-:W-:Y:S02]  /*3a800*/  HMMA.16816.F32 R36, R32.reuse, R14, R44 ;  /* 0x0000000e2024723c */ /* 0x041fe4000000182c */
[----:B------:R-:W-:Y:S04]  /*3a810*/  STL.64 [R1+0x33c8], R14 ;  /* 0x0033c80e01007387 */ /* 0x000fe80000100a00 */
[----:B------:R-:W-:Y:S04]  /*3a820*/  STL.64 [R1+0x680], R48 ;  /* 0x0006803001007387 */ /* 0x000fe80000100a00 */
[----:B------:R-:W-:Y:S04]  /*3a830*/  STL.64 [R1+0x688], R50 ;  /* 0x0006883201007387 */ /* 0x000fe80000100a00 */
[----:B------:R0:W-:Y:S05]  /*3a840*/  STL.64 [R1+0x33c0], R12 ;  /* 0x0033c00c01007387 */ /* 0x0001ea0000100a00 */
[----:B------:R-:W-:Y:S04]  /*3a850*/  STL.64 [R1+0x670], R36 ;  /* 0x0006702401007387 */ /* 0x000fe80000100a00 */
[----:B------:R1:W-:Y:S01]  /*3a860*/  STL.64 [R1+0x678], R38 ;  /* 0x0006782601007387 */ /* 0x0003e20000100a00 */
[C---:B0-----:R-:W-:Y:S08]  /*3a870*/  HMMA.16816.F32 R12, R32.reuse, R24, R16 ;  /* 0x00000018200c723c */ /* 0x041ff00000001810 */
[----:B-1----:R-:W-:-:S15]  /*3a880*/  HMMA.16816.F32 R36, R32, R28, R40 ;  /* 0x0000001c2024723c */ /* 0x002fde0000001828 */
[----:B------:R-:W-:-:S04]  /*3a890*/  NOP ;  /* 0x0000000000007918 */ /* 0x000fc80000000000 */
[----:B------:R-:W-:Y:S04]  /*3a8a0*/  STL.64 [R1+0x660], R36 ;  /* 0x0006602401007387 */ /* 0x000fe80000100a00 */
[----:B------:R-:W-:Y:S04]  /*3a8b0*/  STL.64 [R1+0x668], R38 ;  /* 0x0006682601007387 */ /* 0x000fe80000100a00 */
[----:B------:R0:W-:Y:S04]  /*3a8c0*/  STL.64 [R1+0x650], R12 ;  /* 0x0006500c01007387 */ /* 0x0001e80000100a00 */
[----:B------:R1:W-:Y:S04]  /*3a8d0*/  STL.64 [R1+0x658], R14 ;  /* 0x0006580e01007387 */ /* 0x0003e80000100a00 */
[----:B------:R-:W-:Y:S04]  /*3a8e0*/  STL.64 [R1+0x640], R8 ;  /* 0x0006400801007387 */ /* 0x000fe80000100a00 */
[----:B------:R-:W-:Y:S04]  /*3a8f0*/  STL.64 [R1+0x648], R10 ;  /* 0x0006480a01007387 */ /* 0x000fe80000100a00 */
[----:B0-----:R-:W2:Y:S04]  /*3a900*/  LDL.LU.64 R12, [R1+0x190] ;  /* 0x00019000010c7983 */ /* 0x001ea80000300a00 */
[----:B------:R0:W-:Y:S04]  /*3a910*/  STL.64 [R1+0x630], R4 ;  /* 0x0006300401007387 */ /* 0x0001e80000100a00 */
[----:B------:R3:W-:Y:S04]  /*3a920*/  STL.64 [R1+0x638], R6 ;  /* 0x0006380601007387 */ /* 0x0007e80000100a00 */
[----:B-1----:R-:W2:Y:S01]  /*3a930*/  LDL.LU.64 R14, [R1+0x198] ;  /* 0x00019800010e7983 */ /* 0x002ea20000300a00 */
[----:B------:R-:W-:-:S03]  /*3a940*/  IMAD R30, R56, 0x100, R55 ;  /* 0x00000100381e7824 */ /* 0x000fc600078e0237 */
[----:B0-----:R-:W4:Y:S04]  /*3a950*/  LDL.LU.64 R4, [R1+0x610] ;  /* 0x0006100001047983 */ /* 0x001f280000300a00 */
[----:B---3--:R-:W4:Y:S04]  /*3a960*/  LDL.LU.64 R6, [R1+0x618] ;  /* 0x0006180001067983 */ /* 0x008f280000300a00 */
        /* <DEDUP_REMOVED lines=8> */
[----:B------:R-:W3:Y:S04]  /*3a9f0*/  LDL.LU.64 R44, [R1+0x600] ;  /* 0x00060000012c7983 */ /* 0x000ee80000300a00 */
[----:B------:R-:W3:Y:S04]  /*3aa00*/  LDL.LU.64 R46, [R1+0x608] ;  /* 0x00060800012e7983 */ /* 0x000ee80000300a00 */
[----:B------:R-:W3:Y:S04]  /*3aa10*/  LDL.LU.64 R40, [R1+0x5f0] ;  /* 0x0005f00001287983 */ /* 0x000ee80000300a00 */
[----:B------:R-:W3:Y:S04]  /*3aa20*/  LDL.LU.64 R42, [R1+0x5f8] ;  /* 0x0005f800012a7983 */ /* 0x000ee80000300a00 */
[----:B------:R-:W3:Y:S01]  /*3aa30*/  LDL.LU.64 R16, [R1+0x5e0] ;  /* 0x0005e00001107983 */ /* 0x000ee20000300a00 */
[----:B------:R-:W-:-:S03]  /*3aa40*/  IMAD R36, R59, 0x100, R54 ;  /* 0x000001003b247824 */ /* 0x000fc600078e0236 */
[----:B------:R-:W3:Y:S01]  /*3aa50*/  LDL.LU.64 R18, [R1+0x5e8] ;  /* 0x0005e80001127983 */ /* 0x000ee20000300a00 */
[----:B------:R-:W-:Y:S01]  /*3aa60*/  IMAD R37, R58, 0x100, R57 ;  /* 0x000001003a257824 */ /* 0x000fe200078e0239 */
[----:B--2---:R-:W-:Y:S02]  /*3aa70*/  HMMA.16816.F32 R32, R32, R20, R12 ;  /* 0x000000142020723c */ /* 0x004fe4000000180c */
[----:B------:R-:W3:Y:S04]  /*3aa80*/  LDL.LU.64 R14, [R1+0x33c8] ;  /* 0x0033c800010e7983 */ /* 0x000ee80000300a00 */
[----:B------:R-:W4:-:S13]  /*3aa90*/  LDL.LU.64 R12, [R1+0x33c0] ;  /* 0x0033c000010c7983 */ /* 0x000f1a0000300a00 */
[----:B------:R-:W-:Y:S04]  /*3aaa0*/  STL.64 [R1+0x190], R32 ;  /* 0x0001902001007387 */ /* 0x000fe80000100a00 */
[----:B------:R0:W-:Y:S02]  /*3aab0*/  STL.64 [R1+0x198], R34 ;  /* 0x0001982201007387 */ /* 0x0001e40000100a00 */
[----:B0-----:R-:W-:Y:S02]  /*3aac0*/  F2FP.F16.E4M3.UNPACK_B R34, R36 ;  /* 0x00000024ff22723e */ /* 0x001fe400020006ff */
[----:B------:R-:W-:Y:S02]  /*3aad0*/  F2FP.F16.E4M3.UNPACK_B R35, R37 ;  /* 0x00000025ff23723e */ /* 0x000fe400020006ff */
[----:B------:R-:W2:Y:S04]  /*3aae0*/  LDL.LU.64 R36, [R1+0x620] ;  /* 0x0006200001247983 */ /* 0x000ea80000300a00 */
[----:B------:R-:W2:Y:S01]  /*3aaf0*/  LDL.LU.64 R38, [R1+0x628] ;  /* 0x0006280001267983 */ /* 0x000ea20000300a00 */
[----:B------:R-:W-:Y:S01]  /*3ab00*/  IMAD R31, R53, 0x100, R52 ;  /* 0x00000100351f7824 */ /* 0x000fe200078e0234 */
[----:B------:R-:W-:-:S04]  /*3ab10*/  F2FP.F16.E4M3.UNPACK_B R32, R30 ;  /* 0x0000001eff20723e */ /* 0x000fc800020006ff */
[----:B------:R-:W-:-:S07]  /*3ab20*/  F2FP.F16.E4M3.UNPACK_B R33, R31 ;  /* 0x0000001fff21723e */ /* 0x000fce00020006ff */
[C---:B----4-:R-:W-:Y:S08]  /*3ab30*/  HMMA.16816.F32 R4, R32.reuse, R12, R4 ;  /* 0x0000000c2004723c */ /* 0x050ff00000001804 */
[----:B--2---:R-:W-:-:S15]  /*3ab40*/  HMMA.16816.F32 R36, R32, R2, R36 ;  /* 0x000000022024723c */ /* 0x004fde0000001824 */
[----:B------:R-:W-:-:S04]  /*3ab50*/  NOP ;  /* 0x0000000000007918 */ /* 0x000fc80000000000 */
[----:B------:R0:W-:Y:S04]  /*3ab60*/  STL.64 [R1+0x620], R36 ;  /* 0x0006202401007387 */ /* 0x0001e80000100a00 */
[----:B------:R1:W-:Y:S04]  /*3ab70*/  STL.64 [R1+0x628], R38 ;  /* 0x0006282601007387 */ /* 0x0003e80000100a00 */
[----:B0-----:R-:W2:Y:S04]  /*3ab80*/  LDL.LU.64 R36, [R1+0x5d0] ;  /* 0x0005d00001247983 */ /* 0x001ea80000300a00 */
[----:B-1----:R-:W2:Y:S04]  /*3ab90*/  LDL.LU.64 R38, [R1+0x5d8] ;  /* 0x0005d80001267983 */ /* 0x002ea80000300a00 */
[----:B------:R0:W-:Y:S04]  /*3aba0*/  STL.64 [R1+0x610], R4 ;  /* 0x0006100401007387 */ /* 0x0001e80000100a00 */
[----:B------:R1:W-:Y:S04]  /*3abb0*/  STL.64 [R1+0x618], R6 ;  /* 0x0006180601007387 */ /* 0x0003e80000100a00 */
[----:B0-----:R-:W4:Y:S04]  /*3abc0*/  LDL.LU.64 R4, [R1+0x5c0] ;  /* 0x0005c00001047983 */ /* 0x001f280000300a00 */
[----:B-1----:R-:W4:Y:S01]  /*3abd0*/  LDL.LU.64 R6, [R1+0x5c8] ;  /* 0x0005c80001067983 */ /* 0x002f220000300a00 */
[C---:B---3--:R-:W-:Y:S08]  /*3abe0*/  HMMA.16816.F32 R44, R32.reuse, R14, R44 ;  /* 0x0000000e202c723c */ /* 0x048ff0000000182c */
[C---:B------:R-:W-:Y:S01]  /*3abf0*/  HMMA.16816.F32 R40, R32.reuse, R28, R40 ;  /* 0x0000001c2028723c */ /* 0x040fe20000001828 */
[----:B------:R-:W-:Y:S04]  /*3ac00*/  STL.64 [R1+0x33b8], R14 ;  /* 0x0033b80e01007387 */ /* 0x000fe80000100a00 */
[----:B------:R0:W-:Y:S03]  /*3ac10*/  STL.64 [R1+0x33b0], R12 ;  /* 0x0033b00c01007387 */ /* 0x0001e60000100a00 */
[C---:B0-----:R-:W-:Y:S03]  /*3ac20*/  HMMA.16816.F32 R12, R32.reuse, R24, R16 ;  /* 0x00000018200c723c */ /* 0x041fe60000001810 */
[----:B------:R-:W-:Y:S04]  /*3ac30*/  STL.64 [R1+0x600], R44 ;  /* 0x0006002c01007387 */ /* 0x000fe80000100a00 */
[----:B------:R-:W-:Y:S04]  /*3ac40*/  STL.64 [R1+0x608], R46 ;  /* 0x0006082e01007387 */ /* 0x000fe80000100a00 */
[----:B------:R-:W3:Y:S04]  /*3ac50*/  LDL.LU.64 R16, [R1+0x180] ;  /* 0x0001800001107983 */ /* 0x000ee80000300a00 */
[----:B------:R-:W-:Y:S04]  /*3ac60*/  STL.64 [R1+0x5f0], R40 ;  /* 0x0005f02801007387 */ /* 0x000fe80000100a00 */
[----:B------:R-:W-:Y:S04]  /*3ac70*/  STL.64 [R1+0x5f8], R42 ;  /* 0x0005f82a01007387 */ /* 0x000fe80000100a00 */
[----:B------:R-:W3:Y:S04]  /*3ac80*/  LDL.LU.64 R18, [R1+0x188] ;  /* 0x0001880001127983 */ /* 0x000ee80000300a00 */
[----:B------:R-:W-:Y:S04]  /*3ac90*/  STL.64 [R1+0x5e0], R12 ;  /* 0x0005e00c01007387 */ /* 0x000fe80000100a00 */
[----:B------:R2:W-:Y:S04]  /*3aca0*/  STL.64 [R1+0x5e8], R14 ;  /* 0x0005e80e01007387 */ /* 0x0005e80000100a00 */
[----:B------:R-:W3:Y:S04]  /*3acb0*/  LDL.LU R9, [R1+0x1344] ;  /* 0x0013440001097983 */ /* 0x000ee80000300800 */
[----:B------:R-:W3:Y:S04]  /*3acc0*/  LDL.LU R60, [R1+0x1340] ;  /* 0x00134000013c7983 */ /* 0x000ee80000300800 */
[----:B------:R-:W3:Y:S04]  /*3acd0*/  LDL.LU R52, [R1+0x134c] ;  /* 0x00134c0001347983 */ /* 0x000ee80000300800 */
[----:B------:R-:W3:Y:S04]  /*3ace0*/  LDL.LU R53, [R1+0x1348] ;  /* 0x0013480001357983 */ /* 0x000ee80000300800 */
[----:B------:R-:W3:Y:S04]  /*3acf0*/  LDL.LU R54, [R1+0x1354] ;  /* 0x0013540001367983 */ /* 0x000ee80000300800 */
[----:B------:R-:W3:Y:S04]  /*3ad00*/  LDL.LU R59, [R1+0x1350] ;  /* 0x00135000013b7983 */ /* 0x000ee80000300800 */
[----:B------:R-:W3:Y:S04]  /*3ad10*/  LDL.LU R57, [R1+0x135c] ;  /* 0x00135c0001397983 */ /* 0x000ee80000300800 */
[----:B------:R-:W3:Y:S01]  /*3ad20*/  LDL.LU R58, [R1+0x1358] ;  /* 0x00135800013a7983 */ /* 0x000ee20000300800 */
[C---:B--2---:R-:W-:Y:S08]  /*3ad30*/  HMMA.16816.F32 R12, R32.reuse, R22, R36 ;  /* 0x00000016200c723c */ /* 0x044ff00000001824 */
[----:B----4-:R-:W-:Y:S11]  /*3ad40*/  HMMA.16816.F32 R4, R32, R26, R4 ;  /* 0x0000001a2004723c */ /* 0x010ff60000001804 */
[----:B------:R0:W-:Y:S04]  /*3ad50*/  STL.64 [R1+0x5d0], R12 ;  /* 0x0005d00c01007387 */ /* 0x0001e80000100a00 */
[----:B------:R1:W-:Y:S04]  /*3ad60*/  STL.64 [R1+0x5d8], R14 ;  /* 0x0005d80e01007387 */ /* 0x0003e80000100a00 */
[----:B------:R2:W-:Y:S04]  /*3ad70*/  STL.64 [R1+0x5c0], R4 ;  /* 0x0005c00401007387 */ /* 0x0005e80000100a00 */
[----:B------:R4:W-:Y:S04]  /*3ad80*/  STL.64 [R1+0x5c8], R6 ;  /* 0x0005c80601007387 */ /* 0x0009e80000100a00 */
[----:B0-----:R-:W3:Y:S04]  /*3ad90*/  LDL.LU.64 R12, [R1+0x5b0] ;  /* 0x0005b000010c7983 */ /* 0x001ee80000300a00 */
[----:B-1----:R-:W3:Y:S01]  /*3ada0*/  LDL.LU.64 R14, [R1+0x5b8] ;  /* 0x0005b800010e7983 */ /* 0x002ee20000300a00 */
[----:B------:R-:W-:-:S02]  /*3adb0*/  IMAD R30, R50, 0x100, R49 ;  /* 0x00000100321e7824 */ /* 0x000fc400078e0231 */
[----:B------:R-:W-:Y:S02]  /*3adc0*/  IMAD R31, R8, 0x100, R51 ;  /* 0x00000100081f7824 */ /* 0x000fe400078e0233 */
[----:B------:R-:W-:Y:S02]  /*3add0*/  IMAD R36, R11, 0x100, R10 ;  /* 0x000001000b247824 */ /* 0x000fe400078e020a */
[----:B------:R-:W-:Y:S01]  /*3ade0*/  IMAD R37, R56, 0x100, R55 ;  /* 0x0000010038257824 */ /* 0x000fe200078e0237 */
[----:B---3--:R-:W-:Y:S01]  /*3adf0*/  HMMA.16816.F32 R16, R32, R20, R16 ;  /* 0x000000142010723c */ /* 0x008fe20000001810 */
[----:B------:R-:W-:Y:S02]  /*3ae00*/  F2FP.F16.E4M3.UNPACK_B R32, R30 ;  /* 0x0000001eff20723e */ /* 0x000fe400020006ff */
[----:B------:R-:W-:Y:S02]  /*3ae10*/  F2FP.F16.E4M3.UNPACK_B R33, R31 ;  /* 0x0000001fff21723e */ /* 0x000fe400020006ff */
[----:B------:R-:W-:-:S02]  /*3ae20*/  F2FP.F16.E4M3.UNPACK_B R34, R36 ;  /* 0x00000024ff22723e */ /* 0x000fc400020006ff */
[----:B------:R-:W-:Y:S01]  /*3ae30*/  F2FP.F16.E4M3.UNPACK_B R35, R37 ;  /* 0x00000025ff23723e */ /* 0x000fe200020006ff */
[----:B--2---:R-:W2:Y:S04]  /*3ae40*/  LDL.LU.64 R4, [R1+0x5a0] ;  /* 0x0005a00001047983 */ /* 0x004ea80000300a00 */
[----:B----4-:R-:W2:Y:S04]  /*3ae50*/  LDL.LU.64 R6, [R1+0x5a8] ;  /* 0x0005a80001067983 */ /* 0x010ea80000300a00 */
[----:B------:R-:W3:Y:S04]  /*3ae60*/  LDL.LU.64 R48, [R1+0x580] ;  /* 0x0005800001307983 */ /* 0x000ee80000300a00 */
[----:B------:R-:W3:Y:S04]  /*3ae70*/  LDL.LU.64 R50, [R1+0x588] ;  /* 0x0005880001327983 */ /* 0x000ee80000300a00 */
[----:B------:R0:W-:Y:S04]  /*3ae80*/  STL.64 [R1+0x180], R16 ;  /* 0x0001801001007387 */ /* 0x0001e80000100a00 */
[----:B------:R1:W-:Y:S04]  /*3ae90*/  STL.64 [R1+0x188], R18 ;  /* 0x0001881201007387 */ /* 0x0003e80000100a00 */
[----:B------:R-:W4:Y:S04]  /*3aea0*/  LDL.LU.64 R44, [R1+0x570] ;  /* 0x00057000012c7983 */ /* 0x000f280000300a00 */
[----:B------:R-:W4:Y:S04]  /*3aeb0*/  LDL.LU.64 R46, [R1+0x578] ;  /* 0x00057800012e7983 */ /* 0x000f280000300a00 */
[----:B------:R-:W2:Y:S04]  /*3aec0*/  LDL.LU.64 R40, [R1+0x560] ;  /* 0x0005600001287983 */ /* 0x000ea80000300a00 */
[----:B------:R-:W2:Y:S04]  /*3aed0*/  LDL.LU.64 R42, [R1+0x568] ;  /* 0x00056800012a7983 */ /* 0x000ea80000300a00 */
[----:B0-----:R-:W2:Y:S04]  /*3aee0*/  LDL.LU.64 R16, [R1+0x550] ;  /* 0x0005500001107983 */ /* 0x001ea80000300a00 */
[----:B-1----:R-:W2:Y:S04]  /*3aef0*/  LDL.LU.64 R18, [R1+0x558] ;  /* 0x0005580001127983 */ /* 0x002ea80000300a00 */
[----:B------:R-:W2:Y:S04]  /*3af00*/  LDL.LU.64 R36, [R1+0x590] ;  /* 0x0005900001247983 */ /* 0x000ea80000300a00 */
[----:B------:R-:W2:Y:S01]  /*3af10*/  LDL.LU.64 R38, [R1+0x598] ;  /* 0x0005980001267983 */ /* 0x000ea20000300a00 */
[----:B------:R-:W-:-:S15]  /*3af20*/  HMMA.16816.F32 R12, R32, R2, R12 ;  /* 0x00000002200c723c */ /* 0x000fde000000180c */
[----:B------:R-:W-:-:S04]  /*3af30*/  NOP ;  /* 0x0000000000007918 */ /* 0x000fc80000000000 */
[----:B------:R-:W-:Y:S04]  /*3af40*/  STL.64 [R1+0x5b0], R12 ;  /* 0x0005b00c01007387 */ /* 0x000fe80000100a00 */
[----:B------:R0:W-:Y:S04]  /*3af50*/  STL.64 [R1+0x5b8], R14 ;  /* 0x0005b80e01007387 */ /* 0x0001e80000100a00 */
[----:B0-----:R-:W2:Y:S04]  /*3af60*/  LDL.LU.64 R14, [R1+0x33b8] ;  /* 0x0033b800010e7983 */ /* 0x001ea80000300a00 */
[----:B------:R-:W2:Y:S02]  /*3af70*/  LDL.LU.64 R12, [R1+0x33b0] ;  /* 0x0033b000010c7983 */ /* 0x000ea40000300a00 */
[C---:B--2---:R-:W-:Y:S08]  /*3af80*/  HMMA.16816.F32 R4, R32.reuse, R12, R4 ;  /* 0x0000000c2004723c */ /* 0x044ff00000001804 */
[C---:B------:R-:W-:Y:S11]  /*3af90*/  HMMA.16816.F32 R36, R32.reuse, R14, R36 ;  /* 0x0000000e2024723c */ /* 0x040ff60000001824 */
[----:B------:R0:W-:Y:S04]  /*3afa0*/  STL.64 [R1+0x5a0], R4 ;  /* 0x0005a00401007387 */ /* 0x0001e80000100a00 */
[----:B------:R1:W-:Y:S04]  /*3afb0*/  STL.64 [R1+0x5a8], R6 ;  /* 0x0005a80601007387 */ /* 0x0003e80000100a00 */
[----:B0-----:R-:W2:Y:S04]  /*3afc0*/  LDL.LU.64 R4, [R1+0x170] ;  /* 0x0001700001047983 */ /* 0x001ea80000300a00 */
[----:B-1----:R-:W2:Y:S04]  /*3afd0*/  LDL.LU.64 R6, [R1+0x178] ;  /* 0x0001780001067983 */ /* 0x002ea80000300a00 */
[----:B------:R-:W-:Y:S04]  /*3afe0*/  STL.64 [R1+0x33a8], R14 ;  /* 0x0033a80e01007387 */ /* 0x000fe80000100a00 */
[----:B------:R3:W-:Y:S04]  /*3aff0*/  STL.64 [R1+0x33a0], R12 ;  /* 0x0033a00c01007387 */ /* 0x0007e80000100a00 */
[----:B------:R-:W-:Y:S04]  /*3b000*/  STL.64 [R1+0x590], R36 ;  /* 0x0005902401007387 */ /* 0x000fe80000100a00 */
[----:B------:R0:W-:Y:S04]  /*3b010*/  STL.64 [R1+0x598], R38 ;  /* 0x0005982601007387 */ /* 0x0001e80000100a00 */
[----:B------:R-:W2:Y:S04]  /*3b020*/  LDL.LU R10, [R1+0x1364] ;  /* 0x00136400010a7983 */ /* 0x000ea80000300800 */
[----:B------:R-:W2:Y:S01]  /*3b030*/  LDL.LU R11, [R1+0x1360] ;  /* 0x00136000010b7983 */ /* 0x000ea20000300800 */
[C---:B---3--:R-:W-:Y:S08]  /*3b040*/  HMMA.16816.F32 R12, R32.reuse, R28, R48 ;  /* 0x0000001c200c723c */ /* 0x048ff00000001830 */
[C---:B----4-:R-:W-:Y:S08]  /*3b050*/  HMMA.16816.F32 R44, R32.reuse, R24, R44 ;  /* 0x00000018202c723c */ /* 0x050ff0000000182c */
[C---:B0-----:R-:W-:Y:S03]  /*3b060*/  HMMA.16816.F32 R36, R32.reuse, R22, R40 ;  /* 0x000000162024723c */ /* 0x041fe60000001828 */
[----:B------:R-:W-:Y:S04]  /*3b070*/  STL.64 [R1+0x580], R12 ;  /* 0x0005800c01007387 */ /* 0x000fe80000100a00 */
[----:B------:R0:W-:Y:S02]  /*3b080*/  STL.64 [R1+0x588], R14 ;  /* 0x0005880e01007387 */ /* 0x0001e40000100a00 */
[C---:B0-----:R-:W-:Y:S02]  /*3b090*/  HMMA.16816.F32 R12, R32.reuse, R26, R16 ;  /* 0x0000001a200c723c */ /* 0x041fe40000001810 */
[----:B--2---:R-:W-:Y:S04]  /*3b0a0*/  STL.64 [R1+0x3398], R10 ;  /* 0x0033980a01007387 */ /* 0x004fe80000100a00 */
[----:B------:R-:W2:Y:S04]  /*3b0b0*/  LDL.LU R55, [R1+0x136c] ;  /* 0x00136c0001377983 */ /* 0x000ea80000300800 */
[----:B------:R-:W2:Y:S04]  /*3b0c0*/  LDL.LU R56, [R1+0x1368] ;  /* 0x0013680001387983 */ /* 0x000ea80000300800 */
[----:B------:R-:W-:Y:S04]  /*3b0d0*/  STL.64 [R1+0x570], R44 ;  /* 0x0005702c01007387 */ /* 0x000fe80000100a00 */
[----:B------:R-:W-:Y:S04]  /*3b0e0*/  STL.64 [R1+0x578], R46 ;  /* 0x0005782e01007387 */ /* 0x000fe80000100a00 */
[----:B------:R-:W-:Y:S04]  /*3b0f0*/  STL.64 [R1+0x560], R36 ;  /* 0x0005602401007387 */ /* 0x000fe80000100a00 */
[----:B------:R-:W-:Y:S04]  /*3b100*/  STL.64 [R1+0x568], R38 ;  /* 0x0005682601007387 */ /* 0x000fe80000100a00 */
[----:B------:R0:W-:Y:S04]  /*3b110*/  STL.64 [R1+0x550], R12 ;  /* 0x0005500c01007387 */ /* 0x0001e80000100a00 */
[----:B------:R1:W-:Y:S04]  /*3b120*/  STL.64 [R1+0x558], R14 ;  /* 0x0005580e01007387 */ /* 0x0003e80000100a00 */
[----:B0-----:R-:W3:Y:S04]  /*3b130*/  LDL.LU.64 R12, [R1+0x540] ;  /* 0x00054000010c7983 */ /* 0x001ee80000300a00 */
[----:B-1----:R-:W3:Y:S01]  /*3b140*/  LDL.LU.64 R14, [R1+0x548] ;  /* 0x00054800010e7983 */ /* 0x002ee20000300a00 */
[----:B------:R-:W-:Y:S01]  /*3b150*/  HMMA.16816.F32 R4, R32, R20, R4 ;  /* 0x000000142004723c */ /* 0x000fe20000001804 */
[----:B------:R-:W-:-:S02]  /*3b160*/  IMAD R30, R60, 0x100, R9 ;  /* 0x000001003c1e7824 */ /* 0x000fc400078e0209 */
[----:B------:R-:W-:Y:S02]  /*3b170*/  IMAD R31, R53, 0x100, R52 ;  /* 0x00000100351f7824 */ /* 0x000fe400078e0234 */
[----:B------:R-:W-:Y:S02]  /*3b180*/  IMAD R36, R59, 0x100, R54 ;  /* 0x000001003b247824 */ /* 0x000fe400078e0236 */
[----:B------:R-:W-:Y:S01]  /*3b190*/  IMAD R37, R58, 0x100, R57 ;  /* 0x000001003a257824 */ /* 0x000fe200078e0239 */
[----:B------:R-:W-:Y:S02]  /*3b1a0*/  F2FP.F16.E4M3.UNPACK_B R32, R30 ;  /* 0x0000001eff20723e */ /* 0x000fe400020006ff */
[----:B------:R-:W-:Y:S02]  /*3b1b0*/  F2FP.F16.E4M3.UNPACK_B R33, R31 ;  /* 0x0000001fff21723e */ /* 0x000fe400020006ff */
[----:B------:R-:W-:Y:S02]  /*3b1c0*/  F2FP.F16.E4M3.UNPACK_B R34, R36 ;  /* 0x00000024ff22723e */ /* 0x000fe400020006ff */
[----:B------:R-:W-:-:S05]  /*3b1d0*/  F2FP.F16.E4M3.UNPACK_B R35, R37 ;  /* 0x00000025ff23723e */ /* 0x000fca00020006ff */
[----:B------:R0:W-:Y:S04]  /*3b1e0*/  STL.64 [R1+0x170], R4 ;  /* 0x0001700401007387 */ /* 0x0001e80000100a00 */
[----:B------:R1:W-:Y:S04]  /*3b1f0*/  STL.64 [R1+0x178], R6 ;  /* 0x0001780601007387 */ /* 0x0003e80000100a00 */
[----:B------:R-:W4:Y:S04]  /*3b200*/  LDL.LU.64 R8, [R1+0x530] ;  /* 0x0005300001087983 */ /* 0x000f280000300a00 */
[----:B------:R-:W4:Y:S04]  /*3b210*/  LDL.LU.64 R10, [R1+0x538] ;  /* 0x00053800010a7983 */ /* 0x000f280000300a00 */
[----:B------:R-:W2:Y:S04]  /*3b220*/  LDL.LU.64 R48, [R1+0x520] ;  /* 0x0005200001307983 */ /* 0x000ea80000300a00 */
[----:B------:R-:W2:Y:S04]  /*3b230*/  LDL.LU.64 R50, [R1+0x528] ;  /* 0x0005280001327983 */ /* 0x000ea80000300a00 */
[----:B------:R-:W2:Y:S04]  /*3b240*/  LDL.LU.64 R44, [R1+0x510] ;  /* 0x00051000012c7983 */ /* 0x000ea80000300a00 */
[----:B------:R-:W2:Y:S04]  /*3b250*/  LDL.LU.64 R46, [R1+0x518] ;  /* 0x00051800012e7983 */ /* 0x000ea80000300a00 */
[----:B------:R-:W4:Y:S04]  /*3b260*/  LDL.LU.64 R40, [R1+0x500] ;  /* 0x0005000001287983 */ /* 0x000f280000300a00 */
[----:B------:R-:W4:Y:S04]  /*3b270*/  LDL.LU.64 R42, [R1+0x508] ;  /* 0x00050800012a7983 */ /* 0x000f280000300a00 */
[----:B------:R-:W4:Y:S04]  /*3b280*/  LDL.LU.64 R16, [R1+0x4f0] ;  /* 0x0004f00001107983 */ /* 0x000f280000300a00 */
[----:B------:R-:W4:Y:S04]  /*3b290*/  LDL.LU.64 R18, [R1+0x4f8] ;  /* 0x0004f80001127983 */ /* 0x000f280000300a00 */
[----:B0-----:R-:W4:Y:S04]  /*3b2a0*/  LDL.LU.64 R4, [R1+0x4e0] ;  /* 0x0004e00001047983 */ /* 0x001f280000300a00 */
[----:B-1----:R-:W4:Y:S04]  /*3b2b0*/  LDL.LU.64 R6, [R1+0x4e8] ;  /* 0x0004e80001067983 */ /* 0x002f280000300a00 */
        /* <DEDUP_REMOVED lines=8> */
[----:B---3--:R-:W-:-:S15]  /*3b340*/  HMMA.16816.F32 R12, R32, R2, R12 ;  /* 0x00000002200c723c */ /* 0x008fde000000180c */
[----:B------:R-:W-:-:S04]  /*3b350*/  NOP ;  /* 0x0000000000007918 */ /* 0x000fc80000000000 */
[----:B------:R-:W-:Y:S04]  /*3b360*/  STL.64 [R1+0x540], R12 ;  /* 0x0005400c01007387 */ /* 0x000fe80000100a00 */
[----:B------:R0:W-:Y:S04]  /*3b370*/  STL.64 [R1+0x548], R14 ;  /* 0x0005480e01007387 */ /* 0x0001e80000100a00 */
[----:B0-----:R-:W3:Y:S04]  /*3b380*/  LDL.LU.64 R14, [R1+0x33a8] ;  /* 0x0033a800010e7983 */ /* 0x001ee80000300a00 */
[----:B------:R-:W3:Y:S01]  /*3b390*/  LDL.LU.64 R12, [R1+0x33a0] ;  /* 0x0033a000010c7983 */ /* 0x000ee20000300a00 */
[C---:B--2---:R-:W-:Y:S08]  /*3b3a0*/  HMMA.16816.F32 R44, R32.reuse, R28, R44 ;  /* 0x0000001c202c723c */ /* 0x044ff0000000182c */
[C---:B----4-:R-:W-:Y:S08]  /*3b3b0*/  HMMA.16816.F32 R40, R32.reuse, R24, R40 ;  /* 0x000000182028723c */ /* 0x050ff00000001828 */
[C---:B------:R-:W-:Y:S08]  /*3b3c0*/  HMMA.16816.F32 R4, R32.reuse, R26, R4 ;  /* 0x0000001a2004723c */ /* 0x040ff00000001804 */
[C---:B---3--:R-:W-:Y:S08]  /*3b3d0*/  HMMA.16816.F32 R8, R32.reuse, R12, R8 ;  /* 0x0000000c2008723c */ /* 0x048ff00000001808 */
[C---:B------:R-:W-:Y:S11]  /*3b3e0*/  HMMA.16816.F32 R48, R32.reuse, R14, R48 ;  /* 0x0000000e2030723c */ /* 0x040ff60000001830 */
[----:B------:R-:W-:Y:S04]  /*3b3f0*/  STL.64 [R1+0x530], R8 ;  /* 0x0005300801007387 */ /* 0x000fe80000100a00 */
[----:B------:R0:W-:Y:S04]  /*3b400*/  STL.64 [R1+0x538], R10 ;  /* 0x0005380a01007387 */ /* 0x0001e80000100a00 */
[----:B0-----:R-:W2:Y:S04]  /*3b410*/  LDL.LU.64 R10, [R1+0x3398] ;  /* 0x00339800010a7983 */ /* 0x001ea80000300a00 */
        /* <DEDUP_REMOVED lines=24> */
[----:B------:R-:W-:-:S02]  /*3b5a0*/  IMAD R31, R56, 0x100, R55 ;  /* 0x00000100381f7824 */ /* 0x000fc400078e0237 */
[----:B------:R-:W-:Y:S02]  /*3b5b0*/  IMAD R36, R58, 0x100, R57 ;  /* 0x000001003a247824 */ /* 0x000fe400078e0239 */
[----:B------:R-:W-:Y:S02]  /*3b5c0*/  IMAD R37, R60, 0x100, R39 ;  /* 0x000001003c257824 */ /* 0x000fe400078e0227 */
[----:B--2---:R-:W-:Y:S02]  /*3b5d0*/  IMAD R30, R11, 0x100, R10 ;  /* 0x000001000b1e7824 */ /* 0x004fe400078e020a */
[----:B------:R-:W2:Y:S04]  /*3b5e0*/  LDL.LU.64 R10, [R1+0x488] ;  /* 0x00048800010a7983 */ /* 0x000ea80000300a00 */
[----:B---3--:R-:W3:Y:S04]  /*3b5f0*/  LDL.LU.64 R4, [R1+0x470] ;  /* 0x0004700001047983 */ /* 0x008ee80000300a00 */
[----:B----4-:R-:W3:Y:S04]  /*3b600*/  LDL.LU.64 R6, [R1+0x478] ;  /* 0x0004780001067983 */ /* 0x010ee80000300a00 */
[----:B------:R-:W4:Y:S04]  /*3b610*/  LDL.LU R55, [R1+0x1394] ;  /* 0x0013940001377983 */ /* 0x000f280000300800 */
[----:B------:R-:W4:Y:S04]  /*3b620*/  LDL.LU R56, [R1+0x1390] ;  /* 0x0013900001387983 */ /* 0x000f280000300800 */
[----:B------:R-:W4:Y:S04]  /*3b630*/  LDL.LU R57, [R1+0x139c] ;  /* 0x00139c0001397983 */ /* 0x000f280000300800 */
[----:B------:R-:W4:Y:S01]  /*3b640*/  LDL.LU R58, [R1+0x1398] ;  /* 0x00139800013a7983 */ /* 0x000f220000300800 */
[----:B------:R-:W-:Y:S03]  /*3b650*/  HMMA.16816.F32 R32, R32, R20, R12 ;  /* 0x000000142020723c */ /* 0x000fe6000000180c */
[----:B------:R-:W4:Y:S04]  /*3b660*/  LDL.LU.64 R14, [R1+0x3390] ;  /* 0x00339000010e7983 */ /* 0x000f280000300a00 */
[----:B------:R-:W4:-:S12]  /*3b670*/  LDL.LU.64 R12, [R1+0x3388] ;  /* 0x00338800010c7983 */ /* 0x000f180000300a00 */
        /* <DEDUP_REMOVED lines=21> */
[----:B------:R-:W-:Y:S05]  /*3b7d0*/  STL.64 [R1+0x4b8], R46 ;  /* 0x0004b82e01007387 */ /* 0x000fea0000100a00 */
[----:B------:R-:W-:Y:S04]  /*3b7e0*/  STL.64 [R1+0x4a0], R36 ;  /* 0x0004a02401007387 */ /* 0x000fe80000100a00 */
[----:B------:R-:W-:Y:S04]  /*3b7f0*/  STL.64 [R1+0x4a8], R38 ;  /* 0x0004a82601007387 */ /* 0x000fe80000100a00 */
[----:B------:R0:W-:Y:S04]  /*3b800*/  STL.64 [R1+0x490], R16 ;  /* 0x0004901001007387 */ /* 0x0001e80000100a00 */
[----:B------:R1:W-:Y:S04]  /*3b810*/  STL.64 [R1+0x498], R18 ;  /* 0x0004981201007387 */ /* 0x0003e80000100a00 */
[----:B------:R-:W2:Y:S04]  /*3b820*/  LDL.LU.64 R40, [R1+0x150] ;  /* 0x0001500001287983 */ /* 0x000ea80000300a00 */
[----:B------:R-:W-:Y:S04]  /*3b830*/  STL.64 [R1+0x480], R8 ;  /* 0x0004800801007387 */ /* 0x000fe80000100a00 */
[----:B------:R-:W-:Y:S04]  /*3b840*/  STL.64 [R1+0x488], R10 ;  /* 0x0004880a01007387 */ /* 0x000fe80000100a00 */
[----:B------:R-:W2:Y:S04]  /*3b850*/  LDL.LU.64 R42, [R1+0x158] ;  /* 0x00015800012a7983 */ /* 0x000ea80000300a00 */
[----:B------:R3:W-:Y:S04]  /*3b860*/  STL.64 [R1+0x470], R4 ;  /* 0x0004700401007387 */ /* 0x0007e80000100a00 */
[----:B------:R4:W-:Y:S04]  /*3b870*/  STL.64 [R1+0x478], R6 ;  /* 0x0004780601007387 */ /* 0x0009e80000100a00 */
[----:B0-----:R-:W2:Y:S04]  /*3b880*/  LDL.LU.64 R16, [R1+0x460] ;  /* 0x0004600001107983 */ /* 0x001ea80000300a00 */
[----:B-1----:R-:W2:Y:S04]  /*3b890*/  LDL.LU.64 R18, [R1+0x468] ;  /* 0x0004680001127983 */ /* 0x002ea80000300a00 */
[----:B---3--:R-:W3:Y:S04]  /*3b8a0*/  LDL.LU.64 R4, [R1+0x450] ;  /* 0x0004500001047983 */ /* 0x008ee80000300a00 */
[----:B----4-:R-:W3:Y:S04]  /*3b8b0*/  LDL.LU.64 R6, [R1+0x458] ;  /* 0x0004580001067983 */ /* 0x010ee80000300a00 */
[----:B------:R-:W4:Y:S04]  /*3b8c0*/  LDL.LU R50, [R1+0x13a4] ;  /* 0x0013a40001327983 */ /* 0x000f280000300800 */
[----:B------:R-:W4:Y:S04]  /*3b8d0*/  LDL.LU R51, [R1+0x13a0] ;  /* 0x0013a00001337983 */ /* 0x000f280000300800 */
[----:B------:R-:W3:Y:S04]  /*3b8e0*/  LDL.LU R8, [R1+0x13ac] ;  /* 0x0013ac0001087983 */ /* 0x000ee80000300800 */
[----:B------:R-:W3:Y:S04]  /*3b8f0*/  LDL.LU R9, [R1+0x13a8] ;  /* 0x0013a80001097983 */ /* 0x000ee80000300800 */
[----:B------:R-:W3:Y:S01]  /*3b900*/  LDL.LU R10, [R1+0x13b4] ;  /* 0x0013b400010a7983 */ /* 0x000ee20000300800 */
[----:B------:R-:W-:-:S03]  /*3b910*/  IMAD R30, R53, 0x100, R52 ;  /* 0x00000100351e7824 */ /* 0x000fc600078e0234 */
[----:B------:R-:W3:Y:S01]  /*3b920*/  LDL.LU R11, [R1+0x13b0] ;  /* 0x0013b000010b7983 */ /* 0x000ee20000300800 */
[----:B------:R-:W-:Y:S02]  /*3b930*/  IMAD R31, R59, 0x100, R54 ;  /* 0x000001003b1f7824 */ /* 0x000fe400078e0236 */
[----:B------:R-:W-:Y:S01]  /*3b940*/  IMAD R36, R56, 0x100, R55 ;  /* 0x0000010038247824 */ /* 0x000fe200078e0237 */
[----:B------:R-:W3:Y:S04]  /*3b950*/  LDL.LU.64 R52, [R1+0x440] ;  /* 0x0004400001347983 */ /* 0x000ee80000300a00 */
[----:B------:R-:W4:Y:S01]  /*3b960*/  LDL.LU.64 R54, [R1+0x448] ;  /* 0x0004480001367983 */ /* 0x000f220000300a00 */
[----:B------:R-:W-:-:S03]  /*3b970*/  IMAD R37, R58, 0x100, R57 ;  /* 0x000001003a257824 */ /* 0x000fc600078e0239 */
[----:B------:R-:W4:Y:S04]  /*3b980*/  LDL.LU.64 R44, [R1+0x430] ;  /* 0x00043000012c7983 */ /* 0x000f280000300a00 */
[----:B------:R-:W4:Y:S01]  /*3b990*/  LDL.LU.64 R46, [R1+0x438] ;  /* 0x00043800012e7983 */ /* 0x000f220000300a00 */
[----:B--2---:R-:W-:-:S15]  /*3b9a0*/  HMMA.16816.F32 R32, R32, R20, R40 ;  /* 0x000000142020723c */ /* 0x004fde0000001828 */
[----:B------:R-:W-:-:S04]  /*3b9b0*/  NOP ;  /* 0x0000000000007918 */ /* 0x000fc80000000000 */
[----:B------:R0:W-:Y:S04]  /*3b9c0*/  STL.64 [R1+0x150], R32 ;  /* 0x0001502001007387 */ /* 0x0001e80000100a00 */
[----:B------:R1:W-:Y:S04]  /*3b9d0*/  STL.64 [R1+0x158], R34 ;  /* 0x0001582201007387 */ /* 0x0003e80000100a00 */
[----:B------:R-:W2:Y:S01]  /*3b9e0*/  LDL.LU.64 R40, [R1+0x420] ;  /* 0x0004200001287983 */ /* 0x000ea20000300a00 */
[----:B0-----:R-:W-:Y:S02]  /*3b9f0*/  F2FP.F16.E4M3.UNPACK_B R32, R30 ;  /* 0x0000001eff20723e */ /* 0x001fe400020006ff */
[----:B------:R-:W-:-:S02]  /*3ba00*/  F2FP.F16.E4M3.UNPACK_B R33, R31 ;  /* 0x0000001fff21723e */ /* 0x000fc400020006ff */
[----:B-1----:R-:W-:Y:S02]  /*3ba10*/  F2FP.F16.E4M3.UNPACK_B R34, R36 ;  /* 0x00000024ff22723e */ /* 0x002fe400020006ff */
[----:B------:R-:W-:-:S07]  /*3ba20*/  F2FP.F16.E4M3.UNPACK_B R35, R37 ;  /* 0x00000025ff23723e */ /* 0x000fce00020006ff */
[C---:B------:R-:W-:Y:S08]  /*3ba30*/  HMMA.16816.F32 R16, R32.reuse, R2, R16 ;  /* 0x000000022010723c */ /* 0x040ff00000001810 */
[C---:B---3--:R-:W-:Y:S11]  /*3ba40*/  HMMA.16816.F32 R4, R32.reuse, R12, R4 ;  /* 0x0000000c2004723c */ /* 0x048ff60000001804 */
[----:B------:R0:W-:Y:S04]  /*3ba50*/  STL.64 [R1+0x460], R16 ;  /* 0x0004601001007387 */ /* 0x0001e80000100a00 */
[----:B------:R1:W-:Y:S04]  /*3ba60*/  STL.64 [R1+0x468], R18 ;  /* 0x0004681201007387 */ /* 0x0003e80000100a00 */
[----:B------:R-:W2:Y:S04]  /*3ba70*/  LDL.LU.64 R42, [R1+0x428] ;  /* 0x00042800012a7983 */ /* 0x000ea80000300a00 */
[----:B------:R3:W-:Y:S04]  /*3ba80*/  STL.64 [R1+0x450], R4 ;  /* 0x0004500401007387 */ /* 0x0007e80000100a00 */
[----:B------:R3:W-:Y:S04]  /*3ba90*/  STL.64 [R1+0x458], R6 ;  /* 0x0004580601007387 */ /* 0x0007e80000100a00 */
[----:B0-----:R-:W2:Y:S04]  /*3baa0*/  LDL.LU.64 R16, [R1+0x410] ;  /* 0x0004100001107983 */ /* 0x001ea80000300a00 */
[----:B-1----:R-:W2:Y:S01]  /*3bab0*/  LDL.LU.64 R18, [R1+0x418] ;  /* 0x0004180001127983 */ /* 0x002ea20000300a00 */
[C---:B----4-:R-:W-:Y:S03]  /*3bac0*/  HMMA.16816.F32 R52, R32.reuse, R14, R52 ;  /* 0x0000000e2034723c */ /* 0x050fe60000001834 */
[----:B---3--:R-:W3:Y:S04]  /*3bad0*/  LDL.LU.64 R4, [R1+0x400] ;  /* 0x0004000001047983 */ /* 0x008ee80000300a00 */
[----:B------:R-:W3:Y:S04]  /*3bae0*/  LDL.LU.64 R6, [R1+0x408] ;  /* 0x0004080001067983 */ /* 0x000ee80000300a00 */
[----:B------:R-:W4:Y:S04]  /*3baf0*/  LDL.LU R39, [R1+0x13bc] ;  /* 0x0013bc0001277983 */ /* 0x000f280000300800 */
[----:B------:R-:W4:Y:S04]  /*3bb00*/  LDL.LU R60, [R1+0x13b8] ;  /* 0x0013b800013c7983 */ /* 0x000f280000300800 */
[----:B------:R0:W-:Y:S04]  /*3bb10*/  STL.64 [R1+0x440], R52 ;  /* 0x0004403401007387 */ /* 0x0001e80000100a00 */
[----:B------:R-:W-:Y:S04]  /*3bb20*/  STL.64 [R1+0x448], R54 ;  /* 0x0004483601007387 */ /* 0x000fe80000100a00 */
[----:B------:R-:W-:Y:S04]  /*3bb30*/  STL.64 [R1+0x3380], R14 ;  /* 0x0033800e01007387 */ /* 0x000fe80000100a00 */
[----:B------:R1:W-:Y:S04]  /*3bb40*/  STL.64 [R1+0x3378], R12 ;  /* 0x0033780c01007387 */ /* 0x0003e80000100a00 */
[----:B0-----:R-:W4:Y:S04]  /*3bb50*/  LDL.LU R52, [R1+0x13c4] ;  /* 0x0013c40001347983 */ /* 0x001f280000300800 */
[----:B------:R-:W4:Y:S01]  /*3bb60*/  LDL.LU R53, [R1+0x13c0] ;  /* 0x0013c00001357983 */ /* 0x000f220000300800 */
[----:B-1----:R-:W-:-:S15]  /*3bb70*/  HMMA.16816.F32 R12, R32, R28, R44 ;  /* 0x0000001c200c723c */ /* 0x002fde000000182c */
[----:B------:R-:W-:-:S04]  /*3bb80*/  NOP ;  /* 0x0000000000007918 */ /* 0x000fc80000000000 */
        /* <DEDUP_REMOVED lines=8> */
[C---:B--2---:R-:W-:Y:S08]  /*3bc10*/  HMMA.16816.F32 R12, R32.reuse, R24, R40 ;  /* 0x00000018200c723c */ /* 0x044ff00000001828 */
[C---:B------:R-:W-:Y:S11]  /*3bc20*/  HMMA.16816.F32 R16, R32.reuse, R22, R16 ;  /* 0x000000162010723c */ /* 0x040ff60000001810 */
[----:B------:R0:W-:Y:S04]  /*3bc30*/  STL.64 [R1+0x420], R12 ;  /* 0x0004200c01007387 */ /* 0x0001e80000100a00 */
[----:B------:R1:W-:Y:S04]  /*3bc40*/  STL.64 [R1+0x428], R14 ;  /* 0x0004280e01007387 */ /* 0x0003e80000100a00 */
[----:B0-----:R-:W2:Y:S04]  /*3bc50*/  LDL.LU.64 R12, [R1+0x140] ;  /* 0x00014000010c7983 */ /* 0x001ea80000300a00 */
[----:B------:R-:W-:Y:S04]  /*3bc60*/  STL.64 [R1+0x410], R16 ;  /* 0x0004101001007387 */ /* 0x000fe80000100a00 */
[----:B------:R-:W-:Y:S04]  /*3bc70*/  STL.64 [R1+0x418], R18 ;  /* 0x0004181201007387 */ /* 0x000fe80000100a00 */
[----:B-1----:R-:W2:Y:S01]  /*3bc80*/  LDL.LU.64 R14, [R1+0x148] ;  /* 0x00014800010e7983 */ /* 0x002ea20000300a00 */
[----:B---3--:R-:W-:Y:S01]  /*3bc90*/  HMMA.16816.F32 R4, R32, R26, R4 ;  /* 0x0000001a2004723c */ /* 0x008fe20000001804 */
[----:B------:R-:W-:-:S02]  /*3bca0*/  IMAD R30, R51, 0x100, R50 ;  /* 0x00000100331e7824 */ /* 0x000fc400078e0232 */
[----:B------:R-:W-:Y:S02]  /*3bcb0*/  IMAD R31, R9, 0x100, R8 ;  /* 0x00000100091f7824 */ /* 0x000fe400078e0208 */
[----:B------:R-:W-:Y:S02]  /*3bcc0*/  IMAD R36, R11, 0x100, R10 ;  /* 0x000001000b247824 */ /* 0x000fe400078e020a */
[----:B----4-:R-:W-:-:S12]  /*3bcd0*/  IMAD R37, R60, 0x100, R39 ;  /* 0x000001003c257824 */ /* 0x010fd800078e0227 */
[----:B------:R0:W-:Y:S04]  /*3bce0*/  STL.64 [R1+0x400], R4 ;  /* 0x0004000401007387 */ /* 0x0001e80000100a00 */
[----:B------:R1:W-:Y:S04]  /*3bcf0*/  STL.64 [R1+0x408], R6 ;  /* 0x0004080601007387 */ /* 0x0003e80000100a00 */
[----:B0-----:R-:W3:Y:S04]  /*3bd00*/  LDL.LU.64 R4, [R1+0x3f0] ;  /* 0x0003f00001047983 */ /* 0x001ee80000300a00 */
[----:B-1----:R-:W3:Y:S04]  /*3bd10*/  LDL.LU.64 R6, [R1+0x3f8] ;  /* 0x0003f80001067983 */ /* 0x002ee80000300a00 */
        /* <DEDUP_REMOVED lines=9> */
[----:B------:R-:W4:Y:S01]  /*3bdb0*/  LDL.LU.64 R10, [R1+0x398] ;  /* 0x00039800010a7983 */ /* 0x000f220000300a00 */
[----:B--2---:R-:W-:Y:S03]  /*3bdc0*/  HMMA.16816.F32 R32, R32, R20, R12 ;  /* 0x000000142020723c */ /* 0x004fe6000000180c */
[----:B------:R-:W2:Y:S04]  /*3bdd0*/  LDL.LU.64 R14, [R1+0x3380] ;  /* 0x00338000010e7983 */ /* 0x000ea80000300a00 */
[----:B------:R-:W2:-:S12]  /*3bde0*/  LDL.LU.64 R12, [R1+0x3378] ;  /* 0x00337800010c7983 */ /* 0x000e980000300a00 */
[----:B------:R-:W-:Y:S04]  /*3bdf0*/  STL.64 [R1+0x140], R32 ;  /* 0x0001402001007387 */ /* 0x000fe80000100a00 */
[----:B------:R0:W-:Y:S02]  /*3be00*/  STL.64 [R1+0x148], R34 ;  /* 0x0001482201007387 */ /* 0x0001e40000100a00 */
[----:B0-----:R-:W-:Y:S02]  /*3be10*/  F2FP.F16.E4M3.UNPACK_B R34, R36 ;  /* 0x00000024ff22723e */ /* 0x001fe400020006ff */
[----:B------:R-:W-:Y:S02]  /*3be20*/  F2FP.F16.E4M3.UNPACK_B R35, R37 ;  /* 0x00000025ff23723e */ /* 0x000fe400020006ff */
[----:B------:R-:W2:Y:S04]  /*3be30*/  LDL.LU.64 R36, [R1+0x3e0] ;  /* 0x0003e00001247983 */ /* 0x000ea80000300a00 */
[----:B------:R-:W2:Y:S01]  /*3be40*/  LDL.LU.64 R38, [R1+0x3e8] ;  /* 0x0003e80001267983 */ /* 0x000ea20000300a00 */
[----:B------:R-:W-:-:S02]  /*3be50*/  F2FP.F16.E4M3.UNPACK_B R32, R30 ;  /* 0x0000001eff20723e */ /* 0x000fc400020006ff */
[----:B------:R-:W-:-:S07]  /*3be60*/  F2FP.F16.E4M3.UNPACK_B R33, R31 ;  /* 0x0000001fff21723e */ /* 0x000fce00020006ff */
[----:B---3--:R-:W-:-:S15]  /*3be70*/  HMMA.16816.F32 R4, R32, R2, R4 ;  /* 0x000000022004723c */ /* 0x008fde0000001804 */
[----:B------:R-:W-:-:S04]  /*3be80*/  NOP ;  /* 0x0000000000007918 */ /* 0x000fc80000000000 */
[----:B------:R0:W-:Y:S04]  /*3be90*/  STL.64 [R1+0x3f0], R4 ;  /* 0x0003f00401007387 */ /* 0x0001e80000100a00 */
[----:B------:R1:W-:Y:S04]  /*3bea0*/  STL.64 [R1+0x3f8], R6 ;  /* 0x0003f80601007387 */ /* 0x0003e80000100a00 */
[----:B0-----:R-:W3:Y:S04]  /*3beb0*/  LDL.LU.64 R4, [R1+0x130] ;  /* 0x0001300001047983 */ /* 0x001ee80000300a00 */
[----:B-1----:R-:W3:Y:S01]  /*3bec0*/  LDL.LU.64 R6, [R1+0x138] ;  /* 0x0001380001067983 */ /* 0x002ee20000300a00 */
[C---:B------:R-:W-:Y:S08]  /*3bed0*/  HMMA.16816.F32 R44, R32.reuse, R28, R44 ;  /* 0x0000001c202c723c */ /* 0x040ff0000000182c */
[C---:B----4-:R-:W-:Y:S08]  /*3bee0*/  HMMA.16816.F32 R8, R32.reuse, R26, R8 ;  /* 0x0000001a2008723c */ /* 0x050ff00000001808 */
[----:B--2---:R-:W-:-:S15]  /*3bef0*/  HMMA.16816.F32 R36, R32, R12, R36 ;  /* 0x0000000c2024723c */ /* 0x004fde0000001824 */
        /* <DEDUP_REMOVED lines=20> */
[----:B0-----:R-:W2:Y:S04]  /*3c040*/  LDL.LU R10, [R1+0x13e4] ;  /* 0x0013e400010a7983 */ /* 0x001ea80000300800 */
[----:B------:R-:W2:Y:S04]  /*3c050*/  LDL.LU R11, [R1+0x13e0] ;  /* 0x0013e000010b7983 */ /* 0x000ea80000300800 */
[----:B------:R-:W4:Y:S04]  /*3c060*/  LDL.LU.64 R12, [R1+0x380] ;  /* 0x00038000010c7983 */ /* 0x000f280000300a00 */
[----:B------:R-:W4:Y:S01]  /*3c070*/  LDL.LU.64 R14, [R1+0x388] ;  /* 0x00038800010e7983 */ /* 0x000f220000300a00 */
[----:B---3--:R-:W-:Y:S01]  /*3c080*/  HMMA.16816.F32 R4, R32, R20, R4 ;  /* 0x000000142004723c */ /* 0x008fe20000001804 */
        /* <DEDUP_REMOVED lines=10> */
[----:B------:R-:W3:Y:S04]  /*3c130*/  LDL.LU.64 R24, [R1+0x370] ;  /* 0x0003700001187983 */ /* 0x000ee80000300a00 */
[----:B------:R-:W3:Y:S04]  /*3c140*/  LDL.LU.64 R26, [R1+0x378] ;  /* 0x00037800011a7983 */ /* 0x000ee80000300a00 */
        /* <DEDUP_REMOVED lines=20> */
[----:B0-----:R-:W2:Y:S04]  /*3c290*/  LDL.LU.64 R14, [R1+0x3370] ;  /* 0x00337000010e7983 */ /* 0x001ea80000300a00 */
[----:B------:R-:W3:Y:S02]  /*3c2a0*/  LDL.LU.64 R12, [R1+0x3368] ;  /* 0x00336800010c7983 */ /* 0x000ee40000300a00 */
[----:B---3--:R-:W-:-:S15]  /*3c2b0*/  HMMA.16816.F32 R24, R32, R12, R24 ;  /* 0x0000000c2018723c */ /* 0x008fde0000001818 */
[----:B------:R-:W-:-:S04]  /*3c2c0*/  NOP ;  /* 0x0000000000007918 */ /* 0x000fc80000000000 */
[----:B------:R-:W-:Y:S04]  /*3c2d0*/  STL.64 [R1+0x370], R24 ;  /* 0x0003701801007387 */ /* 0x000fe80000100a00 */
[----:B------:R0:W-:Y:S04]  /*3c2e0*/  STL.64 [R1+0x378], R26 ;  /* 0x0003781a01007387 */ /* 0x0001e80000100a00 */
[----:B0-----:R-:W3:Y:S04]  /*3c2f0*/  LDL.LU.64 R26, [R1+0x3360] ;  /* 0x00336000011a7983 */ /* 0x001ee80000300a00 */
[----:B------:R-:W4:Y:S01]  /*3c300*/  LDL.LU.64 R24, [R1+0x3358] ;  /* 0x0033580001187983 */ /* 0x000f220000300a00 */
[C---:B--2---:R-:W-:Y:S08]  /*3c310*/  HMMA.16816.F32 R56, R32.reuse, R14, R56 ;  /* 0x0000000e2038723c */ /* 0x044ff00000001838 */
[C---:B------:R-:W-:Y:S01]  /*3c320*/  HMMA.16816.F32 R48, R32.reuse, R28, R48 ;  /* 0x0000001c2030723c */ /* 0x040fe20000001830 */
[----:B------:R-:W2:Y:S10]  /*3c330*/  LDL.LU R54, [R1+0x1404] ;  /* 0x0014040001367983 */ /* 0x000eb40000300800 */
[----:B------:R-:W-:Y:S04]  /*3c340*/  STL.64 [R1+0x360], R56 ;  /* 0x0003603801007387 */ /* 0x000fe80000100a00 */
[----:B------:R0:W-:Y:S04]  /*3c350*/  STL.64 [R1+0x368], R58 ;  /* 0x0003683a01007387 */ /* 0x0001e80000100a00 */
[----:B0-----:R-:W2:Y:S04]  /*3c360*/  LDL.LU R59, [R1+0x1400] ;  /* 0x00140000013b7983 */ /* 0x001ea80000300800 */
[----:B------:R-:W2:Y:S04]  /*3c370*/  LDL.LU R55, [R1+0x140c] ;  /* 0x00140c0001377983 */ /* 0x000ea80000300800 */
[----:B------:R-:W2:Y:S04]  /*3c380*/  LDL.LU R56, [R1+0x1408] ;  /* 0x0014080001387983 */ /* 0x000ea80000300800 */
[----:B------:R-:W2:Y:S04]  /*3c390*/  LDL.LU R57, [R1+0x1414] ;  /* 0x0014140001397983 */ /* 0x000ea80000300800 */
[----:B------:R-:W2:Y:S04]  /*3c3a0*/  LDL.LU R58, [R1+0x1410] ;  /* 0x00141000013a7983 */ /* 0x000ea80000300800 */
[----:B------:R-:W-:Y:S04]  /*3c3b0*/  STL.64 [R1+0x350], R48 ;  /* 0x0003503001007387 */ /* 0x000fe80000100a00 */
[----:B------:R4:W-:Y:S02]  /*3c3c0*/  STL.64 [R1+0x358], R50 ;  /* 0x0003583201007387 */ /* 0x0009e40000100a00 */
[C---:B----4-:R-:W-:Y:S02]  /*3c3d0*/  HMMA.16816.F32 R48, R32.reuse, R24, R40 ;  /* 0x000000182030723c */ /* 0x050fe40000001828 */
[----:B------:R-:W4:Y:S04]  /*3c3e0*/  LDL.LU.64 R40, [R1+0x120] ;  /* 0x0001200001287983 */ /* 0x000f280000300a00 */
[----:B------:R-:W4:Y:S02]  /*3c3f0*/  LDL.LU.64 R42, [R1+0x128] ;  /* 0x00012800012a7983 */ /* 0x000f240000300a00 */
[C---:B------:R-:W-:Y:S08]  /*3c400*/  HMMA.16816.F32 R16, R32.reuse, R22, R16 ;  /* 0x000000162010723c */ /* 0x040ff00000001810 */
[----:B---3--:R-:W-:Y:S01]  /*3c410*/  HMMA.16816.F32 R4, R32, R26, R4 ;  /* 0x0000001a2004723c */ /* 0x008fe20000001804 */
[----:B------:R-:W-:-:S02]  /*3c420*/  IMAD R30, R11, 0x100, R10 ;  /* 0x000001000b1e7824 */ /* 0x000fc400078e020a */
[----:B------:R-:W-:Y:S04]  /*3c430*/  STL.64 [R1+0x340], R48 ;  /* 0x0003403001007387 */ /* 0x000fe80000100a00 */
[----:B------:R-:W-:Y:S04]  /*3c440*/  STL.64 [R1+0x348], R50 ;  /* 0x0003483201007387 */ /* 0x000fe80000100a00 */
[----:B------:R0:W-:Y:S04]  /*3c450*/  STL.64 [R1+0x330], R16 ;  /* 0x0003301001007387 */ /* 0x0001e80000100a00 */
[----:B------:R1:W-:Y:S01]  /*3c460*/  STL.64 [R1+0x338], R18 ;  /* 0x0003381201007387 */ /* 0x0003e20000100a00 */
[----:B------:R-:W-:-:S03]  /*3c470*/  IMAD R31, R47, 0x100, R46 ;  /* 0x000001002f1f7824 */ /* 0x000fc600078e022e */
[----:B0-----:R-:W3:Y:S04]  /*3c480*/  LDL.LU.64 R16, [R1+0x310] ;  /* 0x0003100001107983 */ /* 0x001ee80000300a00 */
[----:B------:R0:W-:Y:S04]  /*3c490*/  STL.64 [R1+0x320], R4 ;  /* 0x0003200401007387 */ /* 0x0001e80000100a00 */
[----:B------:R2:W-:Y:S04]  /*3c4a0*/  STL.64 [R1+0x328], R6 ;  /* 0x0003280601007387 */ /* 0x0005e80000100a00 */
[----:B-1----:R-:W3:Y:S01]  /*3c4b0*/  LDL.LU.64 R18, [R1+0x318] ;  /* 0x0003180001127983 */ /* 0x002ee20000300a00 */
[----:B------:R-:W-:-:S02]  /*3c4c0*/  IMAD R36, R60, 0x100, R39 ;  /* 0x000001003c247824 */ /* 0x000fc400078e0227 */
[----:B------:R-:W-:Y:S01]  /*3c4d0*/  IMAD R37, R53, 0x100, R52 ;  /* 0x0000010035257824 */ /* 0x000fe200078e0234 */
[----:B0-----:R-:W3:Y:S04]  /*3c4e0*/  LDL.LU.64 R4, [R1+0x300] ;  /* 0x0003000001047983 */ /* 0x001ee80000300a00 */
[----:B--2---:R-:W2:Y:S04]  /*3c4f0*/  LDL.LU.64 R6, [R1+0x308] ;  /* 0x0003080001067983 */ /* 0x004ea80000300a00 */
[----:B------:R-:W2:Y:S04]  /*3c500*/  LDL.LU.64 R48, [R1+0x2e0] ;  /* 0x0002e00001307983 */ /* 0x000ea80000300a00 */
[----:B------:R-:W2:Y:S04]  /*3c510*/  LDL.LU.64 R50, [R1+0x2e8] ;  /* 0x0002e80001327983 */ /* 0x000ea80000300a00 */
[----:B------:R-:W2:Y:S04]  /*3c520*/  LDL.LU.64 R8, [R1+0x2d0] ;  /* 0x0002d00001087983 */ /* 0x000ea80000300a00 */
[----:B------:R-:W2:Y:S04]  /*3c530*/  LDL.LU.64 R10, [R1+0x2d8] ;  /* 0x0002d800010a7983 */ /* 0x000ea80000300a00 */
[----:B------:R-:W2:Y:S04]  /*3c540*/  LDL.LU.64 R44, [R1+0x2c0] ;  /* 0x0002c000012c7983 */ /* 0x000ea80000300a00 */
[----:B------:R-:W2:Y:S01]  /*3c550*/  LDL.LU.64 R46, [R1+0x2c8] ;  /* 0x0002c800012e7983 */ /* 0x000ea20000300a00 */
[----:B----4-:R-:W-:Y:S03]  /*3c560*/  HMMA.16816.F32 R32, R32, R20, R40 ;  /* 0x000000142020723c */ /* 0x010fe60000001828 */
        /* <DEDUP_REMOVED lines=10> */
[C---:B---3--:R-:W-:Y:S08]  /*3c610*/  HMMA.16816.F32 R16, R32.reuse, R2, R16 ;  /* 0x000000022010723c */ /* 0x048ff00000001810 */
[C---:B--2---:R-:W-:Y:S08]  /*3c620*/  HMMA.16816.F32 R4, R32.reuse, R12, R4 ;  /* 0x0000000c2004723c */ /* 0x044ff00000001804 */
[C---:B------:R-:W-:Y:S03]  /*3c630*/  HMMA.16816.F32 R48, R32.reuse, R28, R48 ;  /* 0x0000001c2030723c */ /* 0x040fe60000001830 */
[----:B------:R-:W-:Y:S04]  /*3c640*/  STL.64 [R1+0x310], R16 ;  /* 0x0003101001007387 */ /* 0x000fe80000100a00 */
[----:B------:R0:W-:Y:S04]  /*3c650*/  STL.64 [R1+0x318], R18 ;  /* 0x0003181201007387 */ /* 0x0001e80000100a00 */
[----:B0-----:R-:W2:Y:S04]  /*3c660*/  LDL.LU.64 R18, [R1+0x3350] ;  /* 0x0033500001127983 */ /* 0x001ea80000300a00 */
[----:B------:R-:W3:Y:S04]  /*3c670*/  LDL.LU.64 R16, [R1+0x3348] ;  /* 0x0033480001107983 */ /* 0x000ee80000300a00 */
[----:B------:R-:W-:Y:S04]  /*3c680*/  STL.64 [R1+0x300], R4 ;  /* 0x0003000401007387 */ /* 0x000fe80000100a00 */
[----:B------:R0:W-:Y:S04]  /*3c690*/  STL.64 [R1+0x308], R6 ;  /* 0x0003080601007387 */ /* 0x0001e80000100a00 */
[----:B0-----:R-:W2:Y:S04]  /*3c6a0*/  LDL.LU.64 R6, [R1+0x3340] ;  /* 0x0033400001067983 */ /* 0x001ea80000300a00 */
[----:B------:R-:W2:Y:S01]  /*3c6b0*/  LDL.LU.64 R4, [R1+0x3338] ;  /* 0x0033380001047983 */ /* 0x000ea20000300a00 */
[----:B----4-:R-:W-:-:S15]  /*3c6c0*/  HMMA.16816.F32 R36, R32, R14, R36 ;  /* 0x0000000e2024723c */ /* 0x010fde0000001824 */
[----:B------:R-:W-:-:S04]  /*3c6d0*/  NOP ;  /* 0x0000000000007918 */ /* 0x000fc80000000000 */
[----:B------:R-:W-:Y:S04]  /*3c6e0*/  STL.64 [R1+0x2f0], R36 ;  /* 0x0002f02401007387 */ /* 0x000fe80000100a00 */
[----:B------:R0:W-:Y:S02]  /*3c6f0*/  STL.64 [R1+0x2f8], R38 ;  /* 0x0002f82601007387 */ /* 0x0001e40000100a00 */
[C---:B0-----:R-:W-:Y:S02]  /*3c700*/  HMMA.16816.F32 R36, R32.reuse, R24, R8 ;  /* 0x000000182024723c */ /* 0x041fe40000001808 */
[----:B------:R-:W4:Y:S04]  /*3c710*/  LDL.LU.64 R8, [R1+0x110] ;  /* 0x0001100001087983 */ /* 0x000f280000300a00 */
[----:B------:R-:W-:Y:S04]  /*3c720*/  STL.64 [R1+0x2e0], R48 ;  /* 0x0002e03001007387 */ /* 0x000fe80000100a00 */
[----:B------:R-:W-:Y:S04]  /*3c730*/  STL.64 [R1+0x2e8], R50 ;  /* 0x0002e83201007387 */ /* 0x000fe80000100a00 */
[----:B------:R-:W4:Y:S01]  /*3c740*/  LDL.LU.64 R10, [R1+0x118] ;  /* 0x00011800010a7983 */ /* 0x000f220000300a00 */
[C---:B------:R-:W-:Y:S08]  /*3c750*/  HMMA.16816.F32 R44, R32.reuse, R22, R44 ;  /* 0x00000016202c723c */ /* 0x040ff0000000182c */
[C---:B------:R-:W-:Y:S01]  /*3c760*/  HMMA.16816.F32 R40, R32.reuse, R26, R40 ;  /* 0x0000001a2028723c */ /* 0x040fe20000001828 */
[----:B------:R0:W-:Y:S04]  /*3c770*/  STL.64 [R1+0x2d0], R36 ;  /* 0x0002d02401007387 */ /* 0x0001e80000100a00 */
[----:B------:R1:W-:Y:S04]  /*3c780*/  STL.64 [R1+0x2d8], R38 ;  /* 0x0002d82601007387 */ /* 0x0003e80000100a00 */
[----:B0-----:R-:W2:Y:S04]  /*3c790*/  LDL.LU R36, [R1+0x1420] ;  /* 0x0014200001247983 */ /* 0x001ea80000300800 */
[----:B------:R-:W2:Y:S04]  /*3c7a0*/  LDL.LU R37, [R1+0x1428] ;  /* 0x0014280001257983 */ /* 0x000ea80000300800 */
[----:B------:R-:W-:Y:S04]  /*3c7b0*/  STL.64 [R1+0x2c0], R44 ;  /* 0x0002c02c01007387 */ /* 0x000fe80000100a00 */
[----:B------:R-:W-:Y:S04]  /*3c7c0*/  STL.64 [R1+0x2c8], R46 ;  /* 0x0002c82e01007387 */ /* 0x000fe80000100a00 */
[----:B------:R-:W2:Y:S04]  /*3c7d0*/  LDL.LU R31, [R1+0x1434] ;  /* 0x00143400011f7983 */ /* 0x000ea80000300800 */
[----:B-1----:R-:W2:Y:S04]  /*3c7e0*/  LDL.LU R38, [R1+0x1430] ;  /* 0x0014300001267983 */ /* 0x002ea80000300800 */
[----:B------:R-:W2:Y:S04]  /*3c7f0*/  LDL.LU R30, [R1+0x143c] ;  /* 0x00143c00011e7983 */ /* 0x000ea80000300800 */
[----:B------:R-:W2:Y:S04]  /*3c800*/  LDL.LU R39, [R1+0x1438] ;  /* 0x0014380001277983 */ /* 0x000ea80000300800 */
[----:B------:R0:W-:Y:S04]  /*3c810*/  STL.64 [R1+0x2b0], R40 ;  /* 0x0002b02801007387 */ /* 0x0001e80000100a00 */
[----:B------:R1:W-:Y:S04]  /*3c820*/  STL.64 [R1+0x2b8], R42 ;  /* 0x0002b82a01007387 */ /* 0x0003e80000100a00 */
[----:B0-----:R-:W2:Y:S04]  /*3c830*/  LDL.LU.64 R40, [R1+0x100] ;  /* 0x0001000001287983 */ /* 0x001ea80000300a00 */
[----:B-1----:R-:W2:Y:S04]  /*3c840*/  LDL.LU.64 R42, [R1+0x108] ;  /* 0x00010800012a7983 */ /* 0x002ea80000300a00 */
[----:B------:R-:W3:Y:S04]  /*3c850*/  LDL.LU.64 R44, [R1+0xe0] ;  /* 0x0000e000012c7983 */ /* 0x000ee80000300a00 */
[----:B------:R-:W3:Y:S01]  /*3c860*/  LDL.LU.64 R46, [R1+0xe8] ;  /* 0x0000e800012e7983 */ /* 0x000ee20000300a00 */
[----:B----4-:R-:W-:Y:S03]  /*3c870*/  HMMA.16816.F32 R8, R32, R20, R8 ;  /* 0x000000142008723c */ /* 0x010fe60000001808 */
[----:B------:R-:W4:Y:S04]  /*3c880*/  LDL.LU.64 R32, [R1+0xc0] ;  /* 0x0000c00001207983 */ /* 0x000f280000300a00 */
[----:B------:R-:W4:-:S12]  /*3c890*/  LDL.LU.64 R34, [R1+0xc8] ;  /* 0x0000c80001227983 */ /* 0x000f180000300a00 */
[----:B------:R0:W-:Y:S04]  /*3c8a0*/  STL.64 [R1+0x110], R8 ;  /* 0x0001100801007387 */ /* 0x0001e80000100a00 */
[----:B------:R1:W-:Y:S04]  /*3c8b0*/  STL.64 [R1+0x118], R10 ;  /* 0x0001180a01007387 */ /* 0x0003e80000100a00 */
[----:B0-----:R-:W4:Y:S04]  /*3c8c0*/  LDL.LU.64 R8, [R1+0xa0] ;  /* 0x0000a00001087983 */ /* 0x001f280000300a00 */
[----:B-1----:R-:W4:Y:S04]  /*3c8d0*/  LDL.LU.64 R10, [R1+0xa8] ;  /* 0x0000a800010a7983 */ /* 0x002f280000300a00 */
[----:B------:R-:W4:Y:S04]  /*3c8e0*/  LDL.LU.64 R48, [R1+0x80] ;  /* 0x0000800001307983 */ /* 0x000f280000300a00 */
[----:B------:R-:W4:Y:S01]  /*3c8f0*/  LDL.LU.64 R50, [R1+0x88] ;  /* 0x0000880001327983 */ /* 0x000f220000300a00 */
[----:B------:R-:W-:-:S02]  /*3c900*/  IMAD R52, R59, 0x100, R54 ;  /* 0x000001003b347824 */ /* 0x000fc400078e0236 */
[----:B------:R-:W-:Y:S02]  /*3c910*/  IMAD R53, R56, 0x100, R55 ;  /* 0x0000010038357824 */ /* 0x000fe400078e0237 */
[----:B------:R-:W-:Y:S02]  /*3c920*/  IMAD R54, R58, 0x100, R57 ;  /* 0x000001003a367824 */ /* 0x000fe400078e0239 */
[----:B------:R-:W-:Y:S01]  /*3c930*/  IMAD R55, R0, 0x100, R61 ;  /* 0x0000010000377824 */ /* 0x000fe200078e023d */
[----:B------:R-:W4:Y:S01]  /*3c940*/  LDL.LU.64 R56, [R1+0xfd0] ;  /* 0x000fd00001387983 */ /* 0x000f220000300a00 */
[----:B------:R-:W-:Y:S02]  /*3c950*/  F2FP.F16.E4M3.UNPACK_B R52, R52 ;  /* 0x00000034ff34723e */ /* 0x000fe400020006ff */
[----:B------:R-:W-:Y:S02]  /*3c960*/  F2FP.F16.E4M3.UNPACK_B R53, R53 ;  /* 0x00000035ff35723e */ /* 0x000fe400020006ff */
[----:B------:R-:W-:-:S02]  /*3c970*/  F2FP.F16.E4M3.UNPACK_B R54, R54 ;  /* 0x00000036ff36723e */ /* 0x000fc400020006ff */
[----:B------:R-:W-:Y:S01]  /*3c980*/  F2FP.F16.E4M3.UNPACK_B R55, R55 ;  /* 0x00000037ff37723e */ /* 0x000fe200020006ff */
[----:B------:R-:W4:Y:S06]  /*3c990*/  LDL.LU.64 R58, [R1+0xfd8] ;  /* 0x000fd800013a7983 */ /* 0x000f2c0000300a00 */
[C---:B--2---:R-:W-:Y:S08]  /*3c9a0*/  HMMA.16816.F32 R40, R52.reuse, R2, R40 ;  /* 0x000000023428723c */ /* 0x044ff00000001828 */
[C---:B---3--:R-:W-:Y:S11]  /*3c9b0*/  HMMA.16816.F32 R44, R52.reuse, R12, R44 ;  /* 0x0000000c342c723c */ /* 0x048ff6000000182c */
[----:B------:R-:W-:Y:S04]  /*3c9c0*/  STL.64 [R1+0x100], R40 ;  /* 0x0001002801007387 */ /* 0x000fe80000100a00 */
[----:B------:R0:W-:Y:S04]  /*3c9d0*/  STL.64 [R1+0x108], R42 ;  /* 0x0001082a01007387 */ /* 0x0001e80000100a00 */
[----:B0-----:R-:W2:Y:S04]  /*3c9e0*/  LDL.LU.64 R42, [R1+0x3330] ;  /* 0x00333000012a7983 */ /* 0x001ea80000300a00 */
[----:B------:R-:W3:Y:S04]  /*3c9f0*/  LDL.LU.64 R40, [R1+0x3328] ;  /* 0x0033280001287983 */ /* 0x000ee80000300a00 */
[----:B------:R-:W2:Y:S04]  /*3ca00*/  LDL.LU R2, [R1+0x1424] ;  /* 0x0014240001027983 */ /* 0x000ea80000300800 */
[----:B------:R-:W2:Y:S04]  /*3ca10*/  LDL.LU R3, [R1+0x142c] ;  /* 0x00142c0001037983 */ /* 0x000ea80000300800 */
[----:B------:R-:W-:Y:S04]  /*3ca20*/  STL.64 [R1+0xe0], R44 ;  /* 0x0000e02c01007387 */ /* 0x000fe80000100a00 */
[----:B------:R0:W-:Y:S04]  /*3ca30*/  STL.64 [R1+0xe8], R46 ;  /* 0x0000e82e01007387 */ /* 0x0001e80000100a00 */
[----:B0-----:R-:W2:Y:S04]  /*3ca40*/  LDL.LU.64 R46, [R1+0x3320] ;  /* 0x00332000012e7983 */ /* 0x001ea80000300a00 */
[----:B------:R-:W2:Y:S04]  /*3ca50*/  LDL.LU.64 R44, [R1+0x3318] ;  /* 0x00331800012c7983 */ /* 0x000ea80000300a00 */
[----:B------:R-:W2:Y:S01]  /*3ca60*/  LDL.LU.64 R12, [R1+0x70] ;  /* 0x00007000010c7983 */ /* 0x000ea20000300a00 */
[C---:B----4-:R-:W-:Y:S03]  /*3ca70*/  HMMA.16816.F32 R32, R52.reuse, R14, R32 ;  /* 0x0000000e3420723c */ /* 0x050fe60000001820 */
[----:B------:R-:W2:Y:S05]  /*3ca80*/  LDL.LU.64 R14, [R1+0x78] ;  /* 0x00007800010e7983 */ /* 0x000eaa0000300a00 */
[C---:B------:R-:W-:Y:S08]  /*3ca90*/  HMMA.16816.F32 R8, R52.reuse, R28, R8 ;  /* 0x0000001c3408723c */ /* 0x040ff00000001808 */
[C---:B------:R-:W-:Y:S03]  /*3caa0*/  HMMA.16816.F32 R48, R52.reuse, R24, R48 ;  /* 0x000000183430723c */ /* 0x040fe60000001830 */
[----:B------:R0:W-:Y:S04]  /*3cab0*/  STL.64 [R1+0xc0], R32 ;  /* 0x0000c02001007387 */ /* 0x0001e80000100a00 */
[----:B------:R1:W-:Y:S04]  /*3cac0*/  STL.64 [R1+0xc8], R34 ;  /* 0x0000c82201007387 */ /* 0x0003e80000100a00 */
[----:B0-----:R-:W4:Y:S04]  /*3cad0*/  LDL.LU.64 R32, [R1+0xfc0] ;  /* 0x000fc00001207983 */ /* 0x001f280000300a00 */
[----:B-1----:R-:W4:Y:S04]  /*3cae0*/  LDL.LU.64 R34, [R1+0xfc8] ;  /* 0x000fc80001227983 */ /* 0x002f280000300a00 */
[----:B------:R-:W-:Y:S04]  /*3caf0*/  STL.64 [R1+0xa0], R8 ;  /* 0x0000a00801007387 */ /* 0x000fe80000100a00 */
[----:B------:R0:W-:Y:S04]  /*3cb00*/  STL.64 [R1+0xa8], R10 ;  /* 0x0000a80a01007387 */ /* 0x0001e80000100a00 */
[----:B0-----:R-:W3:Y:S04]  /*3cb10*/  LDL.LU.64 R10, [R1+0x3310] ;  /* 0x00331000010a7983 */ /* 0x001ee80000300a00 */
[----:B------:R-:W3:Y:S04]  /*3cb20*/  LDL.LU.64 R8, [R1+0x3308] ;  /* 0x0033080001087983 */ /* 0x000ee80000300a00 */
[----:B------:R-:W-:Y:S04]  /*3cb30*/  STL.64 [R1+0x80], R48 ;  /* 0x0000803001007387 */ /* 0x000fe80000100a00 */
[----:B------:R0:W-:Y:S04]  /*3cb40*/  STL.64 [R1+0x88], R50 ;  /* 0x0000883201007387 */ /* 0x0001e80000100a00 */
[----:B0-----:R-:W3:Y:S04]  /*3cb50*/  LDL.LU.64 R50, [R1+0x3300] ;  /* 0x0033000001327983 */ /* 0x001ee80000300a00 */
[----:B------:R-:W3:Y:S01]  /*3cb60*/  LDL.LU.64 R48, [R1+0x32f8] ;  /* 0x0032f80001307983 */ /* 0x000ee20000300a00 */
[----:B------:R-:W-:Y:S01]  /*3cb70*/  HMMA.16816.F32 R56, R52, R26, R56 ;  /* 0x0000001a3438723c */ /* 0x000fe20000001838 */
[----:B------:R-:W-:-:S02]  /*3cb80*/  IMAD R39, R39, 0x100, R30 ;  /* 0x0000010027277824 */ /* 0x000fc400078e021e */
[----:B------:R-:W-:-:S05]  /*3cb90*/  IMAD R38, R38, 0x100, R31 ;  /* 0x0000010026267824 */ /* 0x000fca00078e021f */
[----:B--2---:R-:W-:-:S15]  /*3cba0*/  HMMA.16816.F32 R12, R52, R22, R12 ;  /* 0x00000016340c723c */ /* 0x004fde000000180c */
[----:B------:R-:W-:-:S04]  /*3cbb0*/  NOP ;  /* 0x0000000000007918 */ /* 0x000fc80000000000 */
[----:B------:R-:W-:Y:S02]  /*3cbc0*/  IMAD.MOV.U32 R61, RZ, RZ, R15 ;  /* 0x000000ffff3d7224 */ /* 0x000fe400078e000f */
[----:B------:R-:W-:Y:S02]  /*3cbd0*/  IMAD.MOV.U32 R0, RZ, RZ, R14 ;  /* 0x000000ffff007224 */ /* 0x000fe400078e000e */
[----:B------:R-:W-:Y:S01]  /*3cbe0*/  IMAD.MOV.U32 R60, RZ, RZ, R13 ;  /* 0x000000ffff3c7224 */ /* 0x000fe200078e000d */
[----:B------:R-:W-:Y:S04]  /*3cbf0*/  STL [R1+0x70], R12 ;  /* 0x0000700c01007387 */ /* 0x000fe80000100800 */
[----:B------:R-:W-:Y:S04]  /*3cc00*/  STL [R1+0x2b58], R61 ;  /* 0x002b583d01007387 */ /* 0x000fe80000100800 */
[----:B------:R-:W-:Y:S04]  /*3cc10*/  STL [R1+0x2b54], R0 ;  /* 0x002b540001007387 */ /* 0x000fe80000100800 */
[----:B------:R-:W-:Y:S04]  /*3cc20*/  STL [R1+0x2b50], R60 ;  /* 0x002b503c01007387 */ /* 0x000fe80000100800 */
[----:B------:R-:W-:Y:S04]  /*3cc30*/  STL.64 [R1+0x2ae8], R58 ;  /* 0x002ae83a01007387 */ /* 0x000fe80000100a00 */
[----:B------:R0:W-:Y:S02]  /*3cc40*/  STL.64 [R1+0x2ae0], R56 ;  /* 0x002ae03801007387 */ /* 0x0001e40000100a00 */
[----:B0-----:R-:W-:-:S02]  /*3cc50*/  IMAD.MOV.U32 R56, RZ, RZ, R7 ;  /* 0x000000ffff387224 */ /* 0x001fc400078e0007 */
[----:B------:R-:W-:Y:S01]  /*3cc60*/  IMAD.MOV.U32 R57, RZ, RZ, R6 ;  /* 0x000000ffff397224 */ /* 0x000fe200078e0006 */
[----:B------:R-:W2:Y:S04]  /*3cc70*/  LDL.LU R7, [R1+0x32f0] ;  /* 0x0032f00001077983 */ /* 0x000ea80000300800 */
[----:B------:R-:W2:Y:S01]  /*3cc80*/  LDL.LU R6, [R1+0x32ec] ;  /* 0x0032ec0001067983 */ /* 0x000ea20000300800 */
[----:B------:R-:W-:Y:S02]  /*3cc90*/  IMAD.MOV.U32 R58, RZ, RZ, R5 ;  /* 0x000000ffff3a7224 */ /* 0x000fe400078e0005 */
[----:B------:R-:W-:Y:S01]  /*3cca0*/  IMAD.MOV.U32 R59, RZ, RZ, R4 ;  /* 0x000000ffff3b7224 */ /* 0x000fe200078e0004 */
[----:B------:R-:W2:Y:S04]  /*3ccb0*/  LDL.LU R5, [R1+0x32e8] ;  /* 0x0032e80001057983 */ /* 0x000ea80000300800 */
[----:B------:R-:W2:Y:S04]  /*3ccc0*/  LDL.LU R4, [R1+0x32e4] ;  /* 0x0032e40001047983 */ /* 0x000ea80000300800 */
[----:B------:R-:W2:Y:S04]  /*3ccd0*/  LDL.LU R28, [R1+0x90] ;  /* 0x00009000011c7983 */ /* 0x000ea80000300800 */
[----:B------:R-:W2:Y:S01]  /*3cce0*/  LDL.LU R29, [R1+0x94] ;  /* 0x00009400011d7983 */ /* 0x000ea20000300800 */
[----:B----4-:R-:W-:Y:S03]  /*3ccf0*/  HMMA.16816.F32 R52, R52, R20, R32 ;  /* 0x000000143434723c */ /* 0x010fe60000001820 */
[----:B------:R-:W4:Y:S04]  /*3cd00*/  LDL.LU R30, [R1+0x98] ;  /* 0x00009800011e7983 */ /* 0x000f280000300800 */
[----:B------:R-:W4:Y:S01]  /*3cd10*/  LDL.LU R31, [R1+0x9c] ;  /* 0x00009c00011f7983 */ /* 0x000f220000300800 */
[----:B---3--:R-:W-:-:S02]  /*3cd20*/  IMAD.MOV.U32 R32, RZ, RZ, R40 ;  /* 0x000000ffff207224 */ /* 0x008fc400078e0028 */
[----:B------:R-:W-:Y:S01]  /*3cd30*/  IMAD.MOV.U32 R33, RZ, RZ, R41 ;  /* 0x000000ffff217224 */ /* 0x000fe200078e0029 */
[----:B------:R-:W3:Y:S04]  /*3cd40*/  LDL.LU R40, [R1+0x32e0] ;  /* 0x0032e00001287983 */ /* 0x000ee80000300800 */
[----:B------:R-:W3:Y:S01]  /*3cd50*/  LDL.LU R41, [R1+0x32dc] ;  /* 0x0032dc0001297983 */ /* 0x000ee20000300800 */
[----:B------:R-:W-:Y:S02]  /*3cd60*/  IMAD.MOV.U32 R34, RZ, RZ, R42 ;  /* 0x000000ffff227224 */ /* 0x000fe400078e002a */
[----:B------:R-:W-:Y:S01]  /*3cd70*/  IMAD.MOV.U32 R35, RZ, RZ, R43 ;  /* 0x000000ffff237224 */ /* 0x000fe200078e002b */
[----:B------:R-:W3:Y:S04]  /*3cd80*/  LDL.LU R42, [R1+0x32d8] ;  /* 0x0032d800012a7983 */ /* 0x000ee80000300800 */
[----:B------:R-:W3:Y:S01]  /*3cd90*/  LDL.LU R43, [R1+0x32d4] ;  /* 0x0032d400012b7983 */ /* 0x000ee20000300800 */
[----:B------:R-:W-:-:S03]  /*3cda0*/  IMAD.MOV.U32 R24, RZ, RZ, R10 ;  /* 0x000000ffff187224 */ /* 0x000fc600078e000a */
[----:B------:R-:W3:Y:S01]  /*3cdb0*/  LDL.LU R10, [R1+0x32d0] ;  /* 0x0032d000010a7983 */ /* 0x000ee20000300800 */
[----:B------:R-:W-:Y:S02]  /*3cdc0*/  IMAD.MOV.U32 R20, RZ, RZ, R9 ;  /* 0x000000ffff147224 */ /* 0x000fe400078e0009 */
[----:B------:R-:W-:Y:S02]  /*3cdd0*/  IMAD.MOV.U32 R21, RZ, RZ, R8 ;  /* 0x000000ffff157224 */ /* 0x000fe400078e0008 */
[----:B------:R-:W-:Y:S02]  /*3cde0*/  IMAD.MOV.U32 R23, RZ, RZ, R11 ;  /* 0x000000ffff177224 */ /* 0x000fe400078e000b */
[----:B------:R-:W-:Y:S02]  /*3cdf0*/  IMAD.MOV.U32 R25, RZ, RZ, R48 ;  /* 0x000000ffff197224 */ /* 0x000fe400078e0030 */
[----:B------:R-:W-:Y:S01]  /*3ce00*/  IMAD.MOV.U32 R26, RZ, RZ, R49 ;  /* 0x000000ffff1a7224 */ /* 0x000fe200078e0031 */
[----:B------:R-:W4:Y:S04]  /*3ce10*/  LDL.LU R48, [R1+0x32cc] ;  /* 0x0032cc0001307983 */ /* 0x000f280000300800 */
[----:B------:R-:W4:Y:S01]  /*3ce20*/  LDL.LU R49, [R1+0x32c8] ;  /* 0x0032c80001317983 */ /* 0x000f220000300800 */
[----:B------:R-:W-:-:S03]  /*3ce30*/  IMAD.MOV.U32 R27, RZ, RZ, R50 ;  /* 0x000000ffff1b7224 */ /* 0x000fc600078e0032 */
[----:B------:R-:W4:Y:S04]  /*3ce40*/  LDL.LU R50, [R1+0x32c4] ;  /* 0x0032c40001327983 */ /* 0x000f280000300800 */
[----:B------:R-:W4:Y:S04]  /*3ce50*/  LDL.LU R9, [R1+0x32c0] ;  /* 0x0032c00001097983 */ /* 0x000f280000300800 */
[----:B------:R-:W4:Y:S01]  /*3ce60*/  LDL.LU R8, [R1+0x32bc] ;  /* 0x0032bc0001087983 */ /* 0x000f220000300800 */
[----:B------:R-:W-:-:S03]  /*3ce70*/  IMAD.MOV.U32 R22, RZ, RZ, R51 ;  /* 0x000000ffff167224 */ /* 0x000fc600078e0033 */
[----:B------:R-:W4:Y:S04]  /*3ce80*/  LDL.LU R51, [R1+0x32b8] ;  /* 0x0032b80001337983 */ /* 0x000f280000300800 */
[----:B------:R-:W4:Y:S01]  /*3ce90*/  LDL.LU R11, [R1+0x32b4] ;  /* 0x0032b400010b7983 */ /* 0x000f220000300800 */
[----:B------:R-:W-:Y:S02]  /*3cea0*/  IMAD R36, R36, 0x100, R2 ;  /* 0x0000010024247824 */ /* 0x000fe400078e0202 */
[----:B------:R-:W-:Y:S01]  /*3ceb0*/  IMAD R37, R37, 0x100, R3 ;  /* 0x0000010025257824 */ /* 0x000fe200078e0203 */
[----:B------:R-:W-:Y:S02]  /*3cec0*/  F2FP.F16.E4M3.UNPACK_B R38, R38 ;  /* 0x00000026ff26723e */ /* 0x000fe400020006ff */
[----:B------:R-:W-:-:S02]  /*3ced0*/  F2FP.F16.E4M3.UNPACK_B R39, R39 ;  /* 0x00000027ff27723e */ /* 0x000fc400020006ff */
[----:B------:R-:W-:Y:S02]  /*3cee0*/  F2FP.F16.E4M3.UNPACK_B R36, R36 ;  /* 0x00000024ff24723e */ /* 0x000fe400020006ff */
[----:B------:R-:W-:Y:S01]  /*3cef0*/  F2FP.F16.E4M3.UNPACK_B R37, R37 ;  /* 0x00000025ff25723e */ /* 0x000fe200020006ff */
[----:B------:R-:W-:Y:S04]  /*3cf00*/  STL.64 [R1+0x2af8], R54 ;  /* 0x002af83601007387 */ /* 0x000fe80000100a00 */
[----:B------:R-:W-:Y:S01]  /*3cf10*/  STL.64 [R1+0x2af0], R52 ;  /* 0x002af03401007387 */ /* 0x000fe20000100a00 */
[----:B------:R-:W-:Y:S02]  /*3cf20*/  F2FP.F16.E4M3.UNPACK_B R2, R46.H1 ;  /* 0x0000002eff02723e */ /* 0x000fe400030006ff */
[----:B------:R-:W-:-:S02]  /*3cf30*/  F2FP.F16.E4M3.UNPACK_B R3, R47.H1 ;  /* 0x0000002fff03723e */ /* 0x000fc400030006ff */
[----:B------:R-:W-:Y:S02]  /*3cf40*/  F2FP.F16.E4M3.UNPACK_B R14, R16.H1 ;  /* 0x00000010ff0e723e */ /* 0x000fe400030006ff */
[----:B------:R-:W-:-:S03]  /*3cf50*/  F2FP.F16.E4M3.UNPACK_B R15, R17.H1 ;  /* 0x00000011ff0f723e */ /* 0x000fc600030006ff */
[----:B------:R-:W-:Y:S01]  /*3cf60*/  HMMA.16816.F32 R32, R36, R2, R32 ;  /* 0x000000022420723c */ /* 0x000fe20000001820 */
[----:B--2---:R-:W-:Y:S02]  /*3cf70*/  F2FP.F16.E4M3.UNPACK_B R7, R7.H1 ;  /* 0x00000007ff07723e */ /* 0x004fe400030006ff */
[----:B------:R-:W-:-:S07]  /*3cf80*/  F2FP.F16.E4M3.UNPACK_B R6, R6.H1 ;  /* 0x00000006ff06723e */ /* 0x000fce00030006ff */
[C---:B------:R-:W-:Y:S01]  /*3cf90*/  HMMA.16816.F32 R24, R36.reuse, R6, R24 ;  /* 0x000000062418723c */ /* 0x040fe20000001818 */
[----:B---3--:R-:W-:Y:S02]  /*3cfa0*/  F2FP.F16.E4M3.UNPACK_B R10, R10.H1 ;  /* 0x0000000aff0a723e */ /* 0x008fe400030006ff */
[----:B----4-:R-:W-:Y:S02]  /*3cfb0*/  F2FP.F16.E4M3.UNPACK_B R13, R9.H1 ;  /* 0x00000009ff0d723e */ /* 0x010fe400030006ff */
[----:B------:R-:W-:Y:S02]  /*3cfc0*/  F2FP.F16.E4M3.UNPACK_B R12, R8.H1 ;  /* 0x00000008ff0c723e */ /* 0x000fe400030006ff */
[----:B------:R-:W-:Y:S02]  /*3cfd0*/  F2FP.F16.E4M3.UNPACK_B R11, R11.H1 ;  /* 0x0000000bff0b723e */ /* 0x000fe400030006ff */
[----:B------:R-:W-:Y:S02]  /*3cfe0*/  F2FP.F16.E4M3.UNPACK_B R8, R4.H1 ;  /* 0x00000004ff08723e */ /* 0x000fe400030006ff */
[----:B------:R-:W-:Y:S01]  /*3cff0*/  F2FP.F16.E4M3.UNPACK_B R9, R5.H1 ;  /* 0x00000005ff09723e */ /* 0x000fe200030006ff */
[C---:B------:R-:W-:Y:S08]  /*3d000*/  HMMA.16816.F32 R48, R36.reuse, R12, R48 ;  /* 0x0000000c2430723c */ /* 0x040ff00000001830 */
[C---:B------:R-:W-:Y:S08]  /*3d010*/  HMMA.16816.F32 R40, R36.reuse, R10, R40 ;  /* 0x0000000a2428723c */ /* 0x040ff00000001828 */
[----:B------:R-:W-:Y:S01]  /*3d020*/  HMMA.16816.F32 R28, R36, R8, R28 ;  /* 0x00000008241c723c */ /* 0x000fe2000000181c */
[----:B------:R-:W-:-:S02]  /*3d030*/  F2FP.F16.E4M3.UNPACK_B R4, R44.H1 ;  /* 0x0000002cff04723e */ /* 0x000fc400030006ff */
[----:B------:R-:W-:-:S07]  /*3d040*/  F2FP.F16.E4M3.UNPACK_B R5, R45.H1 ;  /* 0x0000002dff05723e */ /* 0x000fce00030006ff */
[C---:B------:R-:W-:Y:S01]  /*3d050*/  HMMA.16816.F32 R20, R36.reuse, R4, R20 ;  /* 0x000000042414723c */ /* 0x040fe20000001814 */
        /* <DEDUP_REMOVED lines=11> */
[----:B------:R0:W-:Y:S02]  /*3d110*/  STL.64 [R1+0x3270], R4 ;  /* 0x0032700401007387 */ /* 0x0001e40000100a00 */
[----:B0-----:R-:W-:Y:S02]  /*3d120*/  HMMA.16816.F32 R4, R36, R14, R56 ;  /* 0x0000000e2404723c */ /* 0x001fe40000001838 */
[----:B------:R-:W-:Y:S04]  /*3d130*/  STL [R1+0x2b5c], R23 ;  /* 0x002b5c1701007387 */ /* 0x000fe80000100800 */
[----:B------:R-:W-:Y:S04]  /*3d140*/  STL [R1+0x2bd8], R22 ;  /* 0x002bd81601007387 */ /* 0x000fe80000100800 */
[----:B------:R0:W-:Y:S04]  /*3d150*/  STL.64 [R1+0x2bd0], R20 ;  /* 0x002bd01401007387 */ /* 0x0001e80000100a00 */
[----:B------:R-:W-:Y:S04]  /*3d160*/  STL.64 [R1+0x2b68], R34 ;  /* 0x002b682201007387 */ /* 0x000fe80000100a00 */
[----:B------:R1:W-:Y:S04]  /*3d170*/  STL.64 [R1+0x2b60], R32 ;  /* 0x002b602001007387 */ /* 0x0003e80000100a00 */
[----:B------:R-:W-:Y:S04]  /*3d180*/  STL.64 [R1+0x32a8], R14 ;  /* 0x0032a80e01007387 */ /* 0x000fe80000100a00 */
[----:B------:R-:W-:Y:S04]  /*3d190*/  STL.64 [R1+0x32a0], R12 ;  /* 0x0032a00c01007387 */ /* 0x000fe80000100a00 */
[----:B------:R-:W-:Y:S04]  /*3d1a0*/  STL.64 [R1+0x50], R4 ;  /* 0x0000500401007387 */ /* 0x000fe80000100a00 */
[----:B------:R-:W-:Y:S04]  /*3d1b0*/  STL.64 [R1+0x58], R6 ;  /* 0x0000580601007387 */ /* 0x000fe80000100a00 */
[----:B------:R-:W2:Y:S04]  /*3d1c0*/  LDL.LU R40, [R1+0x30] ;  /* 0x0000300001287983 */ /* 0x000ea80000300800 */
[----:B------:R-:W2:Y:S04]  /*3d1d0*/  LDL.LU R41, [R1+0x34] ;  /* 0x0000340001297983 */ /* 0x000ea80000300800 */
[----:B------:R-:W3:Y:S04]  /*3d1e0*/  LDL.LU R42, [R1+0x38] ;  /* 0x00003800012a7983 */ /* 0x000ee80000300800 */
[----:B------:R-:W3:Y:S04]  /*3d1f0*/  LDL.LU R43, [R1+0x3c] ;  /* 0x00003c00012b7983 */ /* 0x000ee80000300800 */
[----:B---3--:R-:W-:Y:S04]  /*3d200*/  STL.64 [R1+0x3268], R42 ;  /* 0x0032682a01007387 */ /* 0x008fe80000100a00 */
[----:B--2---:R2:W-:Y:S04]  /*3d210*/  STL.64 [R1+0x3260], R40 ;  /* 0x0032602801007387 */ /* 0x0045e80000100a00 */
[----:B0-----:R-:W3:Y:S04]  /*3d220*/  LDL.LU R20, [R1+0xf50] ;  /* 0x000f500001147983 */ /* 0x001ee80000300800 */
[----:B------:R-:W3:Y:S04]  /*3d230*/  LDL.LU R21, [R1+0xf54] ;  /* 0x000f540001157983 */ /* 0x000ee80000300800 */
[----:B------:R-:W4:Y:S04]  /*3d240*/  LDL.LU R22, [R1+0xf58] ;  /* 0x000f580001167983 */ /* 0x000f280000300800 */
[----:B------:R-:W4:Y:S01]  /*3d250*/  LDL.LU R23, [R1+0xf5c] ;  /* 0x000f5c0001177983 */ /* 0x000f220000300800 */
[----:B------:R-:W-:Y:S01]  /*3d260*/  F2FP.F16.E4M3.UNPACK_B R16, R18.H1 ;  /* 0x00000012ff10723e */ /* 0x000fe200030006ff */
[----:B------:R-:W-:-:S02]  /*3d270*/  IMAD.MOV.U32 R50, RZ, RZ, R19 ;  /* 0x000000ffff327224 */ /* 0x000fc400078e0013 */
[----:B----4-:R-:W-:Y:S04]  /*3d280*/  STL.64 [R1+0x3288], R22 ;  /* 0x0032881601007387 */ /* 0x010fe80000100a00 */
[----:B---3--:R0:W-:Y:S04]  /*3d290*/  STL.64 [R1+0x3280], R20 ;  /* 0x0032801401007387 */ /* 0x0081e80000100a00 */
[----:B-1----:R-:W3:Y:S04]  /*3d2a0*/  LDL.LU R32, [R1+0xf60] ;  /* 0x000f600001207983 */ /* 0x002ee80000300800 */
[----:B------:R-:W3:Y:S04]  /*3d2b0*/  LDL.LU R33, [R1+0xf64] ;  /* 0x000f640001217983 */ /* 0x000ee80000300800 */
[----:B------:R-:W3:Y:S04]  /*3d2c0*/  LDL.LU R34, [R1+0xf68] ;  /* 0x000f680001227983 */ /* 0x000ee80000300800 */
[----:B------:R-:W3:Y:S04]  /*3d2d0*/  LDL.LU R35, [R1+0xf6c] ;  /* 0x000f6c0001237983 */ /* 0x000ee80000300800 */
[----:B--2---:R-:W2:Y:S04]  /*3d2e0*/  LDL.LU R40, [R1+0xf80] ;  /* 0x000f800001287983 */ /* 0x004ea80000300800 */
[----:B------:R-:W2:Y:S04]  /*3d2f0*/  LDL.LU R41, [R1+0xf84] ;  /* 0x000f840001297983 */ /* 0x000ea80000300800 */
[----:B------:R-:W2:Y:S04]  /*3d300*/  LDL.LU R42, [R1+0xf88] ;  /* 0x000f8800012a7983 */ /* 0x000ea80000300800 */
[----:B------:R-:W2:Y:S04]  /*3d310*/  LDL.LU R43, [R1+0xf8c] ;  /* 0x000f8c00012b7983 */ /* 0x000ea80000300800 */
[----:B------:R-:W4:Y:S04]  /*3d320*/  LDL.LU R4, [R1+0xf90] ;  /* 0x000f900001047983 */ /* 0x000f280000300800 */
[----:B------:R-:W4:Y:S04]  /*3d330*/  LDL.LU R5, [R1+0xf94] ;  /* 0x000f940001057983 */ /* 0x000f280000300800 */
[----:B------:R-:W4:Y:S04]  /*3d340*/  LDL.LU R6, [R1+0xf98] ;  /* 0x000f980001067983 */ /* 0x000f280000300800 */
        /* <DEDUP_REMOVED lines=36> */
[----:B------:R-:W3:Y:S04]  /*3d590*/  LDL.LU R51, [R1+0xf4c] ;  /* 0x000f4c0001337983 */ /* 0x000ee80000300800 */
[----:B------:R-:W3:Y:S04]  /*3d5a0*/  LDL.LU R56, [R1+0xf20] ;  /* 0x000f200001387983 */ /* 0x000ee80000300800 */
[----:B------:R-:W3:Y:S04]  /*3d5b0*/  LDL.LU R57, [R1+0xf24] ;  /* 0x000f240001397983 */ /* 0x000ee80000300800 */
[----:B------:R-:W3:Y:S04]  /*3d5c0*/  LDL.LU R58, [R1+0xf28] ;  /* 0x000f2800013a7983 */ /* 0x000ee80000300800 */
[----:B------:R-:W3:Y:S01]  /*3d5d0*/  LDL.LU R59, [R1+0xf2c] ;  /* 0x000f2c00013b7983 */ /* 0x000ee20000300800 */
[----:B--2---:R-:W-:-:S07]  /*3d5e0*/  F2FP.F16.E4M3.UNPACK_B R17, R19.H1 ;  /* 0x00000013ff11723e */ /* 0x004fce00030006ff */
[----:B------:R-:W-:Y:S01]  /*3d5f0*/  HMMA.16816.F32 R36, R36, R16, R12 ;  /* 0x000000102424723c */ /* 0x000fe2000000180c */
[----:B------:R-:W2:Y:S04]  /*3d600*/  LDL.LU.64 R14, [R1+0x32a8] ;  /* 0x0032a800010e7983 */ /* 0x000ea80000300a00 */
[----:B------:R-:W2:Y:S01]  /*3d610*/  LDL.LU.64 R12, [R1+0x32a0] ;  /* 0x0032a000010c7983 */ /* 0x000ea20000300a00 */
[----:B------:R-:W-:Y:S02]  /*3d620*/  IMAD R19, R45, 0x100, R46 ;  /* 0x000001002d137824 */ /* 0x000fe400078e022e */
[----:B------:R-:W-:Y:S02]  /*3d630*/  IMAD R18, R47, 0x100, R18 ;  /* 0x000001002f127824 */ /* 0x000fe400078e0212 */
[----:B------:R-:W-:-:S02]  /*3d640*/  IMAD R44, R44, 0x100, R24 ;  /* 0x000001002c2c7824 */ /* 0x000fc400078e0218 */
[----:B------:R-:W-:-:S07]  /*3d650*/  IMAD R45, R26, 0x100, R25 ;  /* 0x000001001a2d7824 */ /* 0x000fce00078e0219 */
[----:B------:R0:W-:Y:S04]  /*3d660*/  STL.64 [R1+0x40], R36 ;  /* 0x0000402401007387 */ /* 0x0001e80000100a00 */
[----:B------:R1:W-:Y:S01]  /*3d670*/  STL.64 [R1+0x48], R38 ;  /* 0x0000482601007387 */ /* 0x0003e20000100a00 */
[----:B0-----:R-:W-:Y:S02]  /*3d680*/  F2FP.F16.E4M3.UNPACK_B R36, R18 ;  /* 0x00000012ff24723e */ /* 0x001fe400020006ff */
[----:B------:R-:W-:Y:S02]  /*3d690*/  F2FP.F16.E4M3.UNPACK_B R37, R19 ;  /* 0x00000013ff25723e */ /* 0x000fe400020006ff */
[----:B-1----:R-:W-:Y:S02]  /*3d6a0*/  F2FP.F16.E4M3.UNPACK_B R38, R44 ;  /* 0x0000002cff26723e */ /* 0x002fe400020006ff */
[----:B------:R-:W-:Y:S01]  /*3d6b0*/  F2FP.F16.E4M3.UNPACK_B R39, R45 ;  /* 0x0000002dff27723e */ /* 0x000fe200020006ff */
[----:B------:R-:W3:Y:S04]  /*3d6c0*/  LDL.LU R44, [R1+0xf70] ;  /* 0x000f7000012c7983 */ /* 0x000ee80000300800 */
[----:B------:R-:W3:Y:S04]  /*3d6d0*/  LDL.LU R45, [R1+0xf74] ;  /* 0x000f7400012d7983 */ /* 0x000ee80000300800 */
[----:B------:R-:W3:Y:S04]  /*3d6e0*/  LDL.LU R46, [R1+0xf78] ;  /* 0x000f7800012e7983 */ /* 0x000ee80000300800 */
[----:B------:R-:W3:Y:S01]  /*3d6f0*/  LDL.LU R47, [R1+0xf7c] ;  /* 0x000f7c00012f7983 */ /* 0x000ee20000300800 */
[----:B--2---:R-:W-:-:S15]  /*3d700*/  HMMA.16816.F32 R8, R36, R12, R8 ;  /* 0x0000000c2408723c */ /* 0x004fde0000001808 */
[----:B------:R-:W-:-:S04]  /*3d710*/  NOP ;  /* 0x0000000000007918 */ /* 0x000fc80000000000 */
[----:B------:R-:W-:Y:S04]  /*3d720*/  STL.64 [R1+0xfb0], R8 ;  /* 0x000fb00801007387 */ /* 0x000fe80000100a00 */
[----:B------:R0:W-:Y:S04]  /*3d730*/  STL.64 [R1+0xfb8], R10 ;  /* 0x000fb80a01007387 */ /* 0x0001e80000100a00 */
[----:B0-----:R-:W2:Y:S04]  /*3d740*/  LDL.LU.64 R10, [R1+0x3298] ;  /* 0x00329800010a7983 */ /* 0x001ea80000300a00 */
[----:B------:R-:W4:Y:S01]  /*3d750*/  LDL.LU.64 R8, [R1+0x3290] ;  /* 0x0032900001087983 */ /* 0x000f220000300a00 */
[C---:B--2---:R-:W-:Y:S08]  /*3d760*/  HMMA.16816.F32 R20, R36.reuse, R10, R20 ;  /* 0x0000000a2414723c */ /* 0x044ff00000001814 */
[C---:B----4-:R-:W-:Y:S11]  /*3d770*/  HMMA.16816.F32 R4, R36.reuse, R8, R4 ;  /* 0x000000082404723c */ /* 0x050ff60000001804 */
[----:B------:R-:W-:Y:S04]  /*3d780*/  STL.64 [R1+0xfa0], R20 ;  /* 0x000fa01401007387 */ /* 0x000fe80000100a00 */
[----:B------:R0:W-:Y:S04]  /*3d790*/  STL.64 [R1+0xfa8], R22 ;  /* 0x000fa81601007387 */ /* 0x0001e80000100a00 */
[----:B0-----:R-:W2:Y:S04]  /*3d7a0*/  LDL.LU.64 R22, [R1+0x3288] ;  /* 0x0032880001167983 */ /* 0x001ea80000300a00 */
[----:B------:R-:W2:Y:S04]  /*3d7b0*/  LDL.LU.64 R20, [R1+0x3280] ;  /* 0x0032800001147983 */ /* 0x000ea80000300a00 */
[----:B------:R-:W-:Y:S04]  /*3d7c0*/  STL.64 [R1+0xf90], R4 ;  /* 0x000f900401007387 */ /* 0x000fe80000100a00 */
[----:B------:R0:W-:Y:S04]  /*3d7d0*/  STL.64 [R1+0xf98], R6 ;  /* 0x000f980601007387 */ /* 0x0001e80000100a00 */
[----:B0-----:R-:W4:Y:S04]  /*3d7e0*/  LDL.LU.64 R6, [R1+0x3278] ;  /* 0x0032780001067983 */ /* 0x001f280000300a00 */
[----:B------:R-:W3:Y:S01]  /*3d7f0*/  LDL.LU.64 R4, [R1+0x3270] ;  /* 0x0032700001047983 */ /* 0x000ee20000300a00 */
[----:B----4-:R-:W-:-:S15]  /*3d800*/  HMMA.16816.F32 R40, R36, R6, R40 ;  /* 0x000000062428723c */ /* 0x010fde0000001828 */
[----:B------:R-:W-:-:S04]  /*3d810*/  NOP ;  /* 0x0000000000007918 */ /* 0x000fc80000000000 */
[----:B------:R-:W-:Y:S04]  /*3d820*/  STL.64 [R1+0xf80], R40 ;  /* 0x000f802801007387 */ /* 0x000fe80000100a00 */
[----:B------:R0:W-:Y:S04]  /*3d830*/  STL.64 [R1+0xf88], R42 ;  /* 0x000f882a01007387 */ /* 0x0001e80000100a00 */
[----:B0-----:R-:W4:Y:S04]  /*3d840*/  LDL.LU.64 R42, [R1+0x3268] ;  /* 0x00326800012a7983 */ /* 0x001f280000300a00 */
[----:B------:R-:W4:Y:S01]  /*3d850*/  LDL.LU.64 R40, [R1+0x3260] ;  /* 0x0032600001287983 */ /* 0x000f220000300a00 */
[C---:B---3--:R-:W-:Y:S08]  /*3d860*/  HMMA.16816.F32 R44, R36.reuse, R4, R44 ;  /* 0x00000004242c723c */ /* 0x048ff0000000182c */
[C---:B------:R-:W-:Y:S08]  /*3d870*/  HMMA.16816.F32 R32, R36.reuse, R2, R32 ;  /* 0x000000022420723c */ /* 0x040ff00000001820 */
[----:B--2---:R-:W-:Y:S01]  /*3d880*/  HMMA.16816.F32 R20, R36, R14, R20 ;  /* 0x0000000e2414723c */ /* 0x004fe20000001814 */
[----:B------:R-:W-:-:S02]  /*3d890*/  IMAD R18, R28, 0x100, R27 ;  /* 0x000001001c127824 */ /* 0x000fc400078e021b */
[----:B------:R-:W-:Y:S01]  /*3d8a0*/  IMAD R19, R30, 0x100, R29 ;  /* 0x000001001e137824 */ /* 0x000fe200078e021d */
[----:B------:R0:W-:Y:S04]  /*3d8b0*/  STL.64 [R1+0xf70], R44 ;  /* 0x000f702c01007387 */ /* 0x0001e80000100a00 */
[----:B------:R-:W-:Y:S04]  /*3d8c0*/  STL.64 [R1+0xf78], R46 ;  /* 0x000f782e01007387 */ /* 0x000fe80000100a00 */
[----:B------:R-:W-:Y:S04]  /*3d8d0*/  STL.64 [R1+0xf60], R32 ;  /* 0x000f602001007387 */ /* 0x000fe80000100a00 */
[----:B------:R-:W-:Y:S04]  /*3d8e0*/  STL.64 [R1+0xf68], R34 ;  /* 0x000f682201007387 */ /* 0x000fe80000100a00 */
[----:B------:R-:W-:Y:S04]  /*3d8f0*/  STL.64 [R1+0xf50], R20 ;  /* 0x000f501401007387 */ /* 0x000fe80000100a00 */
[----:B------:R4:W-:Y:S01]  /*3d900*/  STL.64 [R1+0xf58], R22 ;  /* 0x000f581601007387 */ /* 0x0009e20000100a00 */
[----:B0-----:R-:W-:-:S02]  /*3d910*/  IMAD R44, R60, 0x100, R31 ;  /* 0x000001003c2c7824 */ /* 0x001fc400078e021f */
[----:B------:R-:W-:Y:S01]  /*3d920*/  IMAD R45, R61, 0x100, R0 ;  /* 0x000001003d2d7824 */ /* 0x000fe200078e0200 */
[----:B----4-:R-:W-:Y:S01]  /*3d930*/  HMMA.16816.F32 R20, R36, R16, R40 ;  /* 0x000000102414723c */ /* 0x010fe20000001828 */
[----:B------:R-:W-:Y:S02]  /*3d940*/  F2FP.F16.E4M3.UNPACK_B R36, R18 ;  /* 0x00000012ff24723e */ /* 0x000fe400020006ff */
[----:B------:R-:W-:Y:S02]  /*3d950*/  F2FP.F16.E4M3.UNPACK_B R37, R19 ;  /* 0x00000013ff25723e */ /* 0x000fe400020006ff */
[----:B------:R-:W-:Y:S02]  /*3d960*/  F2FP.F16.E4M3.UNPACK_B R38, R44 ;  /* 0x0000002cff26723e */ /* 0x000fe400020006ff */
[----:B------:R-:W-:-:S12]  /*3d970*/  F2FP.F16.E4M3.UNPACK_B R39, R45 ;  /* 0x0000002dff27723e */ /* 0x000fd800020006ff */
        /* <DEDUP_REMOVED lines=9> */
[----:B------:R-:W-:-:S15]  /*3da10*/  STL.64 [R1+0x3218], R10 ;  /* 0x0032180a01007387 */ /* 0x000fde0000100a00 */
[----:B------:R-:W-:Y:S02]  /*3da20*/  NOP ;  /* 0x0000000000007918 */ /* 0x000fe40000000000 */
[----:B------:R0:W-:Y:S04]  /*3da30*/  STL.64 [R1+0xf30], R20 ;  /* 0x000f301401007387 */ /* 0x0001e80000100a00 */
[----:B------:R1:W-:Y:S04]  /*3da40*/  STL.64 [R1+0xf38], R22 ;  /* 0x000f381601007387 */ /* 0x0003e80000100a00 */
        /* <DEDUP_REMOVED lines=8> */
[----:B--2---:R-:W-:Y:S04]  /*3dad0*/  STL.64 [R1+0x3200], R28 ;  /* 0x0032001c01007387 */ /* 0x004fe80000100a00 */
        /* <DEDUP_REMOVED lines=8> */
[----:B-1----:R-:W4:Y:S04]  /*3db60*/  LDL.LU R22, [R1+0xe98] ;  /* 0x000e980001167983 */ /* 0x002f280000300800 */
[----:B------:R-:W4:Y:S04]  /*3db70*/  LDL.LU R23, [R1+0xe9c] ;  /* 0x000e9c0001177983 */ /* 0x000f280000300800 */
[----:B----4-:R-:W-:Y:S04]  /*3db80*/  STL.64 [R1+0x3238], R22 ;  /* 0x0032381601007387 */ /* 0x010fe80000100a00 */
[----:B---3--:R0:W-:Y:S04]  /*3db90*/  STL.64 [R1+0x3230], R20 ;  /* 0x0032301401007387 */ /* 0x0081e80000100a00 */
[----:B------:R-:W3:Y:S04]  /*3dba0*/  LDL.LU R32, [R1+0xea0] ;  /* 0x000ea00001207983 */ /* 0x000ee80000300800 */
[----:B------:R-:W3:Y:S04]  /*3dbb0*/  LDL.LU R33, [R1+0xea4] ;  /* 0x000ea40001217983 */ /* 0x000ee80000300800 */
[----:B------:R-:W4:Y:S04]  /*3dbc0*/  LDL.LU R34, [R1+0xea8] ;  /* 0x000ea80001227983 */ /* 0x000f280000300800 */
[----:B------:R-:W4:Y:S04]  /*3dbd0*/  LDL.LU R35, [R1+0xeac] ;  /* 0x000eac0001237983 */ /* 0x000f280000300800 */
[----:B----4-:R-:W-:Y:S04]  /*3dbe0*/  STL.64 [R1+0x3258], R34 ;  /* 0x0032582201007387 */ /* 0x010fe80000100a00 */
[----:B---3--:R1:W-:Y:S04]  /*3dbf0*/  STL.64 [R1+0x3250], R32 ;  /* 0x0032502001007387 */ /* 0x0083e80000100a00 */
[----:B--2---:R-:W2:Y:S04]  /*3dc00*/  LDL.LU R24, [R1+0x20] ;  /* 0x0000200001187983 */ /* 0x004ea80000300800 */
[----:B------:R-:W2:Y:S04]  /*3dc10*/  LDL.LU R25, [R1+0x24] ;  /* 0x0000240001197983 */ /* 0x000ea80000300800 */
[----:B------:R-:W2:Y:S04]  /*3dc20*/  LDL.LU R26, [R1+0x28] ;  /* 0x00002800011a7983 */ /* 0x000ea80000300800 */
[----:B------:R-:W2:Y:S04]  /*3dc30*/  LDL.LU R27, [R1+0x2c] ;  /* 0x00002c00011b7983 */ /* 0x000ea80000300800 */
[----:B0-----:R-:W3:Y:S04]  /*3dc40*/  LDL.LU R20, [R1+0xee0] ;  /* 0x000ee00001147983 */ /* 0x001ee80000300800 */
[----:B------:R-:W3:Y:S04]  /*3dc50*/  LDL.LU R21, [R1+0xee4] ;  /* 0x000ee40001157983 */ /* 0x000ee80000300800 */
[----:B------:R-:W3:Y:S04]  /*3dc60*/  LDL.LU R22, [R1+0xee8] ;  /* 0x000ee80001167983 */ /* 0x000ee80000300800 */
[----:B------:R-:W3:Y:S04]  /*3dc70*/  LDL.LU R23, [R1+0xeec] ;  /* 0x000eec0001177983 */ /* 0x000ee80000300800 */
        /* <DEDUP_REMOVED lines=8> */
[----:B-1----:R-:W3:Y:S04]  /*3dd00*/  LDL.LU R32, [R1+0xf00] ;  /* 0x000f000001207983 */ /* 0x002ee80000300800 */
[----:B------:R-:W3:Y:S04]  /*3dd10*/  LDL.LU R33, [R1+0xf04] ;  /* 0x000f040001217983 */ /* 0x000ee80000300800 */
[----:B------:R-:W3:Y:S04]  /*3dd20*/  LDL.LU R34, [R1+0xf08] ;  /* 0x000f080001227983 */ /* 0x000ee80000300800 */
        /* <DEDUP_REMOVED lines=29> */
[C---:B--2---:R-:W-:Y:S08]  /*3df00*/  HMMA.16816.F32 R56, R36.reuse, R6, R56 ;  /* 0x000000062438723c */ /* 0x044ff00000001838 */
[C---:B---3--:R-:W-:Y:S08]  /*3df10*/  HMMA.16816.F32 R32, R36.reuse, R4, R32 ;  /* 0x000000042420723c */ /* 0x048ff00000001820 */
[----:B----4-:R-:W-:Y:S03]  /*3df20*/  HMMA.16816.F32 R12, R36, R2, R12 ;  /* 0x00000002240c723c */ /* 0x010fe6000000180c */
[----:B------:R0:W-:Y:S04]  /*3df30*/  STL.64 [R1+0xf10], R56 ;  /* 0x000f103801007387 */ /* 0x0001e80000100a00 */
[----:B------:R1:W-:Y:S04]  /*3df40*/  STL.64 [R1+0xf18], R58 ;  /* 0x000f183a01007387 */ /* 0x0003e80000100a00 */
[----:B0-----:R-:W2:Y:S04]  /*3df50*/  LDL.LU R56, [R1+0xe60] ;  /* 0x000e600001387983 */ /* 0x001ea80000300800 */
[----:B------:R-:W2:Y:S04]  /*3df60*/  LDL.LU R57, [R1+0xe64] ;  /* 0x000e640001397983 */ /* 0x000ea80000300800 */
[----:B-1----:R-:W2:Y:S04]  /*3df70*/  LDL.LU R58, [R1+0xe68] ;  /* 0x000e6800013a7983 */ /* 0x002ea80000300800 */
[----:B------:R-:W2:Y:S04]  /*3df80*/  LDL.LU R59, [R1+0xe6c] ;  /* 0x000e6c00013b7983 */ /* 0x000ea80000300800 */
[----:B------:R-:W-:Y:S04]  /*3df90*/  STL.64 [R1+0xf00], R32 ;  /* 0x000f002001007387 */ /* 0x000fe80000100a00 */
[----:B------:R0:W-:Y:S04]  /*3dfa0*/  STL.64 [R1+0xf08], R34 ;  /* 0x000f082201007387 */ /* 0x0001e80000100a00 */
[----:B0-----:R-:W3:Y:S04]  /*3dfb0*/  LDL.LU.64 R34, [R1+0x3258] ;  /* 0x0032580001227983 */ /* 0x001ee80000300a00 */
[----:B------:R-:W3:Y:S04]  /*3dfc0*/  LDL.LU.64 R32, [R1+0x3250] ;  /* 0x0032500001207983 */ /* 0x000ee80000300a00 */
[----:B------:R-:W-:Y:S04]  /*3dfd0*/  STL.64 [R1+0xef0], R12 ;  /* 0x000ef00c01007387 */ /* 0x000fe80000100a00 */
[----:B------:R0:W-:Y:S04]  /*3dfe0*/  STL.64 [R1+0xef8], R14 ;  /* 0x000ef80e01007387 */ /* 0x0001e80000100a00 */
[----:B0-----:R-:W4:Y:S04]  /*3dff0*/  LDL.LU.64 R14, [R1+0x3248] ;  /* 0x00324800010e7983 */ /* 0x001f280000300a00 */
[----:B------:R-:W2:Y:S01]  /*3e000*/  LDL.LU.64 R12, [R1+0x3240] ;  /* 0x00324000010c7983 */ /* 0x000ea20000300a00 */
[----:B------:R-:W-:-:S02]  /*3e010*/  IMAD R18, R18, 0x100, R44 ;  /* 0x0000010012127824 */ /* 0x000fc400078e022c */
[----:B------:R-:W-:Y:S02]  /*3e020*/  IMAD R19, R47, 0x100, R19 ;  /* 0x000001002f137824 */ /* 0x000fe400078e0213 */
[----:B------:R-:W-:Y:S02]  /*3e030*/  IMAD R44, R40, 0x100, R46 ;  /* 0x00000100282c7824 */ /* 0x000fe400078e022e */
[----:B------:R-:W-:Y:S01]  /*3e040*/  IMAD R45, R42, 0x100, R41 ;  /* 0x000001002a2d7824 */ /* 0x000fe200078e0229 */
[C---:B----4-:R-:W-:Y:S08]  /*3e050*/  HMMA.16816.F32 R20, R36.reuse, R14, R20 ;  /* 0x0000000e2414723c */ /* 0x050ff00000001814 */
[----:B------:R-:W-:Y:S11]  /*3e060*/  HMMA.16816.F32 R36, R36, R16, R24 ;  /* 0x000000102424723c */ /* 0x000ff60000001818 */
[----:B------:R-:W-:Y:S04]  /*3e070*/  STL.64 [R1+0xee0], R20 ;  /* 0x000ee01401007387 */ /* 0x000fe80000100a00 */
[----:B------:R0:W-:Y:S04]  /*3e080*/  STL.64 [R1+0xee8], R22 ;  /* 0x000ee81601007387 */ /* 0x0001e80000100a00 */
[----:B0-----:R-:W4:Y:S04]  /*3e090*/  LDL.LU.64 R22, [R1+0x3238] ;  /* 0x0032380001167983 */ /* 0x001f280000300a00 */
[----:B------:R-:W4:Y:S04]  /*3e0a0*/  LDL.LU.64 R20, [R1+0x3230] ;  /* 0x0032300001147983 */ /* 0x000f280000300a00 */
[----:B------:R-:W4:Y:S04]  /*3e0b0*/  LDL.LU.64 R26, [R1+0x3228] ;  /* 0x00322800011a7983 */ /* 0x000f280000300a00 */
[----:B------:R-:W4:Y:S04]  /*3e0c0*/  LDL.LU.64 R24, [R1+0x3220] ;  /* 0x0032200001187983 */ /* 0x000f280000300a00 */
[----:B------:R0:W-:Y:S04]  /*3e0d0*/  STL.64 [R1+0x20], R36 ;  /* 0x0000202401007387 */ /* 0x0001e80000100a00 */
[----:B------:R1:W-:Y:S01]  /*3e0e0*/  STL.64 [R1+0x28], R38 ;  /* 0x0000282601007387 */ /* 0x0003e20000100a00 */
[----:B0-----:R-:W-:-:S02]  /*3e0f0*/  F2FP.F16.E4M3.UNPACK_B R36, R18 ;  /* 0x00000012ff24723e */ /* 0x001fc400020006ff */
[----:B------:R-:W-:Y:S02]  /*3e100*/  F2FP.F16.E4M3.UNPACK_B R37, R19 ;  /* 0x00000013ff25723e */ /* 0x000fe400020006ff */
[----:B-1----:R-:W-:Y:S02]  /*3e110*/  F2FP.F16.E4M3.UNPACK_B R38, R44 ;  /* 0x0000002cff26723e */ /* 0x002fe400020006ff */
[----:B------:R-:W-:Y:S01]  /*3e120*/  F2FP.F16.E4M3.UNPACK_B R39, R45 ;  /* 0x0000002dff27723e */ /* 0x000fe200020006ff */
[----:B------:R-:W4:Y:S04]  /*3e130*/  LDL.LU R44, [R1+0xeb0] ;  /* 0x000eb000012c7983 */ /* 0x000f280000300800 */
[----:B------:R-:W4:Y:S04]  /*3e140*/  LDL.LU R45, [R1+0xeb4] ;  /* 0x000eb400012d7983 */ /* 0x000f280000300800 */
[----:B------:R-:W4:Y:S04]  /*3e150*/  LDL.LU R46, [R1+0xeb8] ;  /* 0x000eb800012e7983 */ /* 0x000f280000300800 */
[----:B------:R-:W4:Y:S01]  /*3e160*/  LDL.LU R47, [R1+0xebc] ;  /* 0x000ebc00012f7983 */ /* 0x000f220000300800 */
[----:B--2---:R-:W-:-:S15]  /*3e170*/  HMMA.16816.F32 R8, R36, R12, R8 ;  /* 0x0000000c2408723c */ /* 0x004fde0000001808 */
[----:B------:R-:W-:-:S04]  /*3e180*/  NOP ;  /* 0x0000000000007918 */ /* 0x000fc80000000000 */
[----:B------:R-:W-:Y:S04]  /*3e190*/  STL.64 [R1+0xed0], R8 ;  /* 0x000ed00801007387 */ /* 0x000fe80000100a00 */
[----:B------:R0:W-:Y:S04]  /*3e1a0*/  STL.64 [R1+0xed8], R10 ;  /* 0x000ed80a01007387 */ /* 0x0001e80000100a00 */
[----:B0-----:R-:W2:Y:S04]  /*3e1b0*/  LDL.LU.64 R10, [R1+0x3218] ;  /* 0x00321800010a7983 */ /* 0x001ea80000300a00 */
[----:B------:R-:W4:Y:S01]  /*3e1c0*/  LDL.LU.64 R8, [R1+0x3210] ;  /* 0x0032100001087983 */ /* 0x000f220000300a00 */
[C---:B---3--:R-:W-:Y:S08]  /*3e1d0*/  HMMA.16816.F32 R32, R36.reuse, R6, R32 ;  /* 0x000000062420723c */ /* 0x048ff00000001820 */
[----:B--2---:R-:W-:-:S15]  /*3e1e0*/  HMMA.16816.F32 R28, R36, R10, R28 ;  /* 0x0000000a241c723c */ /* 0x004fde000000181c */
[----:B------:R-:W-:-:S04]  /*3e1f0*/  NOP ;  /* 0x0000000000007918 */ /* 0x000fc80000000000 */
[----:B------:R-:W-:Y:S04]  /*3e200*/  STL.64 [R1+0xec0], R28 ;  /* 0x000ec01c01007387 */ /* 0x000fe80000100a00 */
[----:B------:R0:W-:Y:S04]  /*3e210*/  STL.64 [R1+0xec8], R30 ;  /* 0x000ec81e01007387 */ /* 0x0001e80000100a00 */
[----:B0-----:R-:W2:Y:S04]  /*3e220*/  LDL.LU.64 R30, [R1+0x3208] ;  /* 0x00320800011e7983 */ /* 0x001ea80000300a00 */
[----:B------:R-:W2:Y:S01]  /*3e230*/  LDL.LU.64 R28, [R1+0x3200] ;  /* 0x00320000011c7983 */ /* 0x000ea20000300a00 */
[C---:B----4-:R-:W-:Y:S08]  /*3e240*/  HMMA.16816.F32 R44, R36.reuse, R8, R44 ;  /* 0x00000008242c723c */ /* 0x050ff0000000182c */
[C---:B------:R-:W-:Y:S11]  /*3e250*/  HMMA.16816.F32 R20, R36.reuse, R4, R20 ;  /* 0x000000042414723c */ /* 0x040ff60000001814 */
        /* <DEDUP_REMOVED lines=8> */
[----:B0-----:R-:W-:Y:S01]  /*3e2e0*/  HMMA.16816.F32 R20, R36, R2, R24 ;  /* 0x000000022414723c */ /* 0x001fe20000001818 */
[----:B------:R-:W-:-:S02]  /*3e2f0*/  IMAD R18, R48, 0x100, R43 ;  /* 0x0000010030127824 */ /* 0x000fc400078e022b */
[----:B------:R-:W-:Y:S02]  /*3e300*/  IMAD R19, R50, 0x100, R49 ;  /* 0x0000010032137824 */ /* 0x000fe400078e0231 */
[----:B------:R-:W-:Y:S02]  /*3e310*/  IMAD R44, R60, 0x100, R51 ;  /* 0x000001003c2c7824 */ /* 0x000fe400078e0233 */
[----:B------:R-:W-:-:S12]  /*3e320*/  IMAD R45, R61, 0x100, R0 ;  /* 0x000001003d2d7824 */ /* 0x000fd800078e0200 */
[----:B------:R-:W-:Y:S04]  /*3e330*/  STL.64 [R1+0xe80], R20 ;  /* 0x000e801401007387 */ /* 0x000fe80000100a00 */
[----:B------:R-:W-:Y:S01]  /*3e340*/  STL.64 [R1+0xe88], R22 ;  /* 0x000e881601007387 */ /* 0x000fe20000100a00 */
[----:B--2---:R-:W-:-:S15]  /*3e350*/  HMMA.16816.F32 R4, R36, R14, R28 ;  /* 0x0000000e2404723c */ /* 0x004fde000000181c */
[----:B------:R-:W-:-:S04]  /*3e360*/  NOP ;  /* 0x0000000000007918 */ /* 0x000fc80000000000 */
[----:B------:R-:W-:Y:S04]  /*3e370*/  STL.64 [R1+0xe70], R4 ;  /* 0x000e700401007387 */ /* 0x000fe80000100a00 */
[----:B------:R0:W-:Y:S02]  /*3e380*/  STL.64 [R1+0xe78], R6 ;  /* 0x000e780601007387 */ /* 0x0001e40000100a00 */
[----:B0-----:R-:W-:Y:S01]  /*3e390*/  HMMA.16816.F32 R4, R36, R16, R52 ;  /* 0x000000102404723c */ /* 0x001fe20000001834 */
[----:B------:R-:W-:Y:S02]  /*3e3a0*/  F2FP.F16.E4M3.UNPACK_B R36, R18 ;  /* 0x00000012ff24723e */ /* 0x000fe400020006ff */
[----:B------:R-:W-:Y:S02]  /*3e3b0*/  F2FP.F16.E4M3.UNPACK_B R37, R19 ;  /* 0x00000013ff25723e */ /* 0x000fe400020006ff */
[----:B------:R-:W-:-:S02]  /*3e3c0*/  F2FP.F16.E4M3.UNPACK_B R38, R44 ;  /* 0x0000002cff26723e */ /* 0x000fc400020006ff */
[----:B------:R-:W-:-:S12]  /*3e3d0*/  F2FP.F16.E4M3.UNPACK_B R39, R45 ;  /* 0x0000002dff27723e */ /* 0x000fd800020006ff */
[----:B------:R-:W-:Y:S04]  /*3e3e0*/  STL.64 [R1+0x10], R4 ;  /* 0x0000100401007387 */ /* 0x000fe80000100a00 */
[----:B------:R0:W-:Y:S02]  /*3e3f0*/  STL.64 [R1+0x18], R6 ;  /* 0x0000180601007387 */ /* 0x0001e40000100a00 */
[----:B0-----:R-:W-:Y:S02]  /*3e400*/  HMMA.16816.F32 R4, R36, R12, R56 ;  /* 0x0000000c2404723c */ /* 0x001fe40000001838 */
[----:B------:R-:W-:Y:S04]  /*3e410*/  STL.64 [R1+0x31b8], R14 ;  /* 0x0031b80e01007387 */ /* 0x000fe80000100a00 */
[----:B------:R-:W-:-:S13]  /*3e420*/  STL.64 [R1+0x31b0], R12 ;  /* 0x0031b00c01007387 */ /* 0x000fda0000100a00 */
        /* <DEDUP_REMOVED lines=20> */
[----:B------:R-:W2:Y:S04]  /*3e570*/  LDL.LU R32, [R1+0xde0] ;  /* 0x000de00001207983 */ /* 0x000ea80000300800 */
[----:B------:R-:W2:Y:S04]  /*3e580*/  LDL.LU R33, [R1+0xde4] ;  /* 0x000de40001217983 */ /* 0x000ea80000300800 */
[----:B------:R-:W3:Y:S04]  /*3e590*/  LDL.LU R34, [R1+0xde8] ;  /* 0x000de80001227983 */ /* 0x000ee80000300800 */
[----:B------:R-:W3:Y:S04]  /*3e5a0*/  LDL.LU R35, [R1+0xdec] ;  /* 0x000dec0001237983 */ /* 0x000ee80000300800 */
[----:B---3--:R-:W-:Y:S04]  /*3e5b0*/  STL.64 [R1+0x31c8], R34 ;  /* 0x0031c82201007387 */ /* 0x008fe80000100a00 */
[----:B--2---:R1:W-:Y:S04]  /*3e5c0*/  STL.64 [R1+0x31c0], R32 ;  /* 0x0031c02001007387 */ /* 0x0043e80000100a00 */
[----:B0-----:R-:W2:Y:S04]  /*3e5d0*/  LDL.LU R24, [R1+0xe00] ;  /* 0x000e000001187983 */ /* 0x001ea80000300800 */
        /* <DEDUP_REMOVED lines=11> */
[----:B-1----:R-:W3:Y:S04]  /*3e690*/  LDL.LU R32, [R1+0xe20] ;  /* 0x000e200001207983 */ /* 0x002ee80000300800 */
[----:B------:R-:W3:Y:S04]  /*3e6a0*/  LDL.LU R33, [R1+0xe24] ;  /* 0x000e240001217983 */ /* 0x000ee80000300800 */
[----:B------:R-:W3:Y:S04]  /*3e6b0*/  LDL.LU R34, [R1+0xe28] ;  /* 0x000e280001227983 */ /* 0x000ee80000300800 */
[----:B------:R-:W3:Y:S04]  /*3e6c0*/  LDL.LU R35, [R1+0xe2c] ;  /* 0x000e2c0001237983 */ /* 0x000ee80000300800 */
[----:B0-----:R-:W4:Y:S04]  /*3e6d0*/  LDL.LU R24, [R1+0xe30] ;  /* 0x000e300001187983 */ /* 0x001f280000300800 */
[----:B------:R-:W4:Y:S04]  /*3e6e0*/  LDL.LU R25, [R1+0xe34] ;  /* 0x000e340001197983 */ /* 0x000f280000300800 */
[----:B------:R-:W4:Y:S04]  /*3e6f0*/  LDL.LU R26, [R1+0xe38] ;  /* 0x000e3800011a7983 */ /* 0x000f280000300800 */
[----:B------:R-:W4:Y:S04]  /*3e700*/  LDL.LU R27, [R1+0xe3c] ;  /* 0x000e3c00011b7983 */ /* 0x000f280000300800 */
[----:B------:R-:W3:Y:S04]  /*3e710*/  LDL.LU R4, [R1+0xe40] ;  /* 0x000e400001047983 */ /* 0x000ee80000300800 */
        /* <DEDUP_REMOVED lines=15> */
[----:B------:R-:W4:Y:S04]  /*3e810*/  LDL.LU R28, [R1] ;  /* 0x00000000011c7983 */ /* 0x000f280000300800 */
        /* <DEDUP_REMOVED lines=23> */
[C---:B---3--:R-:W-:Y:S08]  /*3e990*/  HMMA.16816.F32 R4, R36.reuse, R8, R4 ;  /* 0x000000082404723c */ /* 0x048ff00000001804 */
[----:B--2---:R-:W-:-:S15]  /*3e9a0*/  HMMA.16816.F32 R12, R36, R10, R12 ;  /* 0x0000000a240c723c */ /* 0x004fde000000180c */
[----:B------:R-:W-:-:S04]  /*3e9b0*/  NOP ;  /* 0x0000000000007918 */ /* 0x000fc80000000000 */
        /* <DEDUP_REMOVED lines=8> */
[C---:B--2---:R-:W-:Y:S08]  /*3ea40*/  HMMA.16816.F32 R12, R36.reuse, R2, R12 ;  /* 0x00000002240c723c */ /* 0x044ff0000000180c */
[C---:B----4-:R-:W-:Y:S08]  /*3ea50*/  HMMA.16816.F32 R24, R36.reuse, R6, R24 ;  /* 0x000000062418723c */ /* 0x050ff00000001818 */
[----:B---3--:R-:W-:Y:S11]  /*3ea60*/  HMMA.16816.F32 R32, R36, R4, R32 ;  /* 0x000000042420723c */ /* 0x008ff60000001820 */
[----:B------:R-:W-:Y:S04]  /*3ea70*/  STL.64 [R1+0xe30], R24 ;  /* 0x000e301801007387 */ /* 0x000fe80000100a00 */
[----:B------:R0:W-:Y:S04]  /*3ea80*/  STL.64 [R1+0xe38], R26 ;  /* 0x000e381a01007387 */ /* 0x0001e80000100a00 */
[----:B0-----:R-:W2:Y:S04]  /*3ea90*/  LDL.LU.64 R26, [R1+0x31d8] ;  /* 0x0031d800011a7983 */ /* 0x001ea80000300a00 */
[----:B------:R-:W2:Y:S04]  /*3eaa0*/  LDL.LU.64 R24, [R1+0x31d0] ;  /* 0x0031d00001187983 */ /* 0x000ea80000300a00 */
[----:B------:R-:W-:Y:S04]  /*3eab0*/  STL.64 [R1+0xe20], R32 ;  /* 0x000e202001007387 */ /* 0x000fe80000100a00 */
[----:B------:R0:W-:Y:S04]  /*3eac0*/  STL.64 [R1+0xe28], R34 ;  /* 0x000e282201007387 */ /* 0x0001e80000100a00 */
[----:B0-----:R-:W3:Y:S04]  /*3ead0*/  LDL.LU.64 R34, [R1+0x31c8] ;  /* 0x0031c80001227983 */ /* 0x001ee80000300a00 */
[----:B------:R-:W3:Y:S04]  /*3eae0*/  LDL.LU.64 R32, [R1+0x31c0] ;  /* 0x0031c00001207983 */ /* 0x000ee80000300a00 */
[----:B------:R-:W-:Y:S04]  /*3eaf0*/  STL.64 [R1+0xe10], R12 ;  /* 0x000e100c01007387 */ /* 0x000fe80000100a00 */
[----:B------:R0:W-:Y:S04]  /*3eb00*/  STL.64 [R1+0xe18], R14 ;  /* 0x000e180e01007387 */ /* 0x0001e80000100a00 */
[----:B0-----:R-:W2:Y:S04]  /*3eb10*/  LDL.LU.64 R14, [R1+0x31b8] ;  /* 0x0031b800010e7983 */ /* 0x001ea80000300a00 */
[----:B------:R-:W4:Y:S01]  /*3eb20*/  LDL.LU.64 R12, [R1+0x31b0] ;  /* 0x0031b000010c7983 */ /* 0x000f220000300a00 */
[----:B------:R-:W-:-:S02]  /*3eb30*/  IMAD R18, R18, 0x100, R44 ;  /* 0x0000010012127824 */ /* 0x000fc400078e022c */
[----:B------:R-:W-:Y:S02]  /*3eb40*/  IMAD R44, R48, 0x100, R46 ;  /* 0x00000100302c7824 */ /* 0x000fe400078e022e */
[----:B------:R-:W-:Y:S02]  /*3eb50*/  IMAD R45, R50, 0x100, R49 ;  /* 0x00000100322d7824 */ /* 0x000fe400078e0231 */
[----:B------:R-:W-:Y:S01]  /*3eb60*/  IMAD R19, R47, 0x100, R19 ;  /* 0x000001002f137824 */ /* 0x000fe200078e0213 */
[C---:B--2---:R-:W-:Y:S08]  /*3eb70*/  HMMA.16816.F32 R24, R36.reuse, R14, R24 ;  /* 0x0000000e2418723c */ /* 0x044ff00000001818 */
[----:B------:R-:W-:Y:S11]  /*3eb80*/  HMMA.16816.F32 R36, R36, R16, R28 ;  /* 0x000000102424723c */ /* 0x000ff6000000181c */
[----:B------:R-:W-:Y:S04]  /*3eb90*/  STL.64 [R1+0xe00], R24 ;  /* 0x000e001801007387 */ /* 0x000fe80000100a00 */
[----:B------:R0:W-:Y:S04]  /*3eba0*/  STL.64 [R1+0xe08], R26 ;  /* 0x000e081a01007387 */ /* 0x0001e80000100a00 */
[----:B0-----:R-:W2:Y:S04]  /*3ebb0*/  LDL.LU.64 R26, [R1+0x31a8] ;  /* 0x0031a800011a7983 */ /* 0x001ea80000300a00 */
[----:B------:R-:W2:Y:S04]  /*3ebc0*/  LDL.LU.64 R24, [R1+0x31a0] ;  /* 0x0031a00001187983 */ /* 0x000ea80000300a00 */
[----:B------:R-:W2:Y:S04]  /*3ebd0*/  LDL.LU.64 R30, [R1+0x3198] ;  /* 0x00319800011e7983 */ /* 0x000ea80000300a00 */
[----:B------:R-:W2:Y:S04]  /*3ebe0*/  LDL.LU.64 R28, [R1+0x3190] ;  /* 0x00319000011c7983 */ /* 0x000ea80000300a00 */
[----:B------:R-:W-:Y:S04]  /*3ebf0*/  STL.64 [R1], R36 ;  /* 0x0000002401007387 */ /* 0x000fe80000100a00 */
[----:B------:R0:W-:Y:S02]  /*3ec00*/  STL.64 [R1+0x8], R38 ;  /* 0x0000082601007387 */ /* 0x0001e40000100a00 */
[----:B0-----:R-:W-:-:S02]  /*3ec10*/  F2FP.F16.E4M3.UNPACK_B R38, R44 ;  /* 0x0000002cff26723e */ /* 0x001fc400020006ff */
[----:B------:R-:W-:Y:S01]  /*3ec20*/  F2FP.F16.E4M3.UNPACK_B R39, R45 ;  /* 0x0000002dff27723e */ /* 0x000fe200020006ff */
[----:B------:R-:W2:Y:S04]  /*3ec30*/  LDL.LU R44, [R1+0xdf0] ;  /* 0x000df000012c7983 */ /* 0x000ea80000300800 */
[----:B------:R-:W2:Y:S04]  /*3ec40*/  LDL.LU R45, [R1+0xdf4] ;  /* 0x000df400012d7983 */ /* 0x000ea80000300800 */
[----:B------:R-:W2:Y:S04]  /*3ec50*/  LDL.LU R46, [R1+0xdf8] ;  /* 0x000df800012e7983 */ /* 0x000ea80000300800 */
[----:B------:R-:W2:Y:S01]  /*3ec60*/  LDL.LU R47, [R1+0xdfc] ;  /* 0x000dfc00012f7983 */ /* 0x000ea20000300800 */
[----:B------:R-:W-:-:S02]  /*3ec70*/  F2FP.F16.E4M3.UNPACK_B R36, R18 ;  /* 0x00000012ff24723e */ /* 0x000fc400020006ff */
[----:B------:R-:W-:-:S07]  /*3ec80*/  F2FP.F16.E4M3.UNPACK_B R37, R19 ;  /* 0x00000013ff25723e */ /* 0x000fce00020006ff */
[----:B----4-:R-:W-:-:S15]  /*3ec90*/  HMMA.16816.F32 R40, R36, R12, R40 ;  /* 0x0000000c2428723c */ /* 0x010fde0000001828 */
[----:B------:R-:W-:-:S04]  /*3eca0*/  NOP ;  /* 0x0000000000007918 */ /* 0x000fc80000000000 */
[----:B------:R-:W-:Y:S04]  /*3ecb0*/  STL.64 [R1+0x60], R40 ;  /* 0x0000602801007387 */ /* 0x000fe80000100a00 */
[----:B------:R0:W-:Y:S04]  /*3ecc0*/  STL.64 [R1+0x68], R42 ;  /* 0x0000682a01007387 */ /* 0x0001e80000100a00 */
[----:B0-----:R-:W4:Y:S04]  /*3ecd0*/  LDL.LU.64 R42, [R1+0x3188] ;  /* 0x00318800012a7983 */ /* 0x001f280000300a00 */
[----:B------:R-:W4:Y:S01]  /*3ece0*/  LDL.LU.64 R40, [R1+0x3180] ;  /* 0x0031800001287983 */ /* 0x000f220000300a00 */
[C---:B---3--:R-:W-:Y:S03]  /*3ecf0*/  HMMA.16816.F32 R32, R36.reuse, R8, R32 ;  /* 0x000000082420723c */ /* 0x048fe60000001820 */
[----:B------:R-:W-:Y:S05]  /*3ed00*/  STL.64 [R1+0x3178], R10 ;  /* 0x0031780a01007387 */ /* 0x000fea0000100a00 */
[----:B------:R-:W-:Y:S01]  /*3ed10*/  HMMA.16816.F32 R20, R36, R6, R20 ;  /* 0x000000062414723c */ /* 0x000fe20000001814 */
[----:B------:R-:W-:-:S02]  /*3ed20*/  IMAD R18, R52, 0x100, R51 ;  /* 0x0000010034127824 */ /* 0x000fc400078e0233 */
[----:B------:R-:W-:-:S05]  /*3ed30*/  IMAD R19, R54, 0x100, R53 ;  /* 0x0000010036137824 */ /* 0x000fca00078e0235 */
[----:B--2---:R-:W-:-:S15]  /*3ed40*/  HMMA.16816.F32 R44, R36, R10, R44 ;  /* 0x0000000a242c723c */ /* 0x004fde000000182c */
[----:B------:R-:W-:-:S04]  /*3ed50*/  NOP ;  /* 0x0000000000007918 */ /* 0x000fc80000000000 */
[----:B------:R-:W-:Y:S04]  /*3ed60*/  STL.64 [R1+0xdf0], R44 ;  /* 0x000df02c01007387 */ /* 0x000fe80000100a00 */
[----:B------:R-:W-:Y:S04]  /*3ed70*/  STL.64 [R1+0xdf8], R46 ;  /* 0x000df82e01007387 */ /* 0x000fe80000100a00 */
[----:B------:R0:W-:Y:S02]  /*3ed80*/  STL.64 [R1+0x3170], R8 ;  /* 0x0031700801007387 */ /* 0x0001e40000100a00 */
[C---:B0-----:R-:W-:Y:S02]  /*3ed90*/  HMMA.16816.F32 R8, R36.reuse, R4, R24 ;  /* 0x000000042408723c */ /* 0x041fe40000001818 */
[----:B------:R-:W-:Y:S04]  /*3eda0*/  STL.64 [R1+0xde0], R32 ;  /* 0x000de02001007387 */ /* 0x000fe80000100a00 */
[----:B------:R-:W-:Y:S04]  /*3edb0*/  STL.64 [R1+0xde8], R34 ;  /* 0x000de82201007387 */ /* 0x000fe80000100a00 */
[----:B------:R-:W-:Y:S04]  /*3edc0*/  STL.64 [R1+0x3158], R6 ;  /* 0x0031580601007387 */ /* 0x000fe80000100a00 */
[----:B------:R-:W-:Y:S04]  /*3edd0*/  STL.64 [R1+0xdd0], R20 ;  /* 0x000dd01401007387 */ /* 0x000fe80000100a00 */
[----:B------:R-:W-:Y:S04]  /*3ede0*/  STL.64 [R1+0xdd8], R22 ;  /* 0x000dd81601007387 */ /* 0x000fe80000100a00 */
[----:B------:R4:W-:Y:S04]  /*3edf0*/  STL.64 [R1+0x3150], R4 ;  /* 0x0031500401007387 */ /* 0x0009e80000100a00 */
[----:B------:R-:W-:Y:S04]  /*3ee00*/  STL.64 [R1+0xdc0], R8 ;  /* 0x000dc00801007387 */ /* 0x000fe80000100a00 */
[----:B------:R0:W-:Y:S01]  /*3ee10*/  STL.64 [R1+0xdc8], R10 ;  /* 0x000dc80a01007387 */ /* 0x0001e20000100a00 */
[C---:B----4-:R-:W-:Y:S08]  /*3ee20*/  HMMA.16816.F32 R4, R36.reuse, R14, R40 ;  /* 0x0000000e2404723c */ /* 0x050ff00000001828 */
[----:B0-----:R-:W-:-:S15]  /*3ee30*/  HMMA.16816.F32 R8, R36, R2, R28 ;  /* 0x000000022408723c */ /* 0x001fde000000181c */
[----:B------:R-:W-:-:S04]  /*3ee40*/  NOP ;  /* 0x0000000000007918 */ /* 0x000fc80000000000 */
[----:B------:R-:W-:Y:S04]  /*3ee50*/  STL.64 [R1+0xdb0], R8 ;  /* 0x000db00801007387 */ /* 0x000fe80000100a00 */
[----:B------:R-:W-:Y:S04]  /*3ee60*/  STL.64 [R1+0xdb8], R10 ;  /* 0x000db80a01007387 */ /* 0x000fe80000100a00 */
[----:B------:R-:W-:Y:S04]  /*3ee70*/  STL.64 [R1+0xda0], R4 ;  /* 0x000da00401007387 */ /* 0x000fe80000100a00 */
[----:B------:R0:W-:Y:S04]  /*3ee80*/  STL.64 [R1+0xda8], R6 ;  /* 0x000da80601007387 */ /* 0x0001e80000100a00 */
[----:B------:R-:W2:Y:S01]  /*3ee90*/  LDL.LU R52, [R1+0xcd0] ;  /* 0x000cd00001347983 */ /* 0x000ea20000300800 */
[----:B0-----:R-:W-:Y:S01]  /*3eea0*/  HMMA.16816.F32 R4, R36, R16, R56 ;  /* 0x000000102404723c */ /* 0x001fe20000001838 */
[----:B------:R-:W-:-:S15]  /*3eeb0*/  IMAD R44, R60, 0x100, R55 ;  /* 0x000001003c2c7824 */ /* 0x000fde00078e0237 */
[----:B------:R-:W-:-:S03]  /*3eec0*/  NOP ;  /* 0x0000000000007918 */ /* 0x000fc60000000000 */
[----:B------:R-:W-:Y:S04]  /*3eed0*/  STL.64 [R1+0x2a0], R4 ;  /* 0x0002a00401007387 */ /* 0x000fe80000100a00 */
[----:B------:R-:W-:Y:S04]  /*3eee0*/  STL.64 [R1+0x2a8], R6 ;  /* 0x0002a80601007387 */ /* 0x000fe80000100a00 */
        /* <DEDUP_REMOVED lines=17> */
[----:B------:R-:W3:Y:S04]  /*3f000*/  LDL.LU R32, [R1+0x290] ;  /* 0x0002900001207983 */ /* 0x000ee80000300800 */
[----:B------:R-:W3:Y:S04]  /*3f010*/  LDL.LU R33, [R1+0x294] ;  /* 0x0002940001217983 */ /* 0x000ee80000300800 */
[----:B------:R-:W4:Y:S04]  /*3f020*/  LDL.LU R34, [R1+0x298] ;  /* 0x0002980001227983 */ /* 0x000f280000300800 */
[----:B------:R-:W4:Y:S04]  /*3f030*/  LDL.LU R35, [R1+0x29c] ;  /* 0x00029c0001237983 */ /* 0x000f280000300800 */
[----:B----4-:R-:W-:Y:S04]  /*3f040*/  STL.64 [R1+0x3148], R34 ;  /* 0x0031482201007387 */ /* 0x010fe80000100a00 */
[----:B---3--:R3:W-:Y:S04]  /*3f050*/  STL.64 [R1+0x3140], R32 ;  /* 0x0031402001007387 */ /* 0x0087e80000100a00 */
[----:B0-----:R-:W4:Y:S04]  /*3f060*/  LDL.LU R52, [R1+0xd30] ;  /* 0x000d300001347983 */ /* 0x001f280000300800 */
[----:B------:R-:W4:Y:S04]  /*3f070*/  LDL.LU R53, [R1+0xd34] ;  /* 0x000d340001357983 */ /* 0x000f280000300800 */
[----:B------:R-:W2:Y:S04]  /*3f080*/  LDL.LU R54, [R1+0xd38] ;  /* 0x000d380001367983 */ /* 0x000ea80000300800 */
[----:B------:R-:W2:Y:S04]  /*3f090*/  LDL.LU R55, [R1+0xd3c] ;  /* 0x000d3c0001377983 */ /* 0x000ea80000300800 */
[----:B--2---:R-:W-:Y:S04]  /*3f0a0*/  STL.64 [R1+0x3168], R54 ;  /* 0x0031683601007387 */ /* 0x004fe80000100a00 */
[----:B----4-:R0:W-:Y:S04]  /*3f0b0*/  STL.64 [R1+0x3160], R52 ;  /* 0x0031603401007387 */ /* 0x0101e80000100a00 */
[----:B-1----:R-:W2:Y:S04]  /*3f0c0*/  LDL.LU R40, [R1+0xd40] ;  /* 0x000d400001287983 */ /* 0x002ea80000300800 */
[----:B------:R-:W2:Y:S04]  /*3f0d0*/  LDL.LU R41, [R1+0xd44] ;  /* 0x000d440001297983 */ /* 0x000ea80000300800 */
[----:B------:R-:W2:Y:S04]  /*3f0e0*/  LDL.LU R42, [R1+0xd48] ;  /* 0x000d4800012a7983 */ /* 0x000ea80000300800 */
[----:B------:R-:W2:Y:S04]  /*3f0f0*/  LDL.LU R43, [R1+0xd4c] ;  /* 0x000d4c00012b7983 */ /* 0x000ea80000300800 */
[----:B------:R-:W4:Y:S04]  /*3f100*/  LDL.LU R24, [R1+0xd50] ;  /* 0x000d500001187983 */ /* 0x000f280000300800 */
[----:B------:R-:W4:Y:S04]  /*3f110*/  LDL.LU R25, [R1+0xd54] ;  /* 0x000d540001197983 */ /* 0x000f280000300800 */
[----:B------:R-:W4:Y:S04]  /*3f120*/  LDL.LU R26, [R1+0xd58] ;  /* 0x000d5800011a7983 */ /* 0x000f280000300800 */
[----:B------:R-:W4:Y:S04]  /*3f130*/  LDL.LU R27, [R1+0xd5c] ;  /* 0x000d5c00011b7983 */ /* 0x000f280000300800 */
[----:B---3--:R-:W3:Y:S04]  /*3f140*/  LDL.LU R32, [R1+0xd60] ;  /* 0x000d600001207983 */ /* 0x008ee80000300800 */
[----:B------:R-:W3:Y:S04]  /*3f150*/  LDL.LU R33, [R1+0xd64] ;  /* 0x000d640001217983 */ /* 0x000ee80000300800 */
[----:B------:R-:W3:Y:S04]  /*3f160*/  LDL.LU R34, [R1+0xd68] ;  /* 0x000d680001227983 */ /* 0x000ee80000300800 */
[----:B------:R-:W3:Y:S04]  /*3f170*/  LDL.LU R35, [R1+0xd6c] ;  /* 0x000d6c0001237983 */ /* 0x000ee80000300800 */
[----:B0-----:R-:W2:Y:S04]  /*3f180*/  LDL.LU R52, [R1+0xd80] ;  /* 0x000d800001347983 */ /* 0x001ea80000300800 */
[----:B------:R-:W2:Y:S04]  /*3f190*/  LDL.LU R53, [R1+0xd84] ;  /* 0x000d840001357983 */ /* 0x000ea80000300800 */
[----:B------:R-:W2:Y:S04]  /*3f1a0*/  LDL.LU R54, [R1+0xd88] ;  /* 0x000d880001367983 */ /* 0x000ea80000300800 */
[----:B------:R-:W2:Y:S04]  /*3f1b0*/  LDL.LU R55, [R1+0xd8c] ;  /* 0x000d8c0001377983 */ /* 0x000ea80000300800 */
[----:B------:R-:W2:Y:S04]  /*3f1c0*/  LDL.LU R8, [R1+0xd90] ;  /* 0x000d900001087983 */ /* 0x000ea80000300800 */
[----:B------:R-:W2:Y:S04]  /*3f1d0*/  LDL.LU R9, [R1+0xd94] ;  /* 0x000d940001097983 */ /* 0x000ea80000300800 */
[----:B------:R-:W2:Y:S04]  /*3f1e0*/  LDL.LU R10, [R1+0xd98] ;  /* 0x000d9800010a7983 */ /* 0x000ea80000300800 */
[----:B------:R-:W2:Y:S01]  /*3f1f0*/  LDL.LU R11, [R1+0xd9c] ;  /* 0x000d9c00010b7983 */ /* 0x000ea20000300800 */
[----:B------:R-:W-:-:S03]  /*3f200*/  IMAD R45, R61, 0x100, R0 ;  /* 0x000001003d2d7824 */ /* 0x000fc600078e0200 */
[----:B------:R-:W3:Y:S04]  /*3f210*/  LDL.LU R4, [R1+0xd70] ;  /* 0x000d700001047983 */ /* 0x000ee80000300800 */
[----:B------:R-:W3:Y:S04]  /*3f220*/  LDL.LU R5, [R1+0xd74] ;  /* 0x000d740001057983 */ /* 0x000ee80000300800 */
[----:B------:R-:W3:Y:S01]  /*3f230*/  LDL.LU R6, [R1+0xd78] ;  /* 0x000d780001067983 */ /* 0x000ee20000300800 */
[----:B------:R-:W-:Y:S02]  /*3f240*/  F2FP.F16.E4M3.UNPACK_B R36, R18 ;  /* 0x00000012ff24723e */ /* 0x000fe400020006ff */
[----:B------:R-:W-:-:S02]  /*3f250*/  F2FP.F16.E4M3.UNPACK_B R37, R19 ;  /* 0x00000013ff25723e */ /* 0x000fc400020006ff */
[----:B------:R-:W-:Y:S02]  /*3f260*/  F2FP.F16.E4M3.UNPACK_B R38, R44 ;  /* 0x0000002cff26723e */ /* 0x000fe400020006ff */
[----:B------:R-:W-:Y:S01]  /*3f270*/  F2FP.F16.E4M3.UNPACK_B R39, R45 ;  /* 0x0000002dff27723e */ /* 0x000fe200020006ff */
        /* <DEDUP_REMOVED lines=30> */
[----:B------:R-:W3:Y:S01]  /*3f460*/  LDL.LU.64 R8, [R1+0x3170] ;  /* 0x0031700001087983 */ /* 0x000ee20000300a00 */
[C---:B--2---:R-:W-:Y:S08]  /*3f470*/  HMMA.16816.F32 R52, R36.reuse, R10, R52 ;  /* 0x0000000a2434723c */ /* 0x044ff00000001834 */
[C---:B---3--:R-:W-:Y:S11]  /*3f480*/  HMMA.16816.F32 R4, R36.reuse, R8, R4 ;  /* 0x000000082404723c */ /* 0x048ff60000001804 */
[----:B------:R-:W-:Y:S04]  /*3f490*/  STL.64 [R1+0xd80], R52 ;  /* 0x000d803401007387 */ /* 0x000fe80000100a00 */
[----:B------:R0:W-:Y:S04]  /*3f4a0*/  STL.64 [R1+0xd88], R54 ;  /* 0x000d883601007387 */ /* 0x0001e80000100a00 */
[----:B0-----:R-:W2:Y:S04]  /*3f4b0*/  LDL.LU.64 R54, [R1+0x3168] ;  /* 0x0031680001367983 */ /* 0x001ea80000300a00 */
[----:B------:R-:W2:Y:S04]  /*3f4c0*/  LDL.LU.64 R52, [R1+0x3160] ;  /* 0x0031600001347983 */ /* 0x000ea80000300a00 */
[----:B------:R-:W-:Y:S04]  /*3f4d0*/  STL.64 [R1+0xd70], R4 ;  /* 0x000d700401007387 */ /* 0x000fe80000100a00 */
[----:B------:R0:W-:Y:S04]  /*3f4e0*/  STL.64 [R1+0xd78], R6 ;  /* 0x000d780601007387 */ /* 0x0001e80000100a00 */
[----:B0-----:R-:W3:Y:S04]  /*3f4f0*/  LDL.LU.64 R6, [R1+0x3158] ;  /* 0x0031580001067983 */ /* 0x001ee80000300a00 */
[----:B------:R-:W4:Y:S01]  /*3f500*/  LDL.LU.64 R4, [R1+0x3150] ;  /* 0x0031500001047983 */ /* 0x000f220000300a00 */
[C---:B------:R-:W-:Y:S08]  /*3f510*/  HMMA.16816.F32 R40, R36.reuse, R2, R40 ;  /* 0x000000022428723c */ /* 0x040ff00000001828 */
[C---:B---3--:R-:W-:Y:S08]  /*3f520*/  HMMA.16816.F32 R32, R36.reuse, R6, R32 ;  /* 0x000000062420723c */ /* 0x048ff00000001820 */
[C---:B----4-:R-:W-:Y:S11]  /*3f530*/  HMMA.16816.F32 R24, R36.reuse, R4, R24 ;  /* 0x000000042418723c */ /* 0x050ff60000001818 */
[----:B------:R-:W-:Y:S04]  /*3f540*/  STL.64 [R1+0xd60], R32 ;  /* 0x000d602001007387 */ /* 0x000fe80000100a00 */
[----:B------:R0:W-:Y:S04]  /*3f550*/  STL.64 [R1+0xd68], R34 ;  /* 0x000d682201007387 */ /* 0x0001e80000100a00 */
[----:B0-----:R-:W3:Y:S04]  /*3f560*/  LDL.LU.64 R34, [R1+0x3148] ;  /* 0x0031480001227983 */ /* 0x001ee80000300a00 */
[----:B------:R-:W3:Y:S04]  /*3f570*/  LDL.LU.64 R32, [R1+0x3140] ;  /* 0x0031400001207983 */ /* 0x000ee80000300a00 */
[----:B------:R-:W-:Y:S04]  /*3f580*/  STL.64 [R1+0xd50], R24 ;  /* 0x000d501801007387 */ /* 0x000fe80000100a00 */
[----:B------:R0:W-:Y:S04]  /*3f590*/  STL.64 [R1+0xd58], R26 ;  /* 0x000d581a01007387 */ /* 0x0001e80000100a00 */
[----:B0-----:R-:W4:Y:S04]  /*3f5a0*/  LDL.LU.64 R26, [R1+0x3138] ;  /* 0x00313800011a7983 */ /* 0x001f280000300a00 */
[----:B------:R-:W4:Y:S04]  /*3f5b0*/  LDL.LU.64 R24, [R1+0x3130] ;  /* 0x0031300001187983 */ /* 0x000f280000300a00 */
[----:B------:R-:W-:Y:S04]  /*3f5c0*/  STL.64 [R1+0xd40], R40 ;  /* 0x000d402801007387 */ /* 0x000fe80000100a00 */
[----:B------:R0:W-:Y:S01]  /*3f5d0*/  STL.64 [R1+0xd48], R42 ;  /* 0x000d482a01007387 */ /* 0x0001e20000100a00 */
[----:B--2---:R-:W-:Y:S03]  /*3f5e0*/  HMMA.16816.F32 R52, R36, R14, R52 ;  /* 0x0000000e2434723c */ /* 0x004fe60000001834 */
[----:B0-----:R-:W2:Y:S04]  /*3f5f0*/  LDL.LU.64 R42, [R1+0x3128] ;  /* 0x00312800012a7983 */ /* 0x001ea80000300a00 */
[----:B------:R-:W2:-:S12]  /*3f600*/  LDL.LU.64 R40, [R1+0x3120] ;  /* 0x0031200001287983 */ /* 0x000e980000300a00 */
[----:B------:R-:W-:Y:S04]  /*3f610*/  STL.64 [R1+0xd30], R52 ;  /* 0x000d303401007387 */ /* 0x000fe80000100a00 */
[----:B------:R0:W-:Y:S04]  /*3f620*/  STL.64 [R1+0xd38], R54 ;  /* 0x000d383601007387 */ /* 0x0001e80000100a00 */
[----:B0-----:R-:W2:Y:S04]  /*3f630*/  LDL.LU.64 R54, [R1+0x3118] ;  /* 0x0031180001367983 */ /* 0x001ea80000300a00 */
[----:B------:R-:W2:Y:S01]  /*3f640*/  LDL.LU.64 R52, [R1+0x3110] ;  /* 0x0031100001347983 */ /* 0x000ea20000300a00 */
        /* <DEDUP_REMOVED lines=8> */
[----:B------:R-:W-:-:S12]  /*3f6d0*/  F2FP.F16.E4M3.UNPACK_B R39, R45 ;  /* 0x0000002dff27723e */ /* 0x000fd800020006ff */
[----:B------:R-:W-:Y:S04]  /*3f6e0*/  STL.64 [R1+0x290], R32 ;  /* 0x0002902001007387 */ /* 0x000fe80000100a00 */
[----:B------:R0:W-:Y:S01]  /*3f6f0*/  STL.64 [R1+0x298], R34 ;  /* 0x0002982201007387 */ /* 0x0001e20000100a00 */
[C---:B----4-:R-:W-:Y:S08]  /*3f700*/  HMMA.16816.F32 R24, R36.reuse, R10, R24 ;  /* 0x0000000a2418723c */ /* 0x050ff00000001818 */
[C---:B0-----:R-:W-:Y:S08]  /*3f710*/  HMMA.16816.F32 R32, R36.reuse, R12, R20 ;  /* 0x0000000c2420723c */ /* 0x041ff00000001814 */
        /* <DEDUP_REMOVED lines=9> */
[C---:B--2---:R-:W-:Y:S08]  /*3f7b0*/  HMMA.16816.F32 R20, R36.reuse, R6, R40 ;  /* 0x000000062414723c */ /* 0x044ff00000001828 */
[C---:B------:R-:W-:Y:S01]  /*3f7c0*/  HMMA.16816.F32 R8, R36.reuse, R4, R48 ;  /* 0x000000042408723c */ /* 0x040fe20000001830 */
[----:B------:R-:W-:Y:S10]  /*3f7d0*/  STL.64 [R1+0x30d8], R6 ;  /* 0x0030d80601007387 */ /* 0x000ff40000100a00 */
[----:B------:R-:W-:Y:S04]  /*3f7e0*/  STL.64 [R1+0xcf0], R20 ;  /* 0x000cf01401007387 */ /* 0x000fe80000100a00 */
[----:B------:R-:W-:Y:S04]  /*3f7f0*/  STL.64 [R1+0xcf8], R22 ;  /* 0x000cf81601007387 */ /* 0x000fe80000100a00 */
[----:B------:R-:W-:Y:S04]  /*3f800*/  STL.64 [R1+0x30d0], R4 ;  /* 0x0030d00401007387 */ /* 0x000fe80000100a00 */
[----:B------:R-:W-:Y:S04]  /*3f810*/  STL.64 [R1+0xce0], R8 ;  /* 0x000ce00801007387 */ /* 0x000fe80000100a00 */
[----:B------:R0:W-:Y:S02]  /*3f820*/  STL.64 [R1+0xce8], R10 ;  /* 0x000ce80a01007387 */ /* 0x0001e40000100a00 */
[C---:B0-----:R-:W-:Y:S08]  /*3f830*/  HMMA.16816.F32 R8, R36.reuse, R2, R52 ;  /* 0x000000022408723c */ /* 0x041ff00000001834 */
[C---:B------:R-:W-:Y:S01]  /*3f840*/  HMMA.16816.F32 R4, R36.reuse, R14, R56 ;  /* 0x0000000e2404723c */ /* 0x040fe20000001838 */
[----:B------:R-:W-:Y:S10]  /*3f850*/  STL.64 [R1+0x3108], R14 ;  /* 0x0031080e01007387 */ /* 0x000ff40000100a00 */
[----:B------:R-:W-:Y:S04]  /*3f860*/  STL.64 [R1+0xcd0], R8 ;  /* 0x000cd00801007387 */ /* 0x000fe80000100a00 */
[----:B------:R-:W-:Y:S04]  /*3f870*/  STL.64 [R1+0xcd8], R10 ;  /* 0x000cd80a01007387 */ /* 0x000fe80000100a00 */
[----:B------:R-:W-:Y:S04]  /*3f880*/  STL.64 [R1+0x3100], R12 ;  /* 0x0031000c01007387 */ /* 0x000fe80000100a00 */
[----:B------:R0:W-:Y:S04]  /*3f890*/  STL.64 [R1+0xcc0], R4 ;  /* 0x000cc00401007387 */ /* 0x0001e80000100a00 */
[----:B------:R1:W-:Y:S04]  /*3f8a0*/  STL.64 [R1+0xcc8], R6 ;  /* 0x000cc80601007387 */ /* 0x0003e80000100a00 */
        /* <DEDUP_REMOVED lines=8> */
[----:B------:R-:W3:Y:S04]  /*3f930*/  LDL.LU R22, [R1+0xc68] ;  /* 0x000c680001167983 */ /* 0x000ee80000300800 */
[----:B------:R-:W3:Y:S04]  /*3f940*/  LDL.LU R23, [R1+0xc6c] ;  /* 0x000c6c0001177983 */ /* 0x000ee80000300800 */
[----:B------:R-:W4:Y:S04]  /*3f950*/  LDL.LU R32, [R1+0xc70] ;  /* 0x000c700001207983 */ /* 0x000f280000300800 */
[----:B------:R-:W4:Y:S04]  /*3f960*/  LDL.LU R33, [R1+0xc74] ;  /* 0x000c740001217983 */ /* 0x000f280000300800 */
[----:B------:R-:W4:Y:S04]  /*3f970*/  LDL.LU R34, [R1+0xc78] ;  /* 0x000c780001227983 */ /* 0x000f280000300800 */
[----:B------:R-:W4:Y:S04]  /*3f980*/  LDL.LU R35, [R1+0xc7c] ;  /* 0x000c7c0001237983 */ /* 0x000f280000300800 */
[----:B0-----:R-:W3:Y:S04]  /*3f990*/  LDL.LU R4, [R1+0xc90] ;  /* 0x000c900001047983 */ /* 0x001ee80000300800 */
[----:B------:R-:W3:Y:S04]  /*3f9a0*/  LDL.LU R5, [R1+0xc94] ;  /* 0x000c940001057983 */ /* 0x000ee80000300800 */
[----:B-1----:R-:W3:Y:S04]  /*3f9b0*/  LDL.LU R6, [R1+0xc98] ;  /* 0x000c980001067983 */ /* 0x002ee80000300800 */
[----:B------:R-:W3:Y:S04]  /*3f9c0*/  LDL.LU R7, [R1+0xc9c] ;  /* 0x000c9c0001077983 */ /* 0x000ee80000300800 */
        /* <DEDUP_REMOVED lines=12> */
[----:B--2---:R-:W2:Y:S04]  /*3fa90*/  LDL.LU R24, [R1+0xca0] ;  /* 0x000ca00001187983 */ /* 0x004ea80000300800 */
        /* <DEDUP_REMOVED lines=27> */
[----:B---3--:R-:W-:Y:S03]  /*3fc50*/  HMMA.16816.F32 R36, R36, R16, R12 ;  /* 0x000000102424723c */ /* 0x008fe6000000180c */
[----:B------:R-:W3:Y:S04]  /*3fc60*/  LDL.LU.64 R14, [R1+0x3108] ;  /* 0x00310800010e7983 */ /* 0x000ee80000300a00 */
[----:B------:R-:W2:Y:S01]  /*3fc70*/  LDL.LU.64 R12, [R1+0x3100] ;  /* 0x00310000010c7983 */ /* 0x000ea20000300a00 */
[----:B----4-:R-:W-:-:S02]  /*3fc80*/  IMAD R18, R18, 0x100, R44 ;  /* 0x0000010012127824 */ /* 0x010fc400078e022c */
[----:B------:R-:W-:Y:S02]  /*3fc90*/  IMAD R19, R47, 0x100, R19 ;  /* 0x000001002f137824 */ /* 0x000fe400078e0213 */
[----:B------:R-:W-:Y:S02]  /*3fca0*/  IMAD R44, R28, 0x100, R46 ;  /* 0x000001001c2c7824 */ /* 0x000fe400078e022e */
[----:B------:R-:W-:-:S05]  /*3fcb0*/  IMAD R45, R30, 0x100, R29 ;  /* 0x000001001e2d7824 */ /* 0x000fca00078e021d */
[----:B------:R0:W-:Y:S04]  /*3fcc0*/  STL.64 [R1+0x280], R36 ;  /* 0x0002802401007387 */ /* 0x0001e80000100a00 */
[----:B------:R1:W-:Y:S01]  /*3fcd0*/  STL.64 [R1+0x288], R38 ;  /* 0x0002882601007387 */ /* 0x0003e20000100a00 */
[----:B0-----:R-:W-:Y:S02]  /*3fce0*/  F2FP.F16.E4M3.UNPACK_B R36, R18 ;  /* 0x00000012ff24723e */ /* 0x001fe400020006ff */
        /* <DEDUP_REMOVED lines=23> */
[----:B------:R-:W-:Y:S01]  /*3fe60*/  HMMA.16816.F32 R20, R36, R2, R20 ;  /* 0x000000022414723c */ /* 0x000fe20000001814 */
[----:B------:R-:W-:-:S02]  /*3fe70*/  IMAD R18, R40, 0x100, R31 ;  /* 0x0000010028127824 */ /* 0x000fc400078e021f */
[----:B------:R-:W-:-:S05]  /*3fe80*/  IMAD R19, R42, 0x100, R41 ;  /* 0x000001002a137824 */ /* 0x000fca00078e0229 */
[C---:B----4-:R-:W-:Y:S08]  /*3fe90*/  HMMA.16816.F32 R44, R36.reuse, R6, R44 ;  /* 0x00000006242c723c */ /* 0x050ff0000000182c */
[C---:B---3--:R-:W-:Y:S01]  /*3fea0*/  HMMA.16816.F32 R32, R36.reuse, R4, R32 ;  /* 0x000000042420723c */ /* 0x048fe20000001820 */
[----:B------:R-:W-:Y:S10]  /*3feb0*/  STL.64 [R1+0x30c8], R6 ;  /* 0x0030c80601007387 */ /* 0x000ff40000100a00 */
[----:B------:R-:W-:Y:S04]  /*3fec0*/  STL.64 [R1+0xc80], R44 ;  /* 0x000c802c01007387 */ /* 0x000fe80000100a00 */
[----:B------:R-:W-:Y:S04]  /*3fed0*/  STL.64 [R1+0xc88], R46 ;  /* 0x000c882e01007387 */ /* 0x000fe80000100a00 */
[----:B------:R2:W-:Y:S02]  /*3fee0*/  STL.64 [R1+0x30c0], R4 ;  /* 0x0030c00401007387 */ /* 0x0005e40000100a00 */
[----:B--2---:R-:W-:Y:S02]  /*3fef0*/  HMMA.16816.F32 R4, R36, R14, R24 ;  /* 0x0000000e2404723c */ /* 0x004fe40000001818 */
[----:B------:R-:W-:Y:S04]  /*3ff00*/  STL.64 [R1+0xc70], R32 ;  /* 0x000c702001007387 */ /* 0x000fe80000100a00 */
[----:B------:R-:W-:Y:S04]  /*3ff10*/  STL.64 [R1+0xc78], R34 ;  /* 0x000c782201007387 */ /* 0x000fe80000100a00 */
[----:B------:R-:W-:Y:S04]  /*3ff20*/  STL.64 [R1+0xc60], R20 ;  /* 0x000c601401007387 */ /* 0x000fe80000100a00 */
[----:B------:R-:W-:Y:S01]  /*3ff30*/  STL.64 [R1+0xc68], R22 ;  /* 0x000c681601007387 */ /* 0x000fe20000100a00 */
[----:B------:R-:W-:-:S02]  /*3ff40*/  IMAD R44, R60, 0x100, R43 ;  /* 0x000001003c2c7824 */ /* 0x000fc400078e022b */
[----:B------:R-:W-:Y:S02]  /*3ff50*/  IMAD R45, R61, 0x100, R0 ;  /* 0x000001003d2d7824 */ /* 0x000fe400078e0200 */
[----:B------:R-:W-:Y:S04]  /*3ff60*/  STL.64 [R1+0xc50], R4 ;  /* 0x000c500401007387 */ /* 0x000fe80000100a00 */
[----:B------:R0:W-:Y:S02]  /*3ff70*/  STL.64 [R1+0xc58], R6 ;  /* 0x000c580601007387 */ /* 0x0001e40000100a00 */
[----:B0-----:R-:W-:Y:S01]  /*3ff80*/  HMMA.16816.F32 R4, R36, R16, R48 ;  /* 0x000000102404723c */ /* 0x001fe20000001830 */
[----:B------:R-:W-:Y:S02]  /*3ff90*/  F2FP.F16.E4M3.UNPACK_B R36, R18 ;  /* 0x00000012ff24723e */ /* 0x000fe400020006ff */
[----:B------:R-:W-:-:S02]  /*3ffa0*/  F2FP.F16.E4M3.UNPACK_B R37, R19 ;  /* 0x00000013ff25723e */ /* 0x000fc400020006ff */
[----:B------:R-:W-:Y:S02]  /*3ffb0*/  F2FP.F16.E4M3.UNPACK_B R38, R44 ;  /* 0x0000002cff26723e */ /* 0x000fe400020006ff */
[----:B------:R-:W-:-:S12]  /*3ffc0*/  F2FP.F16.E4M3.UNPACK_B R39, R45 ;  /* 0x0000002dff27723e */ /* 0x000fd800020006ff */
[----:B------:R-:W-:Y:S04]  /*3ffd0*/  STL.64 [R1+0x270], R4 ;  /* 0x0002700401007387 */ /* 0x000fe80000100a00 */
[----:B------:R0:W-:Y:S02]  /*3ffe0*/  STL.64 [R1+0x278], R6 ;  /* 0x0002780601007387 */ /* 0x0001e40000100a00 */
[----:B0-----:R-:W-:Y:S02]  /*3fff0*/  HMMA.16816.F32 R4, R36, R12, R52 ;  /* 0x0000000c2404723c */ /* 0x001fe40000001834 */
[----:B------:R-:W-:Y:S04]  /*40000*/  STL.64 [R1+0x3098], R14 ;  /* 0x0030980e01007387 */ /* 0x000fe80000100a00 */
[----:B------:R-:W-:-:S13]  /*40010*/  STL.64 [R1+0x3090], R12 ;  /* 0x0030900c01007387 */ /* 0x000fda0000100a00 */
[----:B------:R-:W-:Y:S04]  /*40020*/  STL.64 [R1+0xc40], R4 ;  /* 0x000c400401007387 */ /* 0x000fe80000100a00 */
[----:B------:R0:W-:Y:S04]  /*40030*/  STL.64 [R1+0xc48], R6 ;  /* 0x000c480601007387 */ /* 0x0001e80000100a00 */
[----:B------:R-:W2:Y:S01]  /*40040*/  LDL.LU R48, [R1+0xb70] ;  /* 0x000b700001307983 */ /* 0x000ea20000300800 */
[----:B0-----:R-:W-:-:S15]  /*40050*/  HMMA.16816.F32 R4, R36, R10, R56 ;  /* 0x0000000a2404723c */ /* 0x001fde0000001838 */
[----:B------:R-:W-:-:S04]  /*40060*/  NOP ;  /* 0x0000000000007918 */ /* 0x000fc80000000000 */
        /* <DEDUP_REMOVED lines=19> */
[----:B-1----:R-:W2:Y:S04]  /*401a0*/  LDL.LU R28, [R1+0xbe0] ;  /* 0x000be000011c7983 */ /* 0x002ea80000300800 */
[----:B------:R-:W2:Y:S04]  /*401b0*/  LDL.LU R29, [R1+0xbe4] ;  /* 0x000be400011d7983 */ /* 0x000ea80000300800 */
[----:B------:R-:W3:Y:S04]  /*401c0*/  LDL.LU R30, [R1+0xbe8] ;  /* 0x000be800011e7983 */ /* 0x000ee80000300800 */
[----:B------:R-:W3:Y:S04]  /*401d0*/  LDL.LU R31, [R1+0xbec] ;  /* 0x000bec00011f7983 */ /* 0x000ee80000300800 */
[----:B---3--:R-:W-:Y:S04]  /*401e0*/  STL.64 [R1+0x30b8], R30 ;  /* 0x0030b81e01007387 */ /* 0x008fe80000100a00 */
[----:B--2---:R1:W-:Y:S04]  /*401f0*/  STL.64 [R1+0x30b0], R28 ;  /* 0x0030b01c01007387 */ /* 0x0043e80000100a00 */
[----:B------:R-:W2:Y:S04]  /*40200*/  LDL.LU R12, [R1+0xbf0] ;  /* 0x000bf000010c7983 */ /* 0x000ea80000300800 */
[----:B------:R-:W2:Y:S04]  /*40210*/  LDL.LU R13, [R1+0xbf4] ;  /* 0x000bf400010d7983 */ /* 0x000ea80000300800 */
[----:B------:R-:W2:Y:S04]  /*40220*/  LDL.LU R14, [R1+0xbf8] ;  /* 0x000bf800010e7983 */ /* 0x000ea80000300800 */
[----:B------:R-:W2:Y:S04]  /*40230*/  LDL.LU R15, [R1+0xbfc] ;  /* 0x000bfc00010f7983 */ /* 0x000ea80000300800 */
[----:B0-----:R-:W3:Y:S04]  /*40240*/  LDL.LU R48, [R1+0xc00] ;  /* 0x000c000001307983 */ /* 0x001ee80000300800 */
[----:B------:R-:W3:Y:S04]  /*40250*/  LDL.LU R49, [R1+0xc04] ;  /* 0x000c040001317983 */ /* 0x000ee80000300800 */
[----:B------:R-:W3:Y:S04]  /*40260*/  LDL.LU R50, [R1+0xc08] ;  /* 0x000c080001327983 */ /* 0x000ee80000300800 */
[----:B------:R-:W3:Y:S04]  /*40270*/  LDL.LU R51, [R1+0xc0c] ;  /* 0x000c0c0001337983 */ /* 0x000ee80000300800 */
[----:B-1----:R-:W4:Y:S04]  /*40280*/  LDL.LU R28, [R1+0xc10] ;  /* 0x000c1000011c7983 */ /* 0x002f280000300800 */
[----:B------:R-:W4:Y:S04]  /*40290*/  LDL.LU R29, [R1+0xc14] ;  /* 0x000c1400011d7983 */ /* 0x000f280000300800 */
[----:B------:R-:W4:Y:S04]  /*402a0*/  LDL.LU R30, [R1+0xc18] ;  /* 0x000c1800011e7983 */ /* 0x000f280000300800 */
[----:B------:R-:W4:Y:S04]  /*402b0*/  LDL.LU R31, [R1+0xc1c] ;  /* 0x000c1c00011f7983 */ /* 0x000f280000300800 */
        /* <DEDUP_REMOVED lines=40> */
[----:B0-----:R-:W4:Y:S04]  /*40540*/  LDL.LU.64 R6, [R1+0x30c8] ;  /* 0x0030c80001067983 */ /* 0x001f280000300a00 */
[----:B------:R-:W3:Y:S01]  /*40550*/  LDL.LU.64 R4, [R1+0x30c0] ;  /* 0x0030c00001047983 */ /* 0x000ee20000300a00 */
[C---:B------:R-:W-:Y:S08]  /*40560*/  HMMA.16816.F32 R12, R36.reuse, R2, R12 ;  /* 0x00000002240c723c */ /* 0x040ff0000000180c */
        /* <DEDUP_REMOVED lines=19> */
[----:B---3--:R-:W-:Y:S11]  /*406a0*/  HMMA.16816.F32 R36, R36, R16, R48 ;  /* 0x000000102424723c */ /* 0x008ff60000001830 */
[----:B------:R-:W-:Y:S04]  /*406b0*/  STL.64 [R1+0xbe0], R28 ;  /* 0x000be01c01007387 */ /* 0x000fe80000100a00 */
[----:B------:R0:W-:Y:S04]  /*406c0*/  STL.64 [R1+0xbe8], R30 ;  /* 0x000be81e01007387 */ /* 0x0001e80000100a00 */
[----:B0-----:R-:W2:Y:S04]  /*406d0*/  LDL.LU.64 R30, [R1+0x3088] ;  /* 0x00308800011e7983 */ /* 0x001ea80000300a00 */
[----:B------:R-:W2:Y:S04]  /*406e0*/  LDL.LU.64 R28, [R1+0x3080] ;  /* 0x00308000011c7983 */ /* 0x000ea80000300a00 */
[----:B------:R-:W3:Y:S04]  /*406f0*/  LDL.LU.64 R50, [R1+0x3078] ;  /* 0x0030780001327983 */ /* 0x000ee80000300a00 */
[----:B------:R-:W3:Y:S04]  /*40700*/  LDL.LU.64 R48, [R1+0x3070] ;  /* 0x0030700001307983 */ /* 0x000ee80000300a00 */
[----:B------:R-:W-:Y:S04]  /*40710*/  STL.64 [R1+0x260], R36 ;  /* 0x0002602401007387 */ /* 0x000fe80000100a00 */
[----:B------:R0:W-:Y:S02]  /*40720*/  STL.64 [R1+0x268], R38 ;  /* 0x0002682601007387 */ /* 0x0001e40000100a00 */
[----:B0-----:R-:W-:-:S02]  /*40730*/  F2FP.F16.E4M3.UNPACK_B R38, R44 ;  /* 0x0000002cff26723e */ /* 0x001fc400020006ff */
[----:B------:R-:W-:Y:S01]  /*40740*/  F2FP.F16.E4M3.UNPACK_B R39, R45 ;  /* 0x0000002dff27723e */ /* 0x000fe200020006ff */
[----:B------:R-:W4:Y:S04]  /*40750*/  LDL.LU R44, [R1+0xbd0] ;  /* 0x000bd000012c7983 */ /* 0x000f280000300800 */
[----:B------:R-:W4:Y:S04]  /*40760*/  LDL.LU R45, [R1+0xbd4] ;  /* 0x000bd400012d7983 */ /* 0x000f280000300800 */
[----:B------:R-:W4:Y:S04]  /*40770*/  LDL.LU R46, [R1+0xbd8] ;  /* 0x000bd800012e7983 */ /* 0x000f280000300800 */
[----:B------:R-:W4:Y:S01]  /*40780*/  LDL.LU R47, [R1+0xbdc] ;  /* 0x000bdc00012f7983 */ /* 0x000f220000300800 */
[----:B------:R-:W-:-:S02]  /*40790*/  F2FP.F16.E4M3.UNPACK_B R36, R18 ;  /* 0x00000012ff24723e */ /* 0x000fc400020006ff */
[----:B------:R-:W-:-:S07]  /*407a0*/  F2FP.F16.E4M3.UNPACK_B R37, R19 ;  /* 0x00000013ff25723e */ /* 0x000fce00020006ff */
[C---:B------:R-:W-:Y:S08]  /*407b0*/  HMMA.16816.F32 R32, R36.reuse, R10, R32 ;  /* 0x0000000a2420723c */ /* 0x040ff00000001820 */
[----:B------:R-:W-:Y:S01]  /*407c0*/  HMMA.16816.F32 R20, R36, R8, R20 ;  /* 0x000000082414723c */ /* 0x000fe20000001814 */
[----:B------:R-:W-:-:S07]  /*407d0*/  IMAD R18, R56, 0x100, R55 ;  /* 0x0000010038127824 */ /* 0x000fce00078e0237 */
[----:B----4-:R-:W-:-:S15]  /*407e0*/  HMMA.16816.F32 R44, R36, R12, R44 ;  /* 0x0000000c242c723c */ /* 0x010fde000000182c */
[----:B------:R-:W-:-:S04]  /*407f0*/  NOP ;  /* 0x0000000000007918 */ /* 0x000fc80000000000 */
        /* <DEDUP_REMOVED lines=8> */
[C---:B0-----:R-:W-:Y:S08]  /*40880*/  HMMA.16816.F32 R20, R36.reuse, R6, R24 ;  /* 0x000000062414723c */ /* 0x041ff00000001818 */
[C---:B--2---:R-:W-:Y:S01]  /*40890*/  HMMA.16816.F32 R8, R36.reuse, R4, R28 ;  /* 0x000000042408723c */ /* 0x044fe2000000181c */
[----:B------:R-:W-:Y:S10]  /*408a0*/  STL.64 [R1+0x3038], R6 ;  /* 0x0030380601007387 */ /* 0x000ff40000100a00 */
[----:B------:R-:W-:Y:S04]  /*408b0*/  STL.64 [R1+0xba0], R20 ;  /* 0x000ba01401007387 */ /* 0x000fe80000100a00 */
[----:B------:R-:W-:Y:S04]  /*408c0*/  STL.64 [R1+0xba8], R22 ;  /* 0x000ba81601007387 */ /* 0x000fe80000100a00 */
[----:B------:R-:W-:Y:S04]  /*408d0*/  STL.64 [R1+0x3030], R4 ;  /* 0x0030300401007387 */ /* 0x000fe80000100a00 */
[----:B------:R-:W-:Y:S04]  /*408e0*/  STL.64 [R1+0xb90], R8 ;  /* 0x000b900801007387 */ /* 0x000fe80000100a00 */
[----:B------:R0:W-:Y:S02]  /*408f0*/  STL.64 [R1+0xb98], R10 ;  /* 0x000b980a01007387 */ /* 0x0001e40000100a00 */
[C---:B0-----:R-:W-:Y:S08]  /*40900*/  HMMA.16816.F32 R8, R36.reuse, R2, R40 ;  /* 0x000000022408723c */ /* 0x041ff00000001828 */
[----:B---3--:R-:W-:Y:S01]  /*40910*/  HMMA.16816.F32 R4, R36, R14, R48 ;  /* 0x0000000e2404723c */ /* 0x008fe20000001830 */
[----:B------:R-:W-:Y:S10]  /*40920*/  STL.64 [R1+0x3068], R14 ;  /* 0x0030680e01007387 */ /* 0x000ff40000100a00 */
[----:B------:R-:W-:Y:S04]  /*40930*/  STL.64 [R1+0xb80], R8 ;  /* 0x000b800801007387 */ /* 0x000fe80000100a00 */
        /* <DEDUP_REMOVED lines=25> */
[----:B------:R-:W4:Y:S04]  /*40ad0*/  LDL.LU R55, [R1+0xb0c] ;  /* 0x000b0c0001377983 */ /* 0x000f280000300800 */
[----:B----4-:R-:W-:Y:S04]  /*40ae0*/  STL.64 [R1+0x3028], R54 ;  /* 0x0030283601007387 */ /* 0x010fe80000100a00 */
[----:B---3--:R0:W-:Y:S04]  /*40af0*/  STL.64 [R1+0x3020], R52 ;  /* 0x0030203401007387 */ /* 0x0081e80000100a00 */
[----:B-1----:R-:W3:Y:S04]  /*40b00*/  LDL.LU R40, [R1+0xb10] ;  /* 0x000b100001287983 */ /* 0x002ee80000300800 */
[----:B------:R-:W3:Y:S04]  /*40b10*/  LDL.LU R41, [R1+0xb14] ;  /* 0x000b140001297983 */ /* 0x000ee80000300800 */
[----:B------:R-:W4:Y:S04]  /*40b20*/  LDL.LU R42, [R1+0xb18] ;  /* 0x000b1800012a7983 */ /* 0x000f280000300800 */
[----:B------:R-:W4:Y:S01]  /*40b30*/  LDL.LU R43, [R1+0xb1c] ;  /* 0x000b1c00012b7983 */ /* 0x000f220000300800 */
[----:B------:R-:W-:-:S03]  /*40b40*/  IMAD R44, R60, 0x100, R59 ;  /* 0x000001003c2c7824 */ /* 0x000fc600078e023b */
        /* <DEDUP_REMOVED lines=22> */
[----:B-1----:R-:W3:Y:S04]  /*40cb0*/  LDL.LU R40, [R1+0xb50] ;  /* 0x000b500001287983 */ /* 0x002ee80000300800 */
        /* <DEDUP_REMOVED lines=8> */
[----:B------:R-:W-:-:S03]  /*40d40*/  IMAD R45, R61, 0x100, R0 ;  /* 0x000001003d2d7824 */ /* 0x000fc600078e0200 */
        /* <DEDUP_REMOVED lines=19> */
[----:B------:R-:W3:Y:S01]  /*40e80*/  LDL.LU R59, [R1+0xaac] ;  /* 0x000aac00013b7983 */ /* 0x000ee20000300800 */
[----:B--2---:R-:W-:Y:S03]  /*40e90*/  HMMA.16816.F32 R36, R36, R16, R12 ;  /* 0x000000102424723c */ /* 0x004fe6000000180c */
[----:B------:R-:W2:Y:S04]  /*40ea0*/  LDL.LU.64 R14, [R1+0x3068] ;  /* 0x00306800010e7983 */ /* 0x000ea80000300a00 */
[----:B------:R-:W3:-:S12]  /*40eb0*/  LDL.LU.64 R12, [R1+0x3060] ;  /* 0x00306000010c7983 */ /* 0x000ed80000300a00 */
[----:B------:R0:W-:Y:S04]  /*40ec0*/  STL.64 [R1+0x250], R36 ;  /* 0x0002502401007387 */ /* 0x0001e80000100a00 */
[----:B------:R1:W-:Y:S01]  /*40ed0*/  STL.64 [R1+0x258], R38 ;  /* 0x0002582601007387 */ /* 0x0003e20000100a00 */
[----:B0-----:R-:W-:Y:S02]  /*40ee0*/  F2FP.F16.E4M3.UNPACK_B R36, R18 ;  /* 0x00000012ff24723e */ /* 0x001fe400020006ff */
[----:B------:R-:W-:Y:S02]  /*40ef0*/  F2FP.F16.E4M3.UNPACK_B R37, R19 ;  /* 0x00000013ff25723e */ /* 0x000fe400020006ff */
[----:B-1----:R-:W-:Y:S02]  /*40f00*/  F2FP.F16.E4M3.UNPACK_B R38, R44 ;  /* 0x0000002cff26723e */ /* 0x002fe400020006ff */
[----:B------:R-:W-:-:S07]  /*40f10*/  F2FP.F16.E4M3.UNPACK_B R39, R45 ;  /* 0x0000002dff27723e */ /* 0x000fce00020006ff */
[----:B---3--:R-:W-:-:S15]  /*40f20*/  HMMA.16816.F32 R8, R36, R12, R8 ;  /* 0x0000000c2408723c */ /* 0x008fde0000001808 */
[----:B------:R-:W-:-:S04]  /*40f30*/  NOP ;  /* 0x0000000000007918 */ /* 0x000fc80000000000 */
[----:B------:R-:W-:Y:S04]  /*40f40*/  STL.64 [R1+0xb60], R8 ;  /* 0x000b600801007387 */ /* 0x000fe80000100a00 */
[----:B------:R0:W-:Y:S04]  /*40f50*/  STL.64 [R1+0xb68], R10 ;  /* 0x000b680a01007387 */ /* 0x0001e80000100a00 */
[----:B0-----:R-:W3:Y:S04]  /*40f60*/  LDL.LU.64 R10, [R1+0x3058] ;  /* 0x00305800010a7983 */ /* 0x001ee80000300a00 */
[----:B------:R-:W4:Y:S01]  /*40f70*/  LDL.LU.64 R8, [R1+0x3050] ;  /* 0x0030500001087983 */ /* 0x000f220000300a00 */
        /* <DEDUP_REMOVED lines=10> */
[----:B----4-:R-:W-:-:S15]  /*41020*/  HMMA.16816.F32 R52, R36, R6, R52 ;  /* 0x000000062434723c */ /* 0x010fde0000001834 */
[----:B------:R-:W-:-:S04]  /*41030*/  NOP ;  /* 0x0000000000007918 */ /* 0x000fc80000000000 */
[----:B------:R-:W-:Y:S04]  /*41040*/  STL.64 [R1+0xb30], R52 ;  /* 0x000b303401007387 */ /* 0x000fe80000100a00 */
[----:B------:R0:W-:Y:S04]  /*41050*/  STL.64 [R1+0xb38], R54 ;  /* 0x000b383601007387 */ /* 0x0001e80000100a00 */
[----:B0-----:R-:W4:Y:S04]  /*41060*/  LDL.LU.64 R54, [R1+0x3028] ;  /* 0x0030280001367983 */ /* 0x001f280000300a00 */
[----:B------:R-:W4:Y:S01]  /*41070*/  LDL.LU.64 R52, [R1+0x3020] ;  /* 0x0030200001347983 */ /* 0x000f220000300a00 */
        /* <DEDUP_REMOVED lines=9> */
[----:B------:R-:W3:Y:S01]  /*41110*/  LDL.LU.64 R40, [R1+0x3000] ;  /* 0x0030000001287983 */ /* 0x000ee20000300a00 */
[----:B----4-:R-:W-:-:S15]  /*41120*/  HMMA.16816.F32 R52, R36, R14, R52 ;  /* 0x0000000e2434723c */ /* 0x010fde0000001834 */
[----:B------:R-:W-:-:S04]  /*41130*/  NOP ;  /* 0x0000000000007918 */ /* 0x000fc80000000000 */
[----:B------:R-:W-:Y:S04]  /*41140*/  STL.64 [R1+0xb00], R52 ;  /* 0x000b003401007387 */ /* 0x000fe80000100a00 */
[----:B------:R0:W-:Y:S04]  /*41150*/  STL.64 [R1+0xb08], R54 ;  /* 0x000b083601007387 */ /* 0x0001e80000100a00 */
[----:B0-----:R-:W4:Y:S04]  /*41160*/  LDL.LU.64 R54, [R1+0x2ff8] ;  /* 0x002ff80001367983 */ /* 0x001f280000300a00 */
[----:B------:R-:W4:Y:S01]  /*41170*/  LDL.LU.64 R52, [R1+0x2ff0] ;  /* 0x002ff00001347983 */ /* 0x000f220000300a00 */
[----:B--2---:R-:W-:Y:S01]  /*41180*/  HMMA.16816.F32 R20, R36, R16, R20 ;  /* 0x000000102414723c */ /* 0x004fe20000001814 */
[----:B------:R-:W-:-:S02]  /*41190*/  IMAD R18, R34, 0x100, R33 ;  /* 0x0000010022127824 */ /* 0x000fc400078e0221 */
[----:B------:R-:W-:Y:S02]  /*411a0*/  IMAD R19, R47, 0x100, R35 ;  /* 0x000001002f137824 */ /* 0x000fe400078e0223 */
[----:B------:R-:W-:Y:S02]  /*411b0*/  IMAD R44, R60, 0x100, R46 ;  /* 0x000001003c2c7824 */ /* 0x000fe400078e022e */
[----:B------:R-:W-:Y:S01]  /*411c0*/  IMAD R45, R61, 0x100, R0 ;  /* 0x000001003d2d7824 */ /* 0x000fe200078e0200 */
[----:B------:R-:W-:Y:S02]  /*411d0*/  F2FP.F16.E4M3.UNPACK_B R36, R18 ;  /* 0x00000012ff24723e */ /* 0x000fe400020006ff */
[----:B------:R-:W-:Y:S02]  /*411e0*/  F2FP.F16.E4M3.UNPACK_B R37, R19 ;  /* 0x00000013ff25723e */ /* 0x000fe400020006ff */
[----:B------:R-:W-:Y:S02]  /*411f0*/  F2FP.F16.E4M3.UNPACK_B R38, R44 ;  /* 0x0000002cff26723e */ /* 0x000fe400020006ff */
[----:B------:R-:W-:-:S07]  /*41200*/  F2FP.F16.E4M3.UNPACK_B R39, R45 ;  /* 0x0000002dff27723e */ /* 0x000fce00020006ff */
[C---:B------:R-:W-:Y:S08]  /*41210*/  HMMA.16816.F32 R32, R36.reuse, R12, R24 ;  /* 0x0000000c2420723c */ /* 0x040ff00000001818 */
[C---:B------:R-:W-:Y:S01]  /*41220*/  HMMA.16816.F32 R24, R36.reuse, R10, R28 ;  /* 0x0000000a2418723c */ /* 0x040fe2000000181c */
[----:B------:R-:W-:Y:S04]  /*41230*/  STL.64 [R1+0x240], R20 ;  /* 0x0002401401007387 */ /* 0x000fe80000100a00 */
[----:B------:R3:W-:Y:S03]  /*41240*/  STL.64 [R1+0x248], R22 ;  /* 0x0002481601007387 */ /* 0x0007e60000100a00 */
[C---:B---3--:R-:W-:Y:S03]  /*41250*/  HMMA.16816.F32 R20, R36.reuse, R8, R40 ;  /* 0x000000082414723c */ /* 0x048fe60000001828 */
        /* <DEDUP_REMOVED lines=9> */
[----:B------:R-:W-:-:S15]  /*412f0*/  STL.64 [R1+0x2fa8], R6 ;  /* 0x002fa80601007387 */ /* 0x000fde0000100a00 */
[----:B------:R-:W-:Y:S02]  /*41300*/  NOP ;  /* 0x0000000000007918 */ /* 0x000fe40000000000 */
[----:B------:R-:W-:Y:S04]  /*41310*/  STL.64 [R1+0xac0], R20 ;  /* 0x000ac01401007387 */ /* 0x000fe80000100a00 */
[----:B------:R-:W-:Y:S04]  /*41320*/  STL.64 [R1+0xac8], R22 ;  /* 0x000ac81601007387 */ /* 0x000fe80000100a00 */
[----:B------:R0:W-:Y:S01]  /*41330*/  STL.64 [R1+0x2fa0], R4 ;  /* 0x002fa00401007387 */ /* 0x0001e20000100a00 */
[C---:B----4-:R-:W-:Y:S08]  /*41340*/  HMMA.16816.F32 R8, R36.reuse, R4, R52 ;  /* 0x000000042408723c */ /* 0x050ff00000001834 */
[C---:B0-----:R-:W-:Y:S11]  /*41350*/  HMMA.16816.F32 R4, R36.reuse, R2, R56 ;  /* 0x000000022404723c */ /* 0x041ff60000001838 */
[----:B------:R-:W-:Y:S04]  /*41360*/  STL.64 [R1+0xab0], R8 ;  /* 0x000ab00801007387 */ /* 0x000fe80000100a00 */
[----:B------:R-:W-:Y:S04]  /*41370*/  STL.64 [R1+0xab8], R10 ;  /* 0x000ab80a01007387 */ /* 0x000fe80000100a00 */
[----:B------:R-:W2:Y:S04]  /*41380*/  LDL.LU R40, [R1+0x220] ;  /* 0x0002200001287983 */ /* 0x000ea80000300800 */
        /* <DEDUP_REMOVED lines=73> */
[C---:B----4-:R-:W-:Y:S08]  /*41820*/  HMMA.16816.F32 R40, R36.reuse, R14, R40 ;  /* 0x0000000e2428723c */ /* 0x050ff00000001828 */
[----:B---3--:R-:W-:Y:S01]  /*41830*/  HMMA.16816.F32 R36, R36, R16, R32 ;  /* 0x000000102424723c */ /* 0x008fe20000001820 */
[----:B--2---:R-:W-:-:S02]  /*41840*/  IMAD R18, R18, 0x100, R44 ;  /* 0x0000010012127824 */ /* 0x004fc400078e022c */
[----:B------:R-:W-:Y:S02]  /*41850*/  IMAD R19, R47, 0x100, R19 ;  /* 0x000001002f137824 */ /* 0x000fe400078e0213 */
[----:B------:R-:W-:Y:S02]  /*41860*/  IMAD R44, R24, 0x100, R46 ;  /* 0x00000100182c7824 */ /* 0x000fe400078e022e */
[----:B------:R-:W-:-:S04]  /*41870*/  IMAD R45, R26, 0x100, R25 ;  /* 0x000001001a2d7824 */ /* 0x000fc800078e0219 */
[----:B------:R-:W-:Y:S04]  /*41880*/  STL.64 [R1+0xa90], R40 ;  /* 0x000a902801007387 */ /* 0x000fe80000100a00 */
[----:B------:R0:W-:Y:S04]  /*41890*/  STL.64 [R1+0xa98], R42 ;  /* 0x000a982a01007387 */ /* 0x0001e80000100a00 */
[----:B0-----:R-:W2:Y:S04]  /*418a0*/  LDL.LU.64 R42, [R1+0x2fe8] ;  /* 0x002fe800012a7983 */ /* 0x001ea80000300a00 */
[----:B------:R-:W2:Y:S04]  /*418b0*/  LDL.LU.64 R40, [R1+0x2fe0] ;  /* 0x002fe00001287983 */ /* 0x000ea80000300a00 */
[----:B------:R-:W3:Y:S04]  /*418c0*/  LDL.LU.64 R34, [R1+0x2fd8] ;  /* 0x002fd80001227983 */ /* 0x000ee80000300a00 */
[----:B------:R-:W3:Y:S04]  /*418d0*/  LDL.LU.64 R32, [R1+0x2fd0] ;  /* 0x002fd00001207983 */ /* 0x000ee80000300a00 */
        /* <DEDUP_REMOVED lines=10> */
[----:B------:R-:W-:-:S15]  /*41980*/  HMMA.16816.F32 R8, R36, R12, R8 ;  /* 0x0000000c2408723c */ /* 0x000fde0000001808 */
        /* <DEDUP_REMOVED lines=15> */
[----:B---3--:R-:W-:-:S15]  /*41a80*/  HMMA.16816.F32 R40, R36, R6, R40 ;  /* 0x000000062428723c */ /* 0x008fde0000001828 */
[----:B------:R-:W-:-:S04]  /*41a90*/  NOP ;  /* 0x0000000000007918 */ /* 0x000fc80000000000 */
[----:B------:R-:W-:Y:S04]  /*41aa0*/  STL.64 [R1+0xa50], R40 ;  /* 0x000a502801007387 */ /* 0x000fe80000100a00 */
[----:B------:R0:W-:Y:S04]  /*41ab0*/  STL.64 [R1+0xa58], R42 ;  /* 0x000a582a01007387 */ /* 0x0001e80000100a00 */
[----:B0-----:R-:W3:Y:S04]  /*41ac0*/  LDL.LU.64 R42, [R1+0x2f98] ;  /* 0x002f9800012a7983 */ /* 0x001ee80000300a00 */
[----:B------:R-:W3:Y:S01]  /*41ad0*/  LDL.LU.64 R40, [R1+0x2f90] ;  /* 0x002f900001287983 */ /* 0x000ee20000300a00 */
[C---:B----4-:R-:W-:Y:S08]  /*41ae0*/  HMMA.16816.F32 R44, R36.reuse, R4, R44 ;  /* 0x00000004242c723c */ /* 0x050ff0000000182c */
        /* <DEDUP_REMOVED lines=12> */
[----:B---3--:R-:W-:Y:S01]  /*41bb0*/  HMMA.16816.F32 R20, R36, R16, R40 ;  /* 0x000000102414723c */ /* 0x008fe20000001828 */
        /* <DEDUP_REMOVED lines=299> */
[----:B------:R-:W-:Y:S04]  /*42e70*/  STL.64 [R1+0x1f0], R36 ;  /* 0x0001f02401007387 */ /* 0x000fe80000100a00 */
        /* <DEDUP_REMOVED lines=1069> */
[----:B------:R-:W2:Y:S01]  /*47150*/  LDL.LU R46, [R1+0x368] ;  /* 0x00036800012e7983 */ /* 0x000ea20000300800 */
[----:B------:R-:W-:-:S02]  /*47160*/  F2FP.F16.E4M3.UNPACK_B R36, R18 ;  /* 0x00000012ff24723e */ /* 0x000fc400020006ff */
[----:B------:R-:W-:Y:S01]  /*47170*/  F2FP.F16.E4M3.UNPACK_B R37, R19 ;  /* 0x00000013ff25723e */ /* 0x000fe200020006ff */
[----:B------:R-:W2:Y:S06]  /*47180*/  LDL.LU R47, [R1+0x36c] ;  /* 0x00036c00012f7983 */ /* 0x000eac0000300800 */
[----:B----4-:R-:W-:-:S15]  /*47190*/  HMMA.16816.F32 R40, R36, R12, R40 ;  /* 0x0000000c2428723c */ /* 0x010fde0000001828 */
[----:B------:R-:W-:-:S04]  /*471a0*/  NOP ;  /* 0x0000000000007918 */ /* 0x000fc80000000000 */
[----:B------:R-:W-:Y:S04]  /*471b0*/  STL.64 [R1+0x380], R40 ;  /* 0x0003802801007387 */ /* 0x000fe80000100a00 */
[----:B------:R0:W-:Y:S04]  /*471c0*/  STL.64 [R1+0x388], R42 ;  /* 0x0003882a01007387 */ /* 0x0001e80000100a00 */
[----:B0-----:R-:W4:Y:S04]  /*471d0*/  LDL.LU.64 R42, [R1+0x2be8] ;  /* 0x002be800012a7983 */ /* 0x001f280000300a00 */
[----:B------:R-:W4:Y:S01]  /*471e0*/  LDL.LU.64 R40, [R1+0x2be0] ;  /* 0x002be00001287983 */ /* 0x000f220000300a00 */
[C---:B------:R-:W-:Y:S08]  /*471f0*/  HMMA.16816.F32 R20, R36.reuse, R10, R20 ;  /* 0x0000000a2414723c */ /* 0x040ff00000001814 */
[C---:B---3--:R-:W-:Y:S11]  /*47200*/  HMMA.16816.F32 R32, R36.reuse, R6, R32 ;  /* 0x000000062420723c */ /* 0x048ff60000001820 */
[----:B------:R-:W-:Y:S04]  /*47210*/  STL.64 [R1+0x370], R20 ;  /* 0x0003701401007387 */ /* 0x000fe80000100a00 */
[----:B------:R0:W-:Y:S04]  /*47220*/  STL.64 [R1+0x378], R22 ;  /* 0x0003781601007387 */ /* 0x0001e80000100a00 */
[----:B0-----:R1:W5:Y:S04]  /*47230*/  LDL.LU R22, [R1+0x2bd8] ;  /* 0x002bd80001167983 */ /* 0x0013680000300800 */
[----:B------:R1:W5:Y:S04]  /*47240*/  LDL.LU.64 R20, [R1+0x2bd0] ;  /* 0x002bd00001147983 */ /* 0x0003680000300a00 */
[----:B------:R-:W-:Y:S04]  /*47250*/  STL.64 [R1+0x2bc8], R10 ;  /* 0x002bc80a01007387 */ /* 0x000fe80000100a00 */
[----:B------:R0:W-:Y:S01]  /*47260*/  STL.64 [R1+0x2bc0], R8 ;  /* 0x002bc00801007387 */ /* 0x0001e20000100a00 */
[----:B------:R-:W-:Y:S01]  /*47270*/  IMAD R18, R52, 0x100, R51 ;  /* 0x0000010034127824 */ /* 0x000fe200078e0233 */
[C---:B--2---:R-:W-:Y:S08]  /*47280*/  HMMA.16816.F32 R44, R36.reuse, R8, R44 ;  /* 0x00000008242c723c */ /* 0x044ff0000000182c */
[C---:B0-----:R-:W-:Y:S11]  /*47290*/  HMMA.16816.F32 R8, R36.reuse, R4, R24 ;  /* 0x000000042408723c */ /* 0x041ff60000001818 */
        /* <DEDUP_REMOVED lines=9> */
[C---:B----4-:R-:W-:Y:S11]  /*47330*/  HMMA.16816.F32 R4, R36.reuse, R14, R40 ;  /* 0x0000000e2404723c */ /* 0x050ff60000001828 */
[----:B------:R-:W-:Y:S04]  /*47340*/  STL.64 [R1+0x330], R8 ;  /* 0x0003300801007387 */ /* 0x000fe80000100a00 */
[----:B------:R-:W-:Y:S04]  /*47350*/  STL.64 [R1+0x338], R10 ;  /* 0x0003380a01007387 */ /* 0x000fe80000100a00 */
        /* <DEDUP_REMOVED lines=30> */
[----:B------:R-:W2:Y:S04]  /*47540*/  LDL.LU R24, [R1+0x2d0] ;  /* 0x0002d00001187983 */ /* 0x000ea80000300800 */
[----:B------:R-:W2:Y:S04]  /*47550*/  LDL.LU R25, [R1+0x2d4] ;  /* 0x0002d40001197983 */ /* 0x000ea80000300800 */
[----:B------:R-:W2:Y:S04]  /*47560*/  LDL.LU R26, [R1+0x2d8] ;  /* 0x0002d800011a7983 */ /* 0x000ea80000300800 */
[----:B------:R-:W2:Y:S04]  /*47570*/  LDL.LU R27, [R1+0x2dc] ;  /* 0x0002dc00011b7983 */ /* 0x000ea80000300800 */
[----:B---3--:R-:W3:Y:S04]  /*47580*/  LDL.LU R32, [R1+0x2e0] ;  /* 0x0002e00001207983 */ /* 0x008ee80000300800 */
[----:B------:R-:W3:Y:S04]  /*47590*/  LDL.LU R33, [R1+0x2e4] ;  /* 0x0002e40001217983 */ /* 0x000ee80000300800 */
[----:B------:R-:W3:Y:S04]  /*475a0*/  LDL.LU R34, [R1+0x2e8] ;  /* 0x0002e80001227983 */ /* 0x000ee80000300800 */
[----:B------:R-:W3:Y:S04]  /*475b0*/  LDL.LU R35, [R1+0x2ec] ;  /* 0x0002ec0001237983 */ /* 0x000ee80000300800 */
[----:B------:R-:W4:Y:S04]  /*475c0*/  LDL.LU R4, [R1+0x2f0] ;  /* 0x0002f00001047983 */ /* 0x000f280000300800 */
[----:B------:R-:W4:Y:S04]  /*475d0*/  LDL.LU R5, [R1+0x2f4] ;  /* 0x0002f40001057983 */ /* 0x000f280000300800 */
[----:B------:R-:W4:Y:S04]  /*475e0*/  LDL.LU R6, [R1+0x2f8] ;  /* 0x0002f80001067983 */ /* 0x000f280000300800 */
[----:B------:R-:W4:Y:S04]  /*475f0*/  LDL.LU R7, [R1+0x2fc] ;  /* 0x0002fc0001077983 */ /* 0x000f280000300800 */
        /* <DEDUP_REMOVED lines=8> */
[----:B------:R-:W-:-:S02]  /*47680*/  IMAD R19, R54, 0x100, R53 ;  /* 0x0000010036137824 */ /* 0x000fc400078e0235 */
[----:B------:R-:W-:Y:S02]  /*47690*/  IMAD R44, R60, 0x100, R55 ;  /* 0x000001003c2c7824 */ /* 0x000fe400078e0237 */
[----:B------:R-:W-:Y:S01]  /*476a0*/  IMAD R45, R61, 0x100, R0 ;  /* 0x000001003d2d7824 */ /* 0x000fe200078e0200 */
[----:B------:R-:W3:Y:S01]  /*476b0*/  LDL.LU R23, [R1+0x2a5c] ;  /* 0x002a5c0001177983 */ /* 0x000ee20000300800 */
[----:B------:R-:W-:Y:S02]  /*476c0*/  F2FP.F16.E4M3.UNPACK_B R36, R18 ;  /* 0x00000012ff24723e */ /* 0x000fe400020006ff */
[----:B------:R-:W-:Y:S02]  /*476d0*/  F2FP.F16.E4M3.UNPACK_B R37, R19 ;  /* 0x00000013ff25723e */ /* 0x000fe400020006ff */
        /* <DEDUP_REMOVED lines=55> */
[----:B--2---:R-:W-:-:S15]  /*47a50*/  HMMA.16816.F32 R48, R36, R2, R48 ;  /* 0x000000022430723c */ /* 0x004fde0000001830 */
[----:B------:R-:W-:-:S04]  /*47a60*/  NOP ;  /* 0x0000000000007918 */ /* 0x000fc80000000000 */
        /* <DEDUP_REMOVED lines=8> */
[----:B---3--:R-:W-:-:S15]  /*47af0*/  HMMA.16816.F32 R32, R36, R14, R32 ;  /* 0x0000000e2420723c */ /* 0x008fde0000001820 */
[----:B------:R-:W-:-:S04]  /*47b00*/  NOP ;  /* 0x0000000000007918 */ /* 0x000fc80000000000 */
[----:B------:R-:W-:Y:S04]  /*47b10*/  STL.64 [R1+0x2b0], R32 ;  /* 0x0002b02001007387 */ /* 0x000fe80000100a00 */
[----:B------:R0:W-:Y:S04]  /*47b20*/  STL.64 [R1+0x2b8], R34 ;  /* 0x0002b82201007387 */ /* 0x0001e80000100a00 */
[----:B0-----:R1:W5:Y:S04]  /*47b30*/  LDL.LU.64 R34, [R1+0x2b68] ;  /* 0x002b680001227983 */ /* 0x0013680000300a00 */
[----:B------:R1:W5:Y:S04]  /*47b40*/  LDL.LU.64 R32, [R1+0x2b60] ;  /* 0x002b600001207983 */ /* 0x0003680000300a00 */
[----:B------:R1:W5:Y:S04]  /*47b50*/  LDL.LU R23, [R1+0x2b5c] ;  /* 0x002b5c0001177983 */ /* 0x0003680000300800 */
[----:B------:R-:W3:Y:S04]  /*47b60*/  LDL.LU R61, [R1+0x2b58] ;  /* 0x002b5800013d7983 */ /* 0x000ee80000300800 */
[----:B------:R-:W3:Y:S04]  /*47b70*/  LDL.LU R0, [R1+0x2b54] ;  /* 0x002b540001007983 */ /* 0x000ee80000300800 */
[----:B------:R-:W3:Y:S01]  /*47b80*/  LDL.LU R60, [R1+0x2b50] ;  /* 0x002b5000013c7983 */ /* 0x000ee20000300800 */
[----:B----4-:R-:W-:Y:S03]  /*47b90*/  HMMA.16816.F32 R36, R36, R16, R24 ;  /* 0x000000102424723c */ /* 0x010fe60000001818 */
[----:B------:R1:W5:Y:S04]  /*47ba0*/  LDL.LU.64 R26, [R1+0x2b48] ;  /* 0x002b4800011a7983 */ /* 0x0003680000300a00 */
[----:B------:R1:W5:-:S12]  /*47bb0*/  LDL.LU.64 R24, [R1+0x2b40] ;  /* 0x002b400001187983 */ /* 0x0003580000300a00 */
[----:B------:R0:W-:Y:S04]  /*47bc0*/  STL.64 [R1+0x110], R36 ;  /* 0x0001102401007387 */ /* 0x0001e80000100a00 */
[----:B------:R4:W-:Y:S01]  /*47bd0*/  STL.64 [R1+0x118], R38 ;  /* 0x0001182601007387 */ /* 0x0009e20000100a00 */
[----:B0-----:R-:W-:Y:S02]  /*47be0*/  F2FP.F16.E4M3.UNPACK_B R36, R18 ;  /* 0x00000012ff24723e */ /* 0x001fe400020006ff */
[----:B------:R-:W-:Y:S02]  /*47bf0*/  F2FP.F16.E4M3.UNPACK_B R37, R19 ;  /* 0x00000013ff25723e */ /* 0x000fe400020006ff */
[----:B----4-:R-:W-:Y:S02]  /*47c00*/  F2FP.F16.E4M3.UNPACK_B R38, R44 ;  /* 0x0000002cff26723e */ /* 0x010fe400020006ff */
[----:B------:R-:W-:Y:S01]  /*47c10*/  F2FP.F16.E4M3.UNPACK_B R39, R45 ;  /* 0x0000002dff27723e */ /* 0x000fe200020006ff */
[----:B------:R-:W4:Y:S06]  /*47c20*/  LDL.LU R18, [R1+0x17bc] ;  /* 0x0017bc0001127983 */ /* 0x000f2c0000300800 */
[C---:B------:R-:W-:Y:S08]  /*47c30*/  HMMA.16816.F32 R28, R36.reuse, R12, R28 ;  /* 0x0000000c241c723c */ /* 0x040ff0000000181c */
[C---:B------:R-:W-:Y:S08]  /*47c40*/  HMMA.16816.F32 R40, R36.reuse, R10, R40 ;  /* 0x0000000a2428723c */ /* 0x040ff00000001828 */
[C---:B--2---:R-:W-:Y:S08]  /*47c50*/  HMMA.16816.F32 R8, R36.reuse, R8, R48 ;  /* 0x000000082408723c */ /* 0x044ff00000001830 */
[C---:B------:R-:W-:Y:S01]  /*47c60*/  HMMA.16816.F32 R52, R36.reuse, R6, R52 ;  /* 0x000000062434723c */ /* 0x040fe20000001834 */
[----:B------:R-:W-:Y:S04]  /*47c70*/  STL.64 [R1+0x100], R28 ;  /* 0x0001001c01007387 */ /* 0x000fe80000100a00 */
[----:B------:R0:W-:Y:S04]  /*47c80*/  STL.64 [R1+0x108], R30 ;  /* 0x0001081e01007387 */ /* 0x0001e80000100a00 */
[----:B0-----:R1:W5:Y:S04]  /*47c90*/  LDL.LU.64 R30, [R1+0x2b38] ;  /* 0x002b3800011e7983 */ /* 0x0013680000300a00 */
[----:B------:R1:W5:Y:S04]  /*47ca0*/  LDL.LU.64 R28, [R1+0x2b30] ;  /* 0x002b3000011c7983 */ /* 0x0003680000300a00 */
[----:B------:R-:W-:Y:S04]  /*47cb0*/  STL.64 [R1+0xe0], R40 ;  /* 0x0000e02801007387 */ /* 0x000fe80000100a00 */
[----:B------:R0:W-:Y:S04]  /*47cc0*/  STL.64 [R1+0xe8], R42 ;  /* 0x0000e82a01007387 */ /* 0x0001e80000100a00 */
[----:B0-----:R1:W5:Y:S04]  /*47cd0*/  LDL.LU.64 R42, [R1+0x2b28] ;  /* 0x002b2800012a7983 */ /* 0x0013680000300a00 */
[----:B------:R1:W5:Y:S04]  /*47ce0*/  LDL.LU.64 R40, [R1+0x2b20] ;  /* 0x002b200001287983 */ /* 0x0003680000300a00 */
[----:B------:R1:W5:Y:S04]  /*47cf0*/  LDL.LU.64 R50, [R1+0x2b18] ;  /* 0x002b180001327983 */ /* 0x0003680000300a00 */
[----:B------:R1:W5:Y:S04]  /*47d00*/  LDL.LU.64 R48, [R1+0x2b10] ;  /* 0x002b100001307983 */ /* 0x0003680000300a00 */
[----:B------:R0:W-:Y:S04]  /*47d10*/  STL.64 [R1+0xc0], R8 ;  /* 0x0000c00801007387 */ /* 0x0001e80000100a00 */
[----:B------:R3:W-:Y:S04]  /*47d20*/  STL.64 [R1+0xc8], R10 ;  /* 0x0000c80a01007387 */ /* 0x0007e80000100a00 */
[----:B0-----:R-:W2:Y:S01]  /*47d30*/  LDL.LU R8, [R1+0x70] ;  /* 0x0000700001087983 */ /* 0x001ea20000300800 */
[----:B------:R-:W-:Y:S01]  /*47d40*/  HMMA.16816.F32 R4, R36, R4, R56 ;  /* 0x000000042404723c */ /* 0x000fe20000001838 */
[----:B---3--:R-:W-:-:S02]  /*47d50*/  IMAD.MOV.U32 R11, RZ, RZ, R61 ;  /* 0x000000ffff0b7224 */ /* 0x008fc400078e003d */
[----:B------:R-:W-:Y:S02]  /*47d60*/  IMAD.MOV.U32 R10, RZ, RZ, R0 ;  /* 0x000000ffff0a7224 */ /* 0x000fe400078e0000 */
[----:B------:R-:W-:Y:S02]  /*47d70*/  IMAD.MOV.U32 R9, RZ, RZ, R60 ;  /* 0x000000ffff097224 */ /* 0x000fe400078e003c */
[----:B------:R1:W5:Y:S04]  /*47d80*/  LDL.LU R60, [R1+0x2b08] ;  /* 0x002b0800013c7983 */ /* 0x0003680000300800 */
[----:B------:R1:W5:Y:S04]  /*47d90*/  LDL.LU R0, [R1+0x2b04] ;  /* 0x002b040001007983 */ /* 0x0003680000300800 */
[----:B------:R-:W3:Y:S04]  /*47da0*/  LDL.LU R61, [R1+0x2b00] ;  /* 0x002b0000013d7983 */ /* 0x000ee80000300800 */
[----:B------:R-:W-:Y:S04]  /*47db0*/  STL.64 [R1+0xa0], R52 ;  /* 0x0000a03401007387 */ /* 0x000fe80000100a00 */
[----:B------:R0:W-:Y:S04]  /*47dc0*/  STL.64 [R1+0xa8], R54 ;  /* 0x0000a83601007387 */ /* 0x0001e80000100a00 */
[----:B0-----:R-:W3:Y:S04]  /*47dd0*/  LDL.LU.64 R54, [R1+0x2af8] ;  /* 0x002af80001367983 */ /* 0x001ee80000300a00 */
[----:B------:R-:W3:Y:S04]  /*47de0*/  LDL.LU.64 R52, [R1+0x2af0] ;  /* 0x002af00001347983 */ /* 0x000ee80000300a00 */
[----:B------:R-:W3:Y:S04]  /*47df0*/  LDL.LU.64 R58, [R1+0x2ae8] ;  /* 0x002ae800013a7983 */ /* 0x000ee80000300a00 */
[----:B------:R-:W3:Y:S04]  /*47e00*/  LDL.LU.64 R56, [R1+0x2ae0] ;  /* 0x002ae00001387983 */ /* 0x000ee80000300a00 */
[----:B------:R-:W-:Y:S04]  /*47e10*/  STL.64 [R1+0x80], R4 ;  /* 0x0000800401007387 */ /* 0x000fe80000100a00 */
[----:B------:R2:W-:Y:S01]  /*47e20*/  STL.64 [R1+0x88], R6 ;  /* 0x0000880601007387 */ /* 0x0005e20000100a00 */
[----:B------:R-:W-:-:S02]  /*47e30*/  IADD3 R47, P4, PT, R47, UR32, RZ ;  /* 0x000000202f2f7c10 */ /* 0x000fc4000ff9e0ff */
[----:B------:R-:W-:Y:S01]  /*47e40*/  IADD3 R46, P5, PT, R46, UR32, RZ ;  /* 0x000000202e2e7c10 */ /* 0x000fe2000ffbe0ff */
[----:B----4-:R-:W-:Y:S01]  /*47e50*/  VIADD R18, R18, 0x1 ;  /* 0x0000000112127836 */ /* 0x010fe20000000000 */
[----:B--2---:R-:W-:-:S15]  /*47e60*/  HMMA.16816.F32 R4, R36, R2, R8 ;  /* 0x000000022404723c */ /* 0x004fde0000001808 */
[----:B------:R-:W-:-:S04]  /*47e70*/  NOP ;  /* 0x0000000000007918 */ /* 0x000fc80000000000 */
[----:B------:R-:W-:Y:S04]  /*47e80*/  STL.64 [R1+0x70], R4 ;  /* 0x0000700401007387 */ /* 0x000fe80000100a00 */
[----:B------:R0:W-:Y:S01]  /*47e90*/  STL.64 [R1+0x78], R6 ;  /* 0x0000780601007387 */ /* 0x0001e20000100a00 */
[----:B------:R-:W-:Y:S01]  /*47ea0*/  ISETP.NE.U32.AND P0, PT, R18, UR30, PT ;  /* 0x0000001e12007c0c */ /* 0x000fe2000bf05070 */
[C---:B---3--:R-:W-:Y:S08]  /*47eb0*/  HMMA.16816.F32 R8, R36.reuse, R14, R56 ;  /* 0x0000000e2408723c */ /* 0x048ff00000001838 */
[----:B0-----:R-:W-:Y:S11]  /*47ec0*/  HMMA.16816.F32 R4, R36, R16, R52 ;  /* 0x000000102404723c */ /* 0x001ff60000001834 */
[----:B------:R-:W-:Y:S04]  /*47ed0*/  STL.64 [R1+0xfd0], R8 ;  /* 0x000fd00801007387 */ /* 0x000fe80000100a00 */
[----:B------:R-:W-:Y:S04]  /*47ee0*/  STL.64 [R1+0xfd8], R10 ;  /* 0x000fd80a01007387 */ /* 0x000fe80000100a00 */
[----:B------:R-:W-:Y:S04]  /*47ef0*/  STL [R1+0x17bc], R18 ;  /* 0x0017bc1201007387 */ /* 0x000fe80000100800 */
[----:B------:R0:W-:Y:S04]  /*47f00*/  STL.64 [R1+0xfc0], R4 ;  /* 0x000fc00401007387 */ /* 0x0001e80000100a00 */
[----:B------:R2:W-:Y:S04]  /*47f10*/  STL.64 [R1+0xfc8], R6 ;  /* 0x000fc80601007387 */ /* 0x0005e80000100a00 */
[----:B------:R-:W3:Y:S04]  /*47f20*/  LDL.LU R39, [R1+0x179c] ;  /* 0x00179c0001277983 */ /* 0x000ee80000300800 */
[----:B------:R-:W4:Y:S04]  /*47f30*/  LDL.LU R16, [R1+0x1794] ;  /* 0x0017940001107983 */ /* 0x000f280000300800 */
        /* <DEDUP_REMOVED lines=31> */
[----:B---3--:R-:W-:-:S02]  /*48130*/  IADD3 R39, P6, PT, R39, UR32, RZ ;  /* 0x0000002027277c10 */ /* 0x008fc4000ffde0ff */
[----:B----4-:R-:W-:Y:S02]  /*48140*/  IADD3 R16, P1, PT, R16, UR32, RZ ;  /* 0x0000002010107c10 */ /* 0x010fe4000ff3e0ff */
[----:B------:R-:W-:Y:S02]  /*48150*/  IADD3 R17, P2, PT, R17, UR32, RZ ;  /* 0x0000002011117c10 */ /* 0x000fe4000ff5e0ff */
[----:B------:R-:W-:Y:S02]  /*48160*/  IADD3 R52, P3, PT, R52, UR32, RZ ;  /* 0x0000002034347c10 */ /* 0x000fe4000ff7e0ff */
[----:B------:R-:W-:Y:S01]  /*48170*/  IADD3.X R53, PT, PT, R53, UR31, RZ, P4, !PT ;  /* 0x0000001f35357c10 */ /* 0x000fe2000a7fe4ff */
[----:B------:R0:W-:Y:S01]  /*48180*/  STL [R1+0x179c], R39 ;  /* 0x00179c2701007387 */ /* 0x0001e20000100800 */
[----:B------:R-:W-:-:S03]  /*48190*/  IADD3 R54, P4, PT, R54, UR32, RZ ;  /* 0x0000002036367c10 */ /* 0x000fc6000ff9e0ff */
[----:B------:R3:W-:Y:S01]  /*481a0*/  STL [R1+0x1794], R16 ;  /* 0x0017941001007387 */ /* 0x0007e20000100800 */
[----:B------:R-:W-:-:S03]  /*481b0*/  IADD3.X R55, PT, PT, R55, UR31, RZ, P5, !PT ;  /* 0x0000001f37377c10 */ /* 0x000fc6000affe4ff */
        /* <DEDUP_REMOVED lines=21> */
[----:B--2---:R-:W-:-:S03]  /*48310*/  IADD3 R6, P4, PT, R6, UR32, RZ ;  /* 0x0000002006067c10 */ /* 0x004fc6000ff9e0ff */
        /* <DEDUP_REMOVED lines=20> */
[----:B------:R0:W-:Y:S04]  /*48460*/  STL [R1+0x1734], R12 ;  /* 0x0017340c01007387 */ /* 0x0001e80000100800 */
[----:B------:R0:W-:Y:S01]  /*48470*/  STL [R1+0x1758], R13 ;  /* 0x0017580d01007387 */ /* 0x0001e20000100800 */
[----:B------:R-:W-:-:S03]  /*48480*/  IADD3.X R18, PT, PT, R18, UR31, RZ, P4, !PT ;  /* 0x0000001f12127c10 */ /* 0x000fc6000a7fe4ff */
[----:B------:R0:W-:Y:S01]  /*48490*/  STL [R1+0x2784], R45 ;  /* 0x0027842d01007387 */ /* 0x0001e20000100800 */
[----:B------:R-:W-:-:S03]  /*484a0*/  IADD3 R47, P4, PT, R47, UR32, RZ ;  /* 0x000000202f2f7c10 */ /* 0x000fc6000ff9e0ff */
[----:B------:R1:W-:Y:S04]  /*484b0*/  STL [R1+0x1750], R44 ;  /* 0x0017502c01007387 */ /* 0x0003e80000100800 */
[----:B------:R1:W-:Y:S01]  /*484c0*/  STL [R1+0x277c], R19 ;  /* 0x00277c1301007387 */ /* 0x0003e20000100800 */
[----:B------:R-:W-:-:S03]  /*484d0*/  IADD3.X R46, PT, PT, R46, UR31, RZ, P5, !PT ;  /* 0x0000001f2e2e7c10 */ /* 0x000fc6000affe4ff */
[----:B0-----:R-:W2:Y:S04]  /*484e0*/  LDL.LU R39, [R1+0x276c] ;  /* 0x00276c0001277983 */ /* 0x001ea80000300800 */
[----:B------:R0:W-:Y:S04]  /*484f0*/  STL [R1+0x1748], R18 ;  /* 0x0017481201007387 */ /* 0x0001e80000100800 */
[----:B---3--:R-:W3:Y:S04]  /*48500*/  LDL.LU R16, [R1+0x1738] ;  /* 0x0017380001107983 */ /* 0x008ee80000300800 */
[----:B------:R0:W-:Y:S04]  /*48510*/  STL [R1+0x2774], R47 ;  /* 0x0027742f01007387 */ /* 0x0001e80000100800 */
[----:B----4-:R-:W4:Y:S04]  /*48520*/  LDL.LU R17, [R1+0x2764] ;  /* 0x0027640001117983 */ /* 0x010f280000300800 */
        /* <DEDUP_REMOVED lines=24> */
[----:B-1----:R-:W2:Y:S04]  /*486b0*/  LDL.LU R44, [R1+0x2704] ;  /* 0x00270400012c7983 */ /* 0x002ea80000300800 */
[----:B------:R-:W2:Y:S04]  /*486c0*/  LDL.LU R19, [R1+0x2728] ;  /* 0x0027280001137983 */ /* 0x000ea80000300800 */
[----:B0-----:R-:W2:Y:S04]  /*486d0*/  LDL.LU R18, [R1+0x26fc] ;  /* 0x0026fc0001127983 */ /* 0x001ea80000300800 */
[----:B------:R-:W2:Y:S04]  /*486e0*/  LDL.LU R47, [R1+0x2720] ;  /* 0x00272000012f7983 */ /* 0x000ea80000300800 */
[----:B------:R-:W2:Y:S01]  /*486f0*/  LDL.LU R46, [R1+0x26f4] ;  /* 0x0026f400012e7983 */ /* 0x000ea20000300800 */
[----:B------:R-:W-:-:S02]  /*48700*/  IADD3 R39, P5, PT, R39, UR32, RZ ;  /* 0x0000002027277c10 */ /* 0x000fc4000ffbe0ff */
[----:B---3--:R-:W-:Y:S02]  /*48710*/  IADD3.X R16, PT, PT, R16, UR31, RZ, P6, !PT ;  /* 0x0000001f10107c10 */ /* 0x008fe4000b7fe4ff */
[----:B----4-:R-:W-:Y:S02]  /*48720*/  IADD3 R17, P6, PT, R17, UR32, RZ ;  /* 0x0000002011117c10 */ /* 0x010fe4000ffde0ff */
[----:B------:R-:W-:Y:S02]  /*48730*/  IADD3.X R52, PT, PT, R52, UR31, RZ, P1, !PT ;  /* 0x0000001f34347c10 */ /* 0x000fe40008ffe4ff */
[----:B------:R-:W-:Y:S01]  /*48740*/  IADD3 R53, P1, PT, R53, UR32, RZ ;  /* 0x0000002035357c10 */ /* 0x000fe2000ff3e0ff */
        /* <DEDUP_REMOVED lines=17> */
[----:B--2---:R-:W-:-:S03]  /*48860*/  IADD3.X R2, PT, PT, R2, UR31, RZ, P6, !PT ;  /* 0x0000001f02027c10 */ /* 0x004fc6000b7fe4ff */
        /* <DEDUP_REMOVED lines=28> */
[----:B------:R0:W-:Y:S04]  /*48a30*/  STL [R1+0x2738], R12 ;  /* 0x0027380c01007387 */ /* 0x0001e80000100800 */
[----:B------:R0:W-:Y:S01]  /*48a40*/  STL [R1+0x270c], R13 ;  /* 0x00270c0d01007387 */ /* 0x0001e20000100800 */
[----:B------:R-:W-:-:S03]  /*48a50*/  IADD3 R18, P1, PT, R18, UR32, RZ ;  /* 0x0000002012127c10 */ /* 0x000fc6000ff3e0ff */
[----:B------:R0:W-:Y:S01]  /*48a60*/  STL [R1+0x2730], R45 ;  /* 0x0027302d01007387 */ /* 0x0001e20000100800 */
[----:B------:R-:W-:-:S03]  /*48a70*/  IADD3.X R47, PT, PT, R47, UR31, RZ, P2, !PT ;  /* 0x0000001f2f2f7c10 */ /* 0x000fc600097fe4ff */
[----:B------:R1:W-:Y:S04]  /*48a80*/  STL [R1+0x2704], R44 ;  /* 0x0027042c01007387 */ /* 0x0003e80000100800 */
[----:B------:R1:W-:Y:S01]  /*48a90*/  STL [R1+0x2728], R19 ;  /* 0x0027281301007387 */ /* 0x0003e20000100800 */
[----:B------:R-:W-:-:S03]  /*48aa0*/  IADD3 R46, P2, PT, R46, UR32, RZ ;  /* 0x000000202e2e7c10 */ /* 0x000fc6000ff5e0ff */
[----:B0-----:R-:W2:Y:S04]  /*48ab0*/  LDL.LU R39, [R1+0x2718] ;  /* 0x0027180001277983 */ /* 0x001ea80000300800 */
[----:B------:R0:W-:Y:S04]  /*48ac0*/  STL [R1+0x26fc], R18 ;  /* 0x0026fc1201007387 */ /* 0x0001e80000100800 */
[----:B-1----:R-:W2:Y:S04]  /*48ad0*/  LDL.LU R16, [R1+0x26ec] ;  /* 0x0026ec0001107983 */ /* 0x002ea80000300800 */
[----:B------:R1:W-:Y:S04]  /*48ae0*/  STL [R1+0x2720], R47 ;  /* 0x0027202f01007387 */ /* 0x0003e80000100800 */
[----:B---3--:R-:W3:Y:S04]  /*48af0*/  LDL.LU R17, [R1+0x2710] ;  /* 0x0027100001117983 */ /* 0x008ee80000300800 */
[----:B------:R0:W-:Y:S04]  /*48b00*/  STL [R1+0x26f4], R46 ;  /* 0x0026f42e01007387 */ /* 0x0001e80000100800 */
[----:B----4-:R-:W4:Y:S04]  /*48b10*/  LDL.LU R52, [R1+0x26e4] ;  /* 0x0026e40001347983 */ /* 0x010f280000300800 */
        /* <DEDUP_REMOVED lines=25> */
[----:B-1----:R-:W2:Y:S04]  /*48cb0*/  LDL.LU R47, [R1+0x267c] ;  /* 0x00267c00012f7983 */ /* 0x002ea80000300800 */
[----:B------:R-:W2:Y:S01]  /*48cc0*/  LDL.LU R46, [R1+0x26a0] ;  /* 0x0026a000012e7983 */ /* 0x000ea20000300800 */
[----:B------:R-:W-:-:S02]  /*48cd0*/  IADD3.X R39, PT, PT, R39, UR31, RZ, P3, !PT ;  /* 0x0000001f27277c10 */ /* 0x000fc40009ffe4ff */
[----:B------:R-:W-:Y:S02]  /*48ce0*/  IADD3 R16, P3, PT, R16, UR32, RZ ;  /* 0x0000002010107c10 */ /* 0x000fe4000ff7e0ff */
[----:B---3--:R-:W-:Y:S02]  /*48cf0*/  IADD3.X R17, PT, PT, R17, UR31, RZ, P4, !PT ;  /* 0x0000001f11117c10 */ /* 0x008fe4000a7fe4ff */
[----:B----4-:R-:W-:Y:S02]  /*48d00*/  IADD3 R52, P4, PT, R52, UR32, RZ ;  /* 0x0000002034347c10 */ /* 0x010fe4000ff9e0ff */
        /* <DEDUP_REMOVED lines=89> */
[----:B------:R-:W-:-:S02]  /*492a0*/  IADD3 R39, P6, PT, R39, UR32, RZ ;  /* 0x0000002027277c10 */ /* 0x000fc4000ffde0ff */
[----:B------:R-:W-:Y:S02]  /*492b0*/  IADD3.X R16, PT, PT, R16, UR31, RZ, P1, !PT ;  /* 0x0000001f10107c10 */ /* 0x000fe40008ffe4ff */
[----:B---3--:R-:W-:Y:S02]  /*492c0*/  IADD3 R17, P1, PT, R17, UR32, RZ ;  /* 0x0000002011117c10 */ /* 0x008fe4000ff3e0ff */
[----:B----4-:R-:W-:Y:S02]  /*492d0*/  IADD3.X R52, PT, PT, R52, UR31, RZ, P2, !PT ;  /* 0x0000001f34347c10 */ /* 0x010fe400097fe4ff */
[----:B------:R-:W-:Y:S01]  /*492e0*/  IADD3 R53, P2, PT, R53, UR32, RZ ;  /* 0x0000002035357c10 */ /* 0x000fe2000ff5e0ff */
        /* <DEDUP_REMOVED lines=54> */
[----:B0-----:R-:W4:Y:S04]  /*49650*/  LDL.LU R39, [R1+0x2620] ;  /* 0x0026200001277983 */ /* 0x001f280000300800 */
[----:B------:R0:W-:Y:S04]  /*49660*/  STL [R1+0x2604], R18 ;  /* 0x0026041201007387 */ /* 0x0001e80000100800 */
[----:B-1----:R-:W4:Y:S04]  /*49670*/  LDL.LU R16, [R1+0x25f4] ;  /* 0x0025f40001107983 */ /* 0x002f280000300800 */
[----:B------:R1:W-:Y:S04]  /*49680*/  STL [R1+0x2628], R47 ;  /* 0x0026282f01007387 */ /* 0x0003e80000100800 */
[----:B--2---:R-:W2:Y:S04]  /*49690*/  LDL.LU R17, [R1+0x2618] ;  /* 0x0026180001117983 */ /* 0x004ea80000300800 */
[----:B------:R0:W-:Y:S04]  /*496a0*/  STL [R1+0x25fc], R46 ;  /* 0x0025fc2e01007387 */ /* 0x0001e80000100800 */
[----:B---3--:R-:W3:Y:S04]  /*496b0*/  LDL.LU R52, [R1+0x25ec] ;  /* 0x0025ec0001347983 */ /* 0x008ee80000300800 */
[----:B----4-:R-:W4:Y:S04]  /*496c0*/  LDL.LU R53, [R1+0x2610] ;  /* 0x0026100001357983 */ /* 0x010f280000300800 */
        /* <DEDUP_REMOVED lines=25> */
[----:B------:R-:W4:Y:S01]  /*49860*/  LDL.LU R46, [R1+0x25a8] ;  /* 0x0025a800012e7983 */ /* 0x000f220000300800 */
[----:B------:R-:W-:-:S02]  /*49870*/  IADD3.X R39, PT, PT, R39, UR31, RZ, P4, !PT ;  /* 0x0000001f27277c10 */ /* 0x000fc4000a7fe4ff */
[----:B------:R-:W-:Y:S02]  /*49880*/  IADD3 R16, P4, PT, R16, UR32, RZ ;  /* 0x0000002010107c10 */ /* 0x000fe4000ff9e0ff */
[----:B--2---:R-:W-:Y:S02]  /*49890*/  IADD3.X R17, PT, PT, R17, UR31, RZ, P5, !PT ;  /* 0x0000001f11117c10 */ /* 0x004fe4000affe4ff */
[----:B---3--:R-:W-:Y:S02]  /*498a0*/  IADD3 R52, P5, PT, R52, UR32, RZ ;  /* 0x0000002034347c10 */ /* 0x008fe4000ffbe0ff */
[----:B----4-:R-:W-:Y:S01]  /*498b0*/  IADD3.X R53, PT, PT, R53, UR31, RZ, P6, !PT ;  /* 0x0000001f35357c10 */ /* 0x010fe2000b7fe4ff */
        /* <DEDUP_REMOVED lines=88> */
[----:B------:R-:W-:-:S02]  /*49e40*/  IADD3 R39, P1, PT, R39, UR32, RZ ;  /* 0x0000002027277c10 */ /* 0x000fc4000ff3e0ff */
[----:B------:R-:W-:Y:S02]  /*49e50*/  IADD3.X R16, PT, PT, R16, UR31, RZ, P2, !PT ;  /* 0x0000001f10107c10 */ /* 0x000fe400097fe4ff */
[----:B--2---:R-:W-:Y:S02]  /*49e60*/  IADD3 R17, P2, PT, R17, UR32, RZ ;  /* 0x0000002011117c10 */ /* 0x004fe4000ff5e0ff */
[----:B---3--:R-:W-:Y:S02]  /*49e70*/  IADD3.X R52, PT, PT, R52, UR31, RZ, P3, !PT ;  /* 0x0000001f34347c10 */ /* 0x008fe40009ffe4ff */
[----:B----4-:R-:W-:Y:S01]  /*49e80*/  IADD3 R53, P3, PT, R53, UR32, RZ ;  /* 0x0000002035357c10 */ /* 0x010fe2000ff7e0ff */
        /* <DEDUP_REMOVED lines=2883> */
[----:B------:R-:W-:Y:S01]  /*552c0*/  STL [R1+0x28c8], R39 ;  /* 0x0028c82701007387 */ /* 0x000fe20000100800 */
[----:B------:R-:W-:-:S03]  /*552d0*/  IADD3 R54, P4, PT, R54, UR5, RZ ;  /* 0x0000000536367c10 */ /* 0x000fc6000ff9e0ff */
[----:B------:R-:W-:Y:S01]  /*552e0*/  STL [R1+0x2934], R16 ;  /* 0x0029341001007387 */ /* 0x000fe20000100800 */
[----:B------:R-:W-:-:S03]  /*552f0*/  IADD3.X R55, PT, PT, R55, UR33, RZ, P5, !PT ;  /* 0x0000002137377c10 */ /* 0x000fc6000affe4ff */
        /* <DEDUP_REMOVED lines=45> */
[----:B------:R-:W-:-:S03]  /*555d0*/  IADD3.X R61, PT, PT, R61, UR33, RZ, P1, !PT ;  /* 0x000000213d3d7c10 */ /* 0x000fc60008ffe4ff */
[----:B------:R-:W-:Y:S01]  /*555e0*/  STL [R1+0x296c], R45 ;  /* 0x00296c2d01007387 */ /* 0x000fe20000100800 */
[----:B------:R-:W-:-:S03]  /*555f0*/  IADD3.X R47, PT, PT, R47, UR33, RZ, P5, !PT ;  /* 0x000000212f2f7c10 */ /* 0x000fc6000affe4ff */
[----:B------:R-:W-:Y:S01]  /*55600*/  STL [R1+0x2930], R44 ;  /* 0x0029302c01007387 */ /* 0x000fe20000100800 */
[----:B------:R-:W-:-:S03]  /*55610*/  IADD3.X R46, PT, PT, R46, UR33, RZ, P6, !PT ;  /* 0x000000212e2e7c10 */ /* 0x000fc6000b7fe4ff */
[----:B------:R-:W-:Y:S04]  /*55620*/  STL [R1+0x2968], R19 ;  /* 0x0029681301007387 */ /* 0x000fe80000100800 */
[----:B------:R-:W-:Y:S04]  /*55630*/  STL [R1+0x2938], R18 ;  /* 0x0029381201007387 */ /* 0x000fe80000100800 */
[----:B------:R0:W-:Y:S04]  /*55640*/  STL [R1+0x2950], R61 ;  /* 0x0029503d01007387 */ /* 0x0001e80000100800 */
[----:B------:R1:W-:Y:S04]  /*55650*/  STL [R1+0x2940], R47 ;  /* 0x0029402f01007387 */ /* 0x0003e80000100800 */
[----:B0-----:R2:W5:Y:S04]  /*55660*/  LDL.LU R61, [R1+0x2ad8] ;  /* 0x002ad800013d7983 */ /* 0x0015680000300800 */
[----:B------:R0:W-:Y:S04]  /*55670*/  STL [R1+0x2948], R46 ;  /* 0x0029482e01007387 */ /* 0x0001e80000100800 */
[----:B-1----:R-:W3:Y:S04]  /*55680*/  LDL.LU R47, [R1+0x2958] ;  /* 0x00295800012f7983 */ /* 0x002ee80000300800 */
[----:B0-----:R-:W4:Y:S01]  /*55690*/  LDL.LU R46, [R1+0x2960] ;  /* 0x00296000012e7983 */ /* 0x001f220000300800 */
[----:B---3--:R-:W-:-:S02]  /*556a0*/  IADD3.X R47, PT, PT, R47, UR33, RZ, P2, !PT ;  /* 0x000000212f2f7c10 */ /* 0x008fc400097fe4ff */
[----:B----4-:R-:W-:-:S05]  /*556b0*/  IADD3.X R46, PT, PT, R46, UR33, RZ, P3, !PT ;  /* 0x000000212e2e7c10 */ /* 0x010fca0009ffe4ff */
[----:B------:R2:W-:Y:S04]  /*556c0*/  STL [R1+0x2960], R46 ;  /* 0x0029602e01007387 */ /* 0x0005e80000100800 */
[----:B------:R2:W-:Y:S01]  /*556d0*/  STL [R1+0x2958], R47 ;  /* 0x0029582f01007387 */ /* 0x0005e20000100800 */
[----:B------:R-:W-:Y:S05]  /*556e0*/  @P0 BRA `(.L_x_1) ;  /* 0xfffffc2000e00947 */ /* 0x000fea000383ffff */
.L_x_0:
[----:B------:R-:W3:Y:S01]  /*556f0*/  LDL.LU R15, [R1+0x50] ;  /* 0x00005000010f7983 */ /* 0x000ee20000300800 */
[----:B-----5:R-:W-:Y:S01]  /*55700*/  F2FP.SATFINITE.E4M3.F32.PACK_AB_MERGE_C R16, R43, R42, RZ ;  /* 0x0000002a2b10723e */ /* 0x020fe200048070ff */
[----:B------:R-:W1:Y:S02]  /*55710*/  LDCU.64 UR30, c[0x0][0x398] ;  /* 0x00007300ff1e77ac */ /* 0x000e640008000a00 */
[----:B------:R-:W3:Y:S01]  /*55720*/  LDL.LU R14, [R1+0x54] ;  /* 0x00005400010e7983 */ /* 0x000ee20000300800 */
[----:B------:R-:W4:Y:S03]  /*55730*/  LDCU.64 UR32, c[0x0][0x398] ;  /* 0x00007300ff2077ac */ /* 0x000f260008000a00 */
[----:B--2---:R-:W2:Y:S01]  /*55740*/  LDL.LU R13, [R1+0x58] ;  /* 0x00005800010d7983 */ /* 0x004ea20000300800 */
[----:B------:R-:W0:Y:S03]  /*55750*/  LDCU.64 UR36, c[0x0][0x398] ;  /* 0x00007300ff2477ac */ /* 0x000e260008000a00 */
[----:B------:R-:W2:Y:S01]  /*55760*/  LDL.LU R12, [R1+0x5c] ;  /* 0x00005c00010c7983 */ /* 0x000ea20000300800 */
[----:B------:R-:W-:Y:S01]  /*55770*/  LOP3.LUT R0, R0, 0xfffffff7, RZ, 0xc0, !PT ;  /* 0xfffffff700007812 */ /* 0x000fe200078ec0ff */
[----:B------:R-:W0:Y:S02]  /*55780*/  LDCU.64 UR34, c[0x0][0x398] ;  /* 0x00007300ff2277ac */ /* 0x000e240008000a00 */
[----:B------:R-:W4:Y:S01]  /*55790*/  LDL.LU R11, [R1+0x40] ;  /* 0x00004000010b7983 */ /* 0x000f220000300800 */
[----:B------:R-:W0:Y:S03]  /*557a0*/  LDCU UR40, c[0x0][0x3b4] ;  /* 0x00007680ff2877ac */ /* 0x000e260008000800 */
[----:B------:R-:W4:Y:S01]  /*557b0*/  LDL.LU R10, [R1+0x44] ;  /* 0x00004400010a7983 */ /* 0x000f220000300800 */
[----:B------:R-:W0:Y:S03]  /*557c0*/  LDCU.64 UR44, c[0x0][0x390] ;  /* 0x00007200ff2c77ac */ /* 0x000e260008000a00 */
        /* <DEDUP_REMOVED lines=11> */
[----:B------:R-:W0:Y:S03]  /*55880*/  LDCU UR60, c[0x0][0x3b8] ;  /* 0x00007700ff3c77ac */ /* 0x000e260008000800 */
[----:B------:R1:W-:Y:S01]  /*55890*/  STL.64 [R1+0x2b68], R2 ;  /* 0x002b680201007387 */ /* 0x0003e20000100a00 */
[----:B------:R-:W0:Y:S03]  /*558a0*/  LDCU UR59, c[0x0][0x3b8] ;  /* 0x00007700ff3b77ac */ /* 0x000e260008000800 */
[----:B------:R-:W-:Y:S01]  /*558b0*/  STL.64 [R1+0x2b60], R58 ;  /* 0x002b603a01007387 */ /* 0x000fe20000100a00 */
[----:B------:R-:W0:Y:S03]  /*558c0*/  LDCU.64 UR52, c[0x0][0x390] ;  /* 0x00007200ff3477ac */ /* 0x000e260008000a00 */
[----:B------:R-:W-:Y:S01]  /*558d0*/  STL.64 [R1+0x2b58], R56 ;  /* 0x002b583801007387 */ /* 0x000fe20000100a00 */
[----:B------:R-:W0:Y:S01]  /*558e0*/  LDCU UR4, c[0x0][0x3b8] ;  /* 0x00007700ff0477ac */ /* 0x000e220008000800 */
[----:B-1----:R-:W-:-:S02]  /*558f0*/  F2FP.SATFINITE.E4M3.F32.PACK_AB_MERGE_C R2, R49, R48, RZ ;  /* 0x000000303102723e */ /* 0x002fc400048070ff */
[----:B------:R-:W-:Y:S01]  /*55900*/  STL.64 [R1+0x2b50], R54 ;  /* 0x002b503601007387 */ /* 0x000fe20000100a00 */
[----:B------:R-:W-:Y:S01]  /*55910*/  F2FP.SATFINITE.E4M3.F32.PACK_AB_MERGE_C R3, R51, R50, RZ ;  /* 0x000000323303723e */ /* 0x000fe200048070ff */
[----:B------:R-:W1:Y:S02]  /*55920*/  LDCU UR5, c[0x0][0x3b8] ;  /* 0x00007700ff0577ac */ /* 0x000e640008000800 */
[----:B------:R-:W-:Y:S01]  /*55930*/  STL.64 [R1+0x2b48], R52 ;  /* 0x002b483401007387 */ /* 0x000fe20000100a00 */
[----:B------:R-:W0:Y:S03]  /*55940*/  LDCU UR58, c[0x0][0x3b8] ;  /* 0x00007700ff3a77ac */ /* 0x000e260008000800 */
[----:B------:R-:W-:Y:S01]  /*55950*/  STL.64 [R1+0x2b70], R48 ;  /* 0x002b703001007387 */ /* 0x000fe20000100a00 */
[----:B------:R-:W0:Y:S03]  /*55960*/  LDCU UR57, c[0x0][0x3b8] ;  /* 0x00007700ff3977ac */ /* 0x000e260008000800 */
[----:B------:R1:W-:Y:S01]  /*55970*/  STL [R1+0x90], R2 ;  /* 0x0000900201007387 */ /* 0x0003e20000100800 */
[----:B------:R-:W0:Y:S03]  /*55980*/  LDCU UR56, c[0x0][0x3b8] ;  /* 0x00007700ff3877ac */ /* 0x000e260008000800 */
[----:B------:R-:W-:Y:S01]  /*55990*/  STL.64 [R1+0x2b78], R50 ;  /* 0x002b783201007387 */ /* 0x000fe20000100a00 */
[----:B------:R-:W0:Y:S03]  /*559a0*/  LDCU UR55, c[0x0][0x3b8] ;  /* 0x00007700ff3777ac */ /* 0x000e260008000800 */
[----:B------:R0:W-:Y:S01]  /*559b0*/  STL [R1+0x94], R3 ;  /* 0x0000940301007387 */ /* 0x0001e20000100800 */
[----:B-1----:R-:W-:Y:S01]  /*559c0*/  F2FP.SATFINITE.E4M3.F32.PACK_AB_MERGE_C R2, R41, R40, RZ ;  /* 0x000000282902723e */ /* 0x002fe200048070ff */
[----:B------:R-:W1:Y:S04]  /*559d0*/  LDCU UR54, c[0x0][0x3b8] ;  /* 0x00007700ff3677ac */ /* 0x000e680008000800 */
[----:B------:R0:W-:Y:S01]  /*559e0*/  STL [R1+0x2868], R2 ;  /* 0x0028680201007387 */ /* 0x0001e20000100800 */
[----:B------:R-:W1:Y:S01]  /*559f0*/  LDCU UR27, c[0x0][0x3b8] ;  /* 0x00007700ff1b77ac */ /* 0x000e620008000800 */
[----:B0-----:R-:W-:-:S02]  /*55a00*/  F2FP.SATFINITE.E4M3.F32.PACK_AB_MERGE_C R3, R29, R28, RZ ;  /* 0x0000001c1d03723e */ /* 0x001fc400048070ff */
[----:B------:R0:W-:Y:S01]  /*55a10*/  STL [R1+0x286c], R16 ;  /* 0x00286c1001007387 */ /* 0x0001e20000100800 */
[----:B------:R-:W1:Y:S03]  /*55a20*/  LDCU UR26, c[0x0][0x3b8] ;  /* 0x00007700ff1a77ac */ /* 0x000e660008000800 */
[----:B------:R0:W-:Y:S01]  /*55a30*/  STL [R1+0x2694], R3 ;  /* 0x0026940301007387 */ /* 0x0001e20000100800 */
[----:B------:R-:W1:Y:S01]  /*55a40*/  LDCU UR25, c[0x0][0x3b8] ;  /* 0x00007700ff1977ac */ /* 0x000e620008000800 */
[----:B------:R-:W-:Y:S01]  /*55a50*/  F2FP.SATFINITE.E4M3.F32.PACK_AB_MERGE_C R2, R31, R30, RZ ;  /* 0x0000001e1f02723e */ /* 0x000fe200048070ff */
[----:B------:R-:W1:Y:S01]  /*55a60*/  LDCU UR24, c[0x0][0x3b8] ;  /* 0x00007700ff1877ac */ /* 0x000e620008000800 */
[----:B0-----:R-:W-:-:S03]  /*55a70*/  F2FP.SATFINITE.E4M3.F32.PACK_AB_MERGE_C R16, R25, R24, RZ ;  /* 0x000000181910723e */ /* 0x001fc600048070ff */
[----:B------:R0:W-:Y:S01]  /*55a80*/  STL [R1+0x269c], R2 ;  /* 0x00269c0201007387 */ /* 0x0001e20000100800 */
[----:B------:R-:W1:Y:S01]  /*55a90*/  LDCU UR23, c[0x0][0x3b8] ;  /* 0x00007700ff1777ac */ /* 0x000e620008000800 */
[----:B------:R-:W-:Y:S02]  /*55aa0*/  F2FP.SATFINITE.E4M3.F32.PACK_AB_MERGE_C R3, R27, R26, RZ ;  /* 0x0000001a1b03723e */ /* 0x000fe400048070ff */
[----:B------:R1:W-:Y:S01]  /*55ab0*/  STL [R1+0x2604], R16 ;  /* 0x0026041001007387 */ /* 0x0003e20000100800 */
[----:B------:R-:W2:Y:S01]  /*55ac0*/  LDC R27, c[0x0][0x3b4] ;  /* 0x0000ed00ff1b7b82 */ /* 0x000ea20000000800 */
[----:B------:R-:W2:Y:S02]  /*55ad0*/  LDCU UR22, c[0x0][0x3b8] ;  /* 0x00007700ff1677ac */ /* 0x000ea40008000800 */
[----:B------:R1:W-:Y:S01]  /*55ae0*/  STL [R1+0x2614], R3 ;  /* 0x0026140301007387 */ /* 0x0003e20000100800 */
[----:B0-----:R-:W-:Y:S01]  /*55af0*/  F2FP.SATFINITE.E4M3.F32.PACK_AB_MERGE_C R2, R21, R20, RZ ;  /* 0x000000141502723e */ /* 0x001fe200048070ff */
[----:B------:R-:W0:Y:S01]  /*55b00*/  LDCU UR21, c[0x0][0x3b8] ;  /* 0x00007700ff1577ac */ /* 0x000e220008000800 */
[----:B-1----:R-:W-:-:S03]  /*55b10*/  F2FP.SATFINITE.E4M3.F32.PACK_AB_MERGE_C R16, R23, R22, RZ ;  /* 0x000000161710723e */ /* 0x002fc600048070ff */
[----:B------:R1:W-:Y:S01]  /*55b20*/  STL [R1+0x2568], R2 ;  /* 0x0025680201007387 */ /* 0x0003e20000100800 */
[----:B------:R-:W0:Y:S01]  /*55b30*/  LDC R23, c[0x0][0x3b4] ;  /* 0x0000ed00ff177b82 */ /* 0x000e220000000800 */
[----:B------:R-:W0:Y:S01]  /*55b40*/  LDCU UR20, c[0x0][0x3b8] ;  /* 0x00007700ff1477ac */ /* 0x000e220008000800 */
[----:B------:R-:W-:Y:S01]  /*55b50*/  F2FP.SATFINITE.E4M3.F32.PACK_AB_MERGE_C R3, R33, R32, RZ ;  /* 0x000000202103723e */ /* 0x000fe200048070ff */
[----:B------:R-:W-:Y:S01]  /*55b60*/  STL [R1+0x2580], R16 ;  /* 0x0025801001007387 */ /* 0x000fe20000100800 */
[----:B------:R-:W0:Y:S03]  /*55b70*/  LDCU UR19, c[0x0][0x3b8] ;  /* 0x00007700ff1377ac */ /* 0x000e260008000800 */
[----:B------:R2:W-:Y:S01]  /*55b80*/  STL [R1+0x24f0], R3 ;  /* 0x0024f00301007387 */ /* 0x0005e20000100800 */
[----:B------:R-:W0:Y:S01]  /*55b90*/  LDC R32, c[0x0][0x3b4] ;  /* 0x0000ed00ff207b82 */ /* 0x000e220000000800 */
[----:B-1----:R-:W-:Y:S01]  /*55ba0*/  F2FP.SATFINITE.E4M3.F32.PACK_AB_MERGE_C R2, R35, R34, RZ ;  /* 0x000000222302723e */ /* 0x002fe200048070ff */
[----:B------:R-:W1:Y:S04]  /*55bb0*/  LDCU UR18, c[0x0][0x3b8] ;  /* 0x00007700ff1277ac */ /* 0x000e680008000800 */
[----:B------:R4:W-:Y:S01]  /*55bc0*/  STL [R1+0x24f4], R2 ;  /* 0x0024f40201007387 */ /* 0x0009e20000100800 */
[----:B------:R-:W0:Y:S01]  /*55bd0*/  LDCU UR17, c[0x0][0x3b8] ;  /* 0x00007700ff1177ac */ /* 0x000e220008000800 */
[----:B------:R-:W0:Y:S01]  /*55be0*/  LDC R33, c[0x0][0x3b4] ;  /* 0x0000ed00ff217b82 */ /* 0x000e220000000800 */
[----:B------:R-:W0:Y:S01]  /*55bf0*/  LDCU UR16, c[0x0][0x3b8] ;  /* 0x00007700ff1077ac */ /* 0x000e220008000800 */
[----:B------:R-:W0:Y:S06]  /*55c00*/  LDCU UR15, c[0x0][0x3b8] ;  /* 0x00007700ff0f77ac */ /* 0x000e2c0008000800 */
[----:B------:R-:W0:Y:S01]  /*55c10*/  LDC R34, c[0x0][0x3b4] ;  /* 0x0000ed00ff227b82 */ /* 0x000e220000000800 */
        /* <DEDUP_REMOVED lines=22> */
[----:B------:R-:W0:Y:S01]  /*55d80*/  S2UR UR70, SR_CgaCtaId ;  /* 0x00000000004679c3 */ /* 0x000e220000008800 */
[----:B------:R-:W0:Y:S01]  /*55d90*/  LDCU UR68, c[0x0][0x398] ;  /* 0x00007300ff4477ac */ /* 0x000e220008000800 */
[----:B------:R-:W0:Y:S01]  /*55da0*/  LDCU UR69, c[0x0][0x398] ;  /* 0x00007300ff4577ac */ /* 0x000e220008000800 */
[----:B------:R-:W0:Y:S01]  /*55db0*/  LDCU UR71, c[0x0][0x398] ;  /* 0x00007300ff4777ac */ /* 0x000e220008000800 */
[----:B---3--:R-:W-:-:S05]  /*55dc0*/  F2FP.SATFINITE.E4M3.F32.PACK_AB_MERGE_C R14, R14, R15, RZ ;  /* 0x0000000f0e0e723e */ /* 0x008fca00048070ff */
[----:B------:R-:W-:Y:S01]  /*55dd0*/  STL [R1+0x24a0], R14 ;  /* 0x0024a00e01007387 */ /* 0x000fe20000100800 */
[----:B--2---:R-:W-:-:S05]  /*55de0*/  F2FP.SATFINITE.E4M3.F32.PACK_AB_MERGE_C R3, R12, R13, RZ ;  /* 0x0000000d0c03723e */ /* 0x004fca00048070ff */
[----:B------:R2:W-:Y:S01]  /*55df0*/  STL [R1+0x24a4], R3 ;  /* 0x0024a40301007387 */ /* 0x0005e20000100800 */
[----:B----4-:R-:W-:-:S05]  /*55e00*/  F2FP.SATFINITE.E4M3.F32.PACK_AB_MERGE_C R2, R10, R11, RZ ;  /* 0x0000000b0a02723e */ /* 0x010fca00048070ff */
[----:B------:R3:W-:Y:S01]  /*55e10*/  STL [R1+0x2490], R2 ;  /* 0x0024900201007387 */ /* 0x0007e20000100800 */
[----:B------:R-:W-:-:S05]  /*55e20*/  F2FP.SATFINITE.E4M3.F32.PACK_AB_MERGE_C R8, R8, R9, RZ ;  /* 0x000000090808723e */ /* 0x000fca00048070ff */
[----:B------:R-:W-:Y:S01]  /*55e30*/  STL [R1+0x2494], R8 ;  /* 0x0024940801007387 */ /* 0x000fe20000100800 */
[----:B--2---:R-:W-:-:S03]  /*55e40*/  F2FP.SATFINITE.E4M3.F32.PACK_AB_MERGE_C R3, R6, R7, RZ ;  /* 0x000000070603723e */ /* 0x004fc600048070ff */
[----:B------:R-:W2:Y:S04]  /*55e50*/  LDL.LU R24, [R1+0xfa0] ;  /* 0x000fa00001187983 */ /* 0x000ea80000300800 */
[----:B------:R-:W-:Y:S01]  /*55e60*/  STL [R1+0x50], R3 ;  /* 0x0000500301007387 */ /* 0x000fe20000100800 */
[----:B---3--:R-:W-:-:S03]  /*55e70*/  F2FP.SATFINITE.E4M3.F32.PACK_AB_MERGE_C R2, R4, R5, RZ ;  /* 0x000000050402723e */ /* 0x008fc600048070ff */
[----:B------:R-:W2:Y:S04]  /*55e80*/  LDL.LU R31, [R1+0xfa4] ;  /* 0x000fa400011f7983 */ /* 0x000ea80000300800 */
        /* <DEDUP_REMOVED lines=47> */
[----:B--2---:R-:W-:-:S05]  /*56180*/  F2FP.SATFINITE.E4M3.F32.PACK_AB_MERGE_C R22, R31, R24, RZ ;  /* 0x000000181f16723e */ /* 0x004fca00048070ff */
[----:B------:R2:W-:Y:S01]  /*56190*/  STL [R1+0x2854], R22 ;  /* 0x0028541601007387 */ /* 0x0005e20000100800 */
[----:B----4-:R-:W-:Y:S02]  /*561a0*/  F2FP.SATFINITE.E4M3.F32.PACK_AB_MERGE_C R21, R29, R30, RZ ;  /* 0x0000001e1d15723e */ /* 0x010fe400048070ff */
[----:B------:R-:W-:-:S03]  /*561b0*/  F2FP.SATFINITE.E4M3.F32.PACK_AB_MERGE_C R20, R43, R28, RZ ;  /* 0x0000001c2b14723e */ /* 0x000fc600048070ff */
[----:B------:R4:W-:Y:S04]  /*561c0*/  STL [R1+0x2858], R21 ;  /* 0x0028581501007387 */ /* 0x0009e80000100800 */
[----:B------:R0:W-:Y:S01]  /*561d0*/  STL [R1+0x2690], R20 ;  /* 0x0026901401007387 */ /* 0x0001e20000100800 */
[----:B--2---:R-:W-:Y:S02]  /*561e0*/  F2FP.SATFINITE.E4M3.F32.PACK_AB_MERGE_C R22, R41, R42, RZ ;  /* 0x0000002a2916723e */ /* 0x004fe400048070ff */
[----:B----4-:R-:W-:-:S03]  /*561f0*/  F2FP.SATFINITE.E4M3.F32.PACK_AB_MERGE_C R21, R50, R40, RZ ;  /* 0x000000283215723e */ /* 0x010fc600048070ff */
[----:B------:R2:W-:Y:S01]  /*56200*/  STL [R1+0x2698], R22 ;  /* 0x0026981601007387 */ /* 0x0005e20000100800 */
[----:B0-----:R-:W-:-:S03]  /*56210*/  F2FP.SATFINITE.E4M3.F32.PACK_AB_MERGE_C R20, R48, R51, RZ ;  /* 0x000000333014723e */ /* 0x001fc600048070ff */
[----:B------:R0:W-:Y:S04]  /*56220*/  STL [R1+0x2610], R21 ;  /* 0x0026101501007387 */ /* 0x0001e80000100800 */
[----:B------:R4:W-:Y:S01]  /*56230*/  STL [R1+0x25f8], R20 ;  /* 0x0025f81401007387 */ /* 0x0009e20000100800 */
[----:B--2---:R-:W-:Y:S02]  /*56240*/  F2FP.SATFINITE.E4M3.F32.PACK_AB_MERGE_C R22, R52, R49, RZ ;  /* 0x000000313416723e */ /* 0x004fe400048070ff */
[----:B0-----:R-:W-:-:S03]  /*56250*/  F2FP.SATFINITE.E4M3.F32.PACK_AB_MERGE_C R21, R54, R53, RZ ;  /* 0x000000353615723e */ /* 0x001fc600048070ff */
[----:B------:R-:W-:Y:S01]  /*56260*/  STL [R1+0x257c], R22 ;  /* 0x00257c1601007387 */ /* 0x000fe20000100800 */
[----:B----4-:R-:W-:-:S03]  /*56270*/  F2FP.SATFINITE.E4M3.F32.PACK_AB_MERGE_C R20, R56, R55, RZ ;  /* 0x000000373814723e */ /* 0x010fc600048070ff */
[----:B------:R0:W-:Y:S04]  /*56280*/  STL [R1+0x2560], R21 ;  /* 0x0025601501007387 */ /* 0x0001e80000100800 */
[----:B------:R3:W-:Y:S01]  /*56290*/  STL [R1+0x24e8], R20 ;  /* 0x0024e81401007387 */ /* 0x0007e20000100800 */
[----:B0-----:R-:W-:Y:S02]  /*562a0*/  F2FP.SATFINITE.E4M3.F32.PACK_AB_MERGE_C R21, R58, R57, RZ ;  /* 0x000000393a15723e */ /* 0x001fe400048070ff */
[----:B---3--:R-:W-:-:S03]  /*562b0*/  F2FP.SATFINITE.E4M3.F32.PACK_AB_MERGE_C R20, R2, R59, RZ ;  /* 0x0000003b0214723e */ /* 0x008fc600048070ff */
[----:B------:R-:W-:Y:S04]  /*562c0*/  STL [R1+0x24ec], R21 ;  /* 0x0024ec1501007387 */ /* 0x000fe80000100800 */
[----:B------:R0:W-:Y:S01]  /*562d0*/  STL [R1+0x249c], R20 ;  /* 0x00249c1401007387 */ /* 0x0001e20000100800 */
[----:B------:R-:W-:-:S05]  /*562e0*/  F2FP.SATFINITE.E4M3.F32.PACK_AB_MERGE_C R2, R60, R3, RZ ;  /* 0x000000033c02723e */ /* 0x000fca00048070ff */
[----:B------:R2:W-:Y:S01]  /*562f0*/  STL [R1+0x2498], R2 ;  /* 0x0024980201007387 */ /* 0x0005e20000100800 */
[----:B0-----:R-:W-:Y:S02]  /*56300*/  F2FP.SATFINITE.E4M3.F32.PACK_AB_MERGE_C R20, R46, R47, RZ ;  /* 0x0000002f2e14723e */ /* 0x001fe400048070ff */
[----:B------:R-:W-:-:S03]  /*56310*/  F2FP.SATFINITE.E4M3.F32.PACK_AB_MERGE_C R3, R44, R45, RZ ;  /* 0x0000002d2c03723e */ /* 0x000fc600048070ff */
[----:B------:R0:W-:Y:S04]  /*56320*/  STL [R1+0x2474], R20 ;  /* 0x0024741401007387 */ /* 0x0001e80000100800 */
[----:B------:R3:W-:Y:S01]  /*56330*/  STL [R1+0x2470], R3 ;  /* 0x0024700301007387 */ /* 0x0007e20000100800 */
[----:B--2---:R-:W-:-:S05]  /*56340*/  F2FP.SATFINITE.E4M3.F32.PACK_AB_MERGE_C R2, R38, R39, RZ ;  /* 0x000000272602723e */ /* 0x004fca00048070ff */
[----:B------:R2:W-:Y:S01]  /*56350*/  STL [R1+0x48], R2 ;  /* 0x0000480201007387 */ /* 0x0005e20000100800 */
[----:B0-----:R-:W-:Y:S02]  /*56360*/  F2FP.SATFINITE.E4M3.F32.PACK_AB_MERGE_C R20, R36, R37, RZ ;  /* 0x000000252414723e */ /* 0x001fe400048070ff */
[----:B---3--:R-:W-:-:S03]  /*56370*/  F2FP.SATFINITE.E4M3.F32.PACK_AB_MERGE_C R3, R18, R19, RZ ;  /* 0x000000131203723e */ /* 0x008fc600048070ff */
[----:B------:R-:W-:Y:S04]  /*56380*/  STL [R1+0x4c], R20 ;  /* 0x00004c1401007387 */ /* 0x000fe80000100800 */
[----:B------:R0:W-:Y:S01]  /*56390*/  STL [R1+0x2814], R3 ;  /* 0x0028140301007387 */ /* 0x0001e20000100800 */
[----:B--2---:R-:W-:-:S05]  /*563a0*/  F2FP.SATFINITE.E4M3.F32.PACK_AB_MERGE_C R2, R16, R17, RZ ;  /* 0x000000111002723e */ /* 0x004fca00048070ff */
[----:B------:R2:W-:Y:S01]  /*563b0*/  STL [R1+0x2818], R2 ;  /* 0x0028180201007387 */ /* 0x0005e20000100800 */
[----:B------:R-:W-:Y:S02]  /*563c0*/  F2FP.SATFINITE.E4M3.F32.PACK_AB_MERGE_C R14, R14, R15, RZ ;  /* 0x0000000f0e0e723e */ /* 0x000fe400048070ff */
[----:B0-----:R-:W-:-:S03]  /*563d0*/  F2FP.SATFINITE.E4M3.F32.PACK_AB_MERGE_C R3, R12, R13, RZ ;  /* 0x0000000d0c03723e */ /* 0x001fc600048070ff */
[----:B------:R-:W-:Y:S04]  /*563e0*/  STL [R1+0x2660], R14 ;  /* 0x0026600e01007387 */ /* 0x000fe80000100800 */
[----:B------:R0:W-:Y:S01]  /*563f0*/  STL [R1+0x2668], R3 ;  /* 0x0026680301007387 */ /* 0x0001e20000100800 */
[----:B--2---:R-:W-:-:S05]  /*56400*/  F2FP.SATFINITE.E4M3.F32.PACK_AB_MERGE_C R2, R10, R11, RZ ;  /* 0x0000000b0a02723e */ /* 0x004fca00048070ff */
[----:B------:R2:W-:Y:S01]  /*56410*/  STL [R1+0x25d0], R2 ;  /* 0x0025d00201007387 */ /* 0x0005e20000100800 */
[----:B------:R-:W-:-:S05]  /*56420*/  F2FP.SATFINITE.E4M3.F32.PACK_AB_MERGE_C R8, R8, R9, RZ ;  /* 0x000000090808723e */ /* 0x000fca00048070ff */
[----:B------:R-:W-:Y:S01]  /*56430*/  STL [R1+0x25e8], R8 ;  /* 0x0025e80801007387 */ /* 0x000fe20000100800 */
[----:B0-----:R-:W-:-:S03]  /*56440*/  F2FP.SATFINITE.E4M3.F32.PACK_AB_MERGE_C R3, R6, R7, RZ ;  /* 0x000000070603723e */ /* 0x001fc600048070ff */
[----:B------:R-:W3:Y:S04]  /*56450*/  LDL.LU R24, [R1+0xef0] ;  /* 0x000ef00001187983 */ /* 0x000ee80000300800 */
[----:B------:R-:W-:Y:S01]  /*56460*/  STL [R1+0x2540], R3 ;  /* 0x0025400301007387 */ /* 0x000fe20000100800 */
[----:B--2---:R-:W-:-:S03]  /*56470*/  F2FP.SATFINITE.E4M3.F32.PACK_AB_MERGE_C R2, R4, R5, RZ ;  /* 0x000000050402723e */ /* 0x004fc600048070ff */
[----:B------:R-:W3:Y:S04]  /*56480*/  LDL.LU R31, [R1+0xef4] ;  /* 0x000ef400011f7983 */ /* 0x000ee80000300800 */
[----:B------:R0:W-:Y:S04]  /*56490*/  STL [R1+0x254c], R2 ;  /* 0x00254c0201007387 */ /* 0x0001e80000100800 */
        /* <DEDUP_REMOVED lines=46> */
[----:B---3--:R-:W-:-:S02]  /*56780*/  F2FP.SATFINITE.E4M3.F32.PACK_AB_MERGE_C R22, R31, R24, RZ ;  /* 0x000000181f16723e */ /* 0x008fc400048070ff */
[----:B------:R-:W0:Y:S03]  /*56790*/  LDC R24, c[0x0][0x3b4] ;  /* 0x0000ed00ff187b82 */ /* 0x000e260000000800 */
[----:B------:R3:W-:Y:S01]  /*567a0*/  STL [R1+0x24c0], R22 ;  /* 0x0024c01601007387 */ /* 0x0007e20000100800 */
[----:B--2---:R-:W-:Y:S02]  /*567b0*/  F2FP.SATFINITE.E4M3.F32.PACK_AB_MERGE_C R21, R29, R30, RZ ;  /* 0x0000001e1d15723e */ /* 0x004fe400048070ff */
[----:B----4-:R-:W-:-:S03]  /*567c0*/  F2FP.SATFINITE.E4M3.F32.PACK_AB_MERGE_C R20, R43, R28, RZ ;  /* 0x0000001c2b14723e */ /* 0x010fc600048070ff */
[----:B------:R2:W-:Y:S01]  /*567d0*/  STL [R1+0x24c4], R21 ;  /* 0x0024c41501007387 */ /* 0x0005e20000100800 */
[----:B------:R-:W4:Y:S03]  /*567e0*/  LDC R28, c[0x0][0x3b4] ;  /* 0x0000ed00ff1c7b82 */ /* 0x000f260000000800 */
[----:B------:R1:W-:Y:S01]  /*567f0*/  STL [R1+0x2478], R20 ;  /* 0x0024781401007387 */ /* 0x0003e20000100800 */
[----:B---3--:R-:W-:Y:S02]  /*56800*/  F2FP.SATFINITE.E4M3.F32.PACK_AB_MERGE_C R22, R41, R42, RZ ;  /* 0x0000002a2916723e */ /* 0x008fe400048070ff */
[----:B--2---:R-:W-:-:S03]  /*56810*/  F2FP.SATFINITE.E4M3.F32.PACK_AB_MERGE_C R21, R50, R40, RZ ;  /* 0x000000283215723e */ /* 0x004fc600048070ff */
[----:B------:R2:W-:Y:S01]  /*56820*/  STL [R1+0x247c], R22 ;  /* 0x00247c1601007387 */ /* 0x0005e20000100800 */
[----:B-1----:R-:W-:-:S03]  /*56830*/  F2FP.SATFINITE.E4M3.F32.PACK_AB_MERGE_C R20, R48, R51, RZ ;  /* 0x000000333014723e */ /* 0x002fc600048070ff */
[----:B------:R1:W-:Y:S04]  /*56840*/  STL [R1+0x2460], R21 ;  /* 0x0024601501007387 */ /* 0x0003e80000100800 */
[----:B------:R3:W-:Y:S01]  /*56850*/  STL [R1+0x2464], R20 ;  /* 0x0024641401007387 */ /* 0x0007e20000100800 */
[----:B--2---:R-:W-:Y:S02]  /*56860*/  F2FP.SATFINITE.E4M3.F32.PACK_AB_MERGE_C R22, R52, R49, RZ ;  /* 0x000000313416723e */ /* 0x004fe400048070ff */
[----:B-1----:R-:W-:-:S03]  /*56870*/  F2FP.SATFINITE.E4M3.F32.PACK_AB_MERGE_C R21, R54, R53, RZ ;  /* 0x000000353615723e */ /* 0x002fc600048070ff */
[----:B------:R-:W-:Y:S01]  /*56880*/  STL [R1+0x40], R22 ;  /* 0x0000401601007387 */ /* 0x000fe20000100800 */
[----:B---3--:R-:W-:-:S03]  /*56890*/  F2FP.SATFINITE.E4M3.F32.PACK_AB_MERGE_C R20, R56, R55, RZ ;  /* 0x000000373814723e */ /* 0x008fc600048070ff */
[----:B------:R1:W-:Y:S04]  /*568a0*/  STL [R1+0x44], R21 ;  /* 0x0000441501007387 */ /* 0x0003e80000100800 */
[----:B------:R2:W-:Y:S01]  /*568b0*/  STL [R1+0x2800], R20 ;  /* 0x0028001401007387 */ /* 0x0005e20000100800 */
[----:B-1----:R-:W-:Y:S02]  /*568c0*/  F2FP.SATFINITE.E4M3.F32.PACK_AB_MERGE_C R21, R58, R57, RZ ;  /* 0x000000393a15723e */ /* 0x002fe400048070ff */
[----:B--2---:R-:W-:-:S03]  /*568d0*/  F2FP.SATFINITE.E4M3.F32.PACK_AB_MERGE_C R20, R2, R59, RZ ;  /* 0x0000003b0214723e */ /* 0x004fc600048070ff */
[----:B------:R-:W-:Y:S04]  /*568e0*/  STL [R1+0x2804], R21 ;  /* 0x0028041501007387 */ /* 0x000fe80000100800 */
[----:B------:R1:W-:Y:S01]  /*568f0*/  STL [R1+0x265c], R20 ;  /* 0x00265c1401007387 */ /* 0x0003e20000100800 */
[----:B------:R-:W-:-:S05]  /*56900*/  F2FP.SATFINITE.E4M3.F32.PACK_AB_MERGE_C R2, R60, R3, RZ ;  /* 0x000000033c02723e */ /* 0x000fca00048070ff */
[----:B------:R2:W-:Y:S01]  /*56910*/  STL [R1+0x2664], R2 ;  /* 0x0026640201007387 */ /* 0x0005e20000100800 */
[----:B-1----:R-:W-:Y:S02]  /*56920*/  F2FP.SATFINITE.E4M3.F32.PACK_AB_MERGE_C R20, R46, R47, RZ ;  /* 0x0000002f2e14723e */ /* 0x002fe400048070ff */
[----:B------:R-:W-:-:S03]  /*56930*/  F2FP.SATFINITE.E4M3.F32.PACK_AB_MERGE_C R3, R44, R45, RZ ;  /* 0x0000002d2c03723e */ /* 0x000fc600048070ff */
[----:B------:R1:W-:Y:S04]  /*56940*/  STL [R1+0x25e4], R20 ;  /* 0x0025e41401007387 */ /* 0x0003e80000100800 */
[----:B------:R3:W-:Y:S01]  /*56950*/  STL [R1+0x25cc], R3 ;  /* 0x0025cc0301007387 */ /* 0x0007e20000100800 */
[----:B--2---:R-:W-:-:S05]  /*56960*/  F2FP.SATFINITE.E4M3.F32.PACK_AB_MERGE_C R2, R38, R39, RZ ;  /* 0x000000272602723e */ /* 0x004fca00048070ff */
[----:B------:R2:W-:Y:S01]  /*56970*/  STL [R1+0x2548], R2 ;  /* 0x0025480201007387 */ /* 0x0005e20000100800 */
[----:B-1----:R-:W-:Y:S02]  /*56980*/  F2FP.SATFINITE.E4M3.F32.PACK_AB_MERGE_C R20, R36, R37, RZ ;  /* 0x000000252414723e */ /* 0x002fe400048070ff */
[----:B---3--:R-:W-:-:S03]  /*56990*/  F2FP.SATFINITE.E4M3.F32.PACK_AB_MERGE_C R3, R18, R19, RZ ;  /* 0x000000131203723e */ /* 0x008fc600048070ff */
[----:B------:R-:W-:Y:S04]  /*569a0*/  STL [R1+0x2538], R20 ;  /* 0x0025381401007387 */ /* 0x000fe80000100800 */
[----:B------:R1:W-:Y:S01]  /*569b0*/  STL [R1+0x24b8], R3 ;  /* 0x0024b80301007387 */ /* 0x0003e20000100800 */
[----:B--2---:R-:W-:-:S05]  /*569c0*/  F2FP.SATFINITE.E4M3.F32.PACK_AB_MERGE_C R2, R16, R17, RZ ;  /* 0x000000111002723e */ /* 0x004fca00048070ff */
[----:B------:R2:W-:Y:S01]  /*569d0*/  STL [R1+0x24bc], R2 ;  /* 0x0024bc0201007387 */ /* 0x0005e20000100800 */
[----:B------:R-:W-:Y:S02]  /*569e0*/  F2FP.SATFINITE.E4M3.F32.PACK_AB_MERGE_C R14, R14, R15, RZ ;  /* 0x0000000f0e0e723e */ /* 0x000fe400048070ff */
[----:B-1----:R-:W-:-:S03]  /*569f0*/  F2FP.SATFINITE.E4M3.F32.PACK_AB_MERGE_C R3, R12, R13, RZ ;  /* 0x0000000d0c03723e */ /* 0x002fc600048070ff */
[----:B------:R-:W-:Y:S04]  /*56a00*/  STL [R1+0x246c], R14 ;  /* 0x00246c0e01007387 */ /* 0x000fe80000100800 */
[----:B------:R1:W-:Y:S01]  /*56a10*/  STL [R1+0x2468], R3 ;  /* 0x0024680301007387 */ /* 0x0003e20000100800 */
[----:B--2---:R-:W-:-:S05]  /*56a20*/  F2FP.SATFINITE.E4M3.F32.PACK_AB_MERGE_C R2, R10, R11, RZ ;  /* 0x0000000b0a02723e */ /* 0x004fca00048070ff */
[----:B------:R2:W-:Y:S01]  /*56a30*/  STL [R1+0x244c], R2 ;  /* 0x00244c0201007387 */ /* 0x0005e20000100800 */
[----:B------:R-:W-:-:S05]  /*56a40*/  F2FP.SATFINITE.E4M3.F32.PACK_AB_MERGE_C R8, R8, R9, RZ ;  /* 0x000000090808723e */ /* 0x000fca00048070ff */
[----:B------:R-:W-:Y:S01]  /*56a50*/  STL [R1+0x2448], R8 ;  /* 0x0024480801007387 */ /* 0x000fe20000100800 */
[----:B-1----:R-:W-:-:S03]  /*56a60*/  F2FP.SATFINITE.E4M3.F32.PACK_AB_MERGE_C R3, R6, R7, RZ ;  /* 0x000000070603723e */ /* 0x002fc600048070ff */
[----:B------:R-:W3:Y:S04]  /*56a70*/  LDL.LU R52, [R1+0xe50] ;  /* 0x000e500001347983 */ /* 0x000ee80000300800 */
[----:B------:R1:W-:Y:S01]  /*56a80*/  STL [R1+0x38], R3 ;  /* 0x0000380301007387 */ /* 0x0003e20000100800 */
[----:B--2---:R-:W-:-:S03]  /*56a90*/  F2FP.SATFINITE.E4M3.F32.PACK_AB_MERGE_C R2, R4, R5, RZ ;  /* 0x000000050402723e */ /* 0x004fc600048070ff */
[----:B------:R-:W3:Y:S04]  /*56aa0*/  LDL.LU R53, [R1+0xe54] ;  /* 0x000e540001357983 */ /* 0x000ee80000300800 */
[----:B------:R2:W-:Y:S04]  /*56ab0*/  STL [R1+0x3c], R2 ;  /* 0x00003c0201007387 */ /* 0x0005e80000100800 */
[----:B------:R-:W4:Y:S04]  /*56ac0*/  LDL.LU R54, [R1+0xe58] ;  /* 0x000e580001367983 */ /* 0x000f280000300800 */
        /* <DEDUP_REMOVED lines=21> */
[----:B------:R-:W2:Y:S04]  /*56c20*/  LDL.LU R18, [R1] ;  /* 0x0000000001127983 */ /* 0x000ea80000300800 */
        /* <DEDUP_REMOVED lines=8> */
[----:B------:R-:W2:Y:S04]  /*56cb0*/  LDL.LU R9, [R1+0xdf4] ;  /* 0x000df40001097983 */ /* 0x000ea80000300800 */
[----:B------:R-:W2:Y:S01]  /*56cc0*/  LDL.LU R7, [R1+0x2a78] ;  /* 0x002a780001077983 */ /* 0x000ea20000300800 */
[----:B---3--:R-:W-:-:S05]  /*56cd0*/  F2FP.SATFINITE.E4M3.F32.PACK_AB_MERGE_C R21, R53, R52, RZ ;  /* 0x000000343515723e */ /* 0x008fca00048070ff */
[----:B------:R1:W-:Y:S01]  /*56ce0*/  STL [R1+0x27b8], R21 ;  /* 0x0027b81501007387 */ /* 0x0003e20000100800 */
[----:B----4-:R-:W-:Y:S02]  /*56cf0*/  F2FP.SATFINITE.E4M3.F32.PACK_AB_MERGE_C R20, R3, R54, RZ ;  /* 0x000000360314723e */ /* 0x010fe400048070ff */
[----:B------:R-:W-:Y:S02]  /*56d00*/  F2FP.SATFINITE.E4M3.F32.PACK_AB_MERGE_C R3, R4, R5, RZ ;  /* 0x000000050403723e */ /* 0x000fe400048070ff */
[----:B------:R-:W3:Y:S04]  /*56d10*/  LDL R5, [R1+0x17c0] ;  /* 0x0017c00001057983 */ /* 0x000ee80000100800 */
[----:B------:R4:W-:Y:S04]  /*56d20*/  STL [R1+0x27bc], R20 ;  /* 0x0027bc1401007387 */ /* 0x0009e80000100800 */
[----:B------:R-:W3:Y:S01]  /*56d30*/  LDL.LU R4, [R1+0x2a7c] ;  /* 0x002a7c0001047983 */ /* 0x000ee20000300800 */
[----:B-1----:R-:W-:-:S03]  /*56d40*/  F2FP.SATFINITE.E4M3.F32.PACK_AB_MERGE_C R21, R56, R55, RZ ;  /* 0x000000373815723e */ /* 0x002fc600048070ff */
[----:B------:R1:W-:Y:S01]  /*56d50*/  STL [R1+0x262c], R3 ;  /* 0x00262c0301007387 */ /* 0x0003e20000100800 */
[----:B----4-:R-:W-:Y:S02]  /*56d60*/  F2FP.SATFINITE.E4M3.F32.PACK_AB_MERGE_C R20, R58, R57, RZ ;  /* 0x000000393a14723e */ /* 0x010fe400048070ff */
[----:B--2---:R-:W-:Y:S01]  /*56d70*/  F2FP.SATFINITE.E4M3.F32.PACK_AB_MERGE_C R2, R2, R59, RZ ;  /* 0x0000003b0202723e */ /* 0x004fe200048070ff */
[----:B-1----:R-:W2:Y:S04]  /*56d80*/  LDL.LU R3, [R1+0x2a80] ;  /* 0x002a800001037983 */ /* 0x002ea80000300800 */
[----:B------:R-:W-:Y:S04]  /*56d90*/  STL [R1+0x2630], R21 ;  /* 0x0026301501007387 */ /* 0x000fe80000100800 */
[----:B------:R-:W-:Y:S04]  /*56da0*/  STL [R1+0x25a8], R20 ;  /* 0x0025a81401007387 */ /* 0x000fe80000100800 */
[----:B------:R1:W-:Y:S04]  /*56db0*/  STL [R1+0x25b0], R2 ;  /* 0x0025b00201007387 */ /* 0x0003e80000100800 */
[----:B-1----:R-:W4:Y:S01]  /*56dc0*/  LDL.LU R2, [R1+0x2a84] ;  /* 0x002a840001027983 */ /* 0x002f220000300800 */
[----:B------:R-:W-:-:S02]  /*56dd0*/  F2FP.SATFINITE.E4M3.F32.PACK_AB_MERGE_C R21, R47, R60, RZ ;  /* 0x0000003c2f15723e */ /* 0x000fc400048070ff */
[----:B------:R-:W-:Y:S02]  /*56de0*/  F2FP.SATFINITE.E4M3.F32.PACK_AB_MERGE_C R20, R6, R46, RZ ;  /* 0x0000002e0614723e */ /* 0x000fe400048070ff */
[----:B------:R-:W-:Y:S01]  /*56df0*/  F2FP.SATFINITE.E4M3.F32.PACK_AB_MERGE_C R22, R44, R45, RZ ;  /* 0x0000002d2c16723e */ /* 0x000fe200048070ff */
[----:B------:R1:W-:Y:S01]  /*56e00*/  STL [R1+0x251c], R21 ;  /* 0x00251c1501007387 */ /* 0x0003e20000100800 */
[----:B------:R-:W0:Y:S03]  /*56e10*/  LDC R6, c[0x0][0x3b4] ;  /* 0x0000ed00ff067b82 */ /* 0x000e260000000800 */
[----:B------:R1:W-:Y:S02]  /*56e20*/  STL [R1+0x2524], R20 ;  /* 0x0025241401007387 */ /* 0x0003e40000100800 */
[----:B-1----:R-:W-:Y:S02]  /*56e30*/  F2FP.SATFINITE.E4M3.F32.PACK_AB_MERGE_C R21, R38, R39, RZ ;  /* 0x000000272615723e */ /* 0x002fe400048070ff */
[----:B------:R-:W-:Y:S01]  /*56e40*/  STL [R1+0x2484], R22 ;  /* 0x0024841601007387 */ /* 0x000fe20000100800 */
[----:B------:R-:W-:-:S03]  /*56e50*/  F2FP.SATFINITE.E4M3.F32.PACK_AB_MERGE_C R20, R8, R37, RZ ;  /* 0x000000250814723e */ /* 0x000fc600048070ff */
[----:B------:R-:W-:Y:S01]  /*56e60*/  STL [R1+0x2480], R21 ;  /* 0x0024801501007387 */ /* 0x000fe20000100800 */
[----:B------:R-:W1:Y:S01]  /*56e70*/  LDC R8, c[0x0][0x3b4] ;  /* 0x0000ed00ff087b82 */ /* 0x000e620000000800 */
[----:B------:R-:W-:Y:S02]  /*56e80*/  F2FP.SATFINITE.E4M3.F32.PACK_AB_MERGE_C R19, R19, R36, RZ ;  /* 0x000000241313723e */ /* 0x000fe400048070ff */
[----:B------:R0:W-:Y:S01]  /*56e90*/  STL [R1+0x2454], R20 ;  /* 0x0024541401007387 */ /* 0x0001e20000100800 */
[----:B------:R-:W-:-:S03]  /*56ea0*/  F2FP.SATFINITE.E4M3.F32.PACK_AB_MERGE_C R17, R17, R18, RZ ;  /* 0x000000121111723e */ /* 0x000fc600048070ff */
[----:B------:R0:W-:Y:S02]  /*56eb0*/  STL [R1+0x2458], R19 ;  /* 0x0024581301007387 */ /* 0x0001e40000100800 */
[----:B0-----:R-:W0:Y:S01]  /*56ec0*/  LDC R20, c[0x0][0x3b4] ;  /* 0x0000ed00ff147b82 */ /* 0x001e220000000800 */
[----:B------:R-:W-:Y:S01]  /*56ed0*/  F2FP.SATFINITE.E4M3.F32.PACK_AB_MERGE_C R15, R15, R16, RZ ;  /* 0x000000100f0f723e */ /* 0x000fe200048070ff */
[----:B------:R-:W-:Y:S06]  /*56ee0*/  STL [R1+0x2438], R17 ;  /* 0x0024381101007387 */ /* 0x000fec0000100800 */
[----:B------:R-:W0:Y:S01]  /*56ef0*/  LDC R16, c[0x0][0x3b4] ;  /* 0x0000ed00ff107b82 */ /* 0x000e220000000800 */
[----:B------:R-:W-:Y:S01]  /*56f00*/  F2FP.SATFINITE.E4M3.F32.PACK_AB_MERGE_C R14, R10, R14, RZ ;  /* 0x0000000e0a0e723e */ /* 0x000fe200048070ff */
[----:B------:R-:W-:Y:S06]  /*56f10*/  STL [R1+0x2440], R15 ;  /* 0x0024400f01007387 */ /* 0x000fec0000100800 */
[----:B------:R-:W0:Y:S01]  /*56f20*/  LDC R10, c[0x0][0x3b4] ;  /* 0x0000ed00ff0a7b82 */ /* 0x000e220000000800 */
[----:B------:R-:W-:-:S02]  /*56f30*/  ISETP.GE.AND P0, PT, R7, UR31, PT ;  /* 0x0000001f07007c0c */ /* 0x000fc4000bf06270 */
[----:B------:R-:W-:Y:S02]  /*56f40*/  F2FP.SATFINITE.E4M3.F32.PACK_AB_MERGE_C R12, R12, R13, RZ ;  /* 0x0000000d0c0c723e */ /* 0x000fe400048070ff */
[----:B------:R-:W-:Y:S01]  /*56f50*/  F2FP.SATFINITE.E4M3.F32.PACK_AB_MERGE_C R9, R9, R11, RZ ;  /* 0x0000000b0909723e */ /* 0x000fe200048070ff */
[----:B------:R1:W-:Y:S02]  /*56f60*/  STL [R1+0x30], R14 ;  /* 0x0000300e01007387 */ /* 0x0003e40000100800 */
[----:B------:R-:W0:Y:S01]  /*56f70*/  LDC R19, c[0x0][0x3b4] ;  /* 0x0000ed00ff137b82 */ /* 0x000e220000000800 */
[----:B------:R-:W0:Y:S05]  /*56f80*/  LDCU UR31, c[0x0][0x3b8] ;  /* 0x00007700ff1f77ac */ /* 0x000e2a0008000800 */
[----:B------:R-:W-:-:S02]  /*56f90*/  @P0 LOP3.LUT R0, R0, 0x8, RZ, 0xfc, !PT ;  /* 0x0000000800000812 */ /* 0x000fc400078efcff */
[----:B-1----:R-:W1:Y:S02]  /*56fa0*/  LDC R14, c[0x0][0x3b4] ;  /* 0x0000ed00ff0e7b82 */ /* 0x002e640000000800 */
[----:B------:R-:W-:Y:S01]  /*56fb0*/  LOP3.LUT R0, R0, 0xfffffffb, RZ, 0xc0, !PT ;  /* 0xfffffffb00007812 */ /* 0x000fe200078ec0ff */
[----:B------:R0:W-:Y:S04]  /*56fc0*/  STL [R1+0x34], R12 ;  /* 0x0000340c01007387 */ /* 0x0001e80000100800 */
[----:B------:R0:W-:Y:S02]  /*56fd0*/  STL [R1+0x279c], R9 ;  /* 0x00279c0901007387 */ /* 0x0001e40000100800 */
[----:B0-----:R-:W0:Y:S01]  /*56fe0*/  LDC R12, c[0x0][0x3b4] ;  /* 0x0000ed00ff0c7b82 */ /* 0x001e220000000800 */
[----:B---3--:R-:W-:Y:S01]  /*56ff0*/  ISETP.GE.AND P1, PT, R4, UR33, PT ;  /* 0x0000002104007c0c */ /* 0x008fe2000bf26270 */
[----:B------:R-:W-:Y:S01]  /*57000*/  IMAD R47, R5, UR40, RZ ;  /* 0x00000028052f7c24 */ /* 0x000fe2000f8e02ff */
[----:B------:R-:W3:Y:S01]  /*57010*/  LDCU.64 UR40, c[0x0][0x390] ;  /* 0x00007200ff2877ac */ /* 0x000ee20008000a00 */
[----:B------:R-:W0:Y:S10]  /*57020*/  LDCU UR33, c[0x0][0x3b8] ;  /* 0x00007700ff2177ac */ /* 0x000e340008000800 */
[----:B------:R-:W-:-:S02]  /*57030*/  @P1 LOP3.LUT R0, R0, 0x4, RZ, 0xfc, !PT ;  /* 0x0000000400001812 */ /* 0x000fc400078efcff */
[----:B----4-:R-:W-:Y:S02]  /*57040*/  ISETP.GE.AND P1, PT, R2, UR37, PT ;  /* 0x0000002502007c0c */ /* 0x010fe4000bf26270 */
[----:B--2---:R-:W-:Y:S01]  /*57050*/  ISETP.GE.AND P0, PT, R3, UR35, PT ;  /* 0x0000002303007c0c */ /* 0x004fe2000bf06270 */
[----:B------:R-:W2:Y:S01]  /*57060*/  LDL R2, [R1+0x14d4] ;  /* 0x0014d40001027983 */ /* 0x000ea20000100800 */
[----:B------:R-:W-:Y:S01]  /*57070*/  LOP3.LUT R0, R0, 0xfffffffd, RZ, 0xc0, !PT ;  /* 0xfffffffd00007812 */ /* 0x000fe200078ec0ff */
[----:B------:R-:W-:Y:S01]  /*57080*/  IMAD R6, R6, 0x20, R47 ;  /* 0x0000002006067824 */ /* 0x000fe200078e022f */
[----:B------:R-:W4:Y:S03]  /*57090*/  LDCU UR35, c[0x0][0x3b8] ;  /* 0x00007700ff2377ac */ /* 0x000f260008000800 */
[----:B------:R-:W-:Y:S01]  /*570a0*/  IMAD R8, R8, 0x20, R6 ;  /* 0x0000002008087824 */ /* 0x000fe200078e0206 */
[----:B------:R-:W0:Y:S05]  /*570b0*/  LDCU UR37, c[0x0][0x3b8] ;  /* 0x00007700ff2577ac */ /* 0x000e2a0008000800 */
[----:B------:R-:W-:-:S02]  /*570c0*/  @P0 LOP3.LUT R0, R0, 0x2, RZ, 0xfc, !PT ;  /* 0x0000000200000812 */ /* 0x000fc400078efcff */
[----:B------:R-:W-:-:S04]  /*570d0*/  IADD3 R4, P0, PT, R47, UR44, RZ ;  /* 0x0000002c2f047c10 */ /* 0x000fc8000ff1e0ff */
[----:B------:R-:W-:Y:S01]  /*570e0*/  LEA.HI.X.SX32 R47, R47, UR45, 0x1, P0 ;  /* 0x0000002d2f2f7c11 */ /* 0x000fe200080f0eff */
[----:B------:R-:W-:Y:S01]  /*570f0*/  IMAD R10, R10, 0x20, R8 ;  /* 0x000000200a0a7824 */ /* 0x000fe200078e0208 */
[C---:B------:R-:W-:Y:S01]  /*57100*/  IADD3 R5, P0, PT, R6.reuse, UR46, RZ ;  /* 0x0000002e06057c10 */ /* 0x040fe2000ff1e0ff */
[----:B------:R-:W4:Y:S03]  /*57110*/  LDCU.64 UR44, c[0x0][0x390] ;  /* 0x00007200ff2c77ac */ /* 0x000f260008000a00 */
[----:B------:R-:W-:Y:S01]  /*57120*/  LEA.HI.X.SX32 R6, R6, UR47, 0x1, P0 ;  /* 0x0000002f06067c11 */ /* 0x000fe200080f0eff */
[----:B------:R-:W4:Y:S01]  /*57130*/  LDCU.64 UR46, c[0x0][0x390] ;  /* 0x00007200ff2e77ac */ /* 0x000f220008000a00 */
[----:B0-----:R-:W-:Y:S01]  /*57140*/  IMAD R12, R12, 0x20, R10 ;  /* 0x000000200c0c7824 */ /* 0x001fe200078e020a */
[----:B------:R-:W-:-:S03]  /*57150*/  IADD3 R7, P0, PT, R8, UR38, RZ ;  /* 0x0000002608077c10 */ /* 0x000fc6000ff1e0ff */
[----:B-1----:R-:W-:Y:S01]  /*57160*/  IMAD R14, R14, 0x20, R12 ;  /* 0x000000200e0e7824 */ /* 0x002fe200078e020c */
[----:B------:R-:W-:Y:S01]  /*57170*/  LEA.HI.X.SX32 R8, R8, UR39, 0x1, P0 ;  /* 0x0000002708087c11 */ /* 0x000fe200080f0eff */
[----:B------:R-:W0:Y:S01]  /*57180*/  LDCU.64 UR38, c[0x0][0x390] ;  /* 0x00007200ff2677ac */ /* 0x000e220008000a00 */
[----:B---3--:R-:W-:Y:S01]  /*57190*/  IADD3 R9, P0, PT, R10, UR40, RZ ;  /* 0x000000280a097c10 */ /* 0x008fe2000ff1e0ff */
[----:B------:R-:W-:-:S03]  /*571a0*/  IMAD R16, R16, 0x20, R14 ;  /* 0x0000002010107824 */ /* 0x000fc600078e020e */
[----:B------:R-:W-:Y:S01]  /*571b0*/  LEA.HI.X.SX32 R10, R10, UR41, 0x1, P0 ;  /* 0x000000290a0a7c11 */ /* 0x000fe200080f0eff */
[----:B------:R-:W-:Y:S01]  /*571c0*/  IMAD R19, R19, 0x20, R16 ;  /* 0x0000002013137824 */ /* 0x000fe200078e0210 */
[----:B------:R-:W-:Y:S01]  /*571d0*/  IADD3 R11, P0, PT, R12, UR42, RZ ;  /* 0x0000002a0c0b7c10 */ /* 0x000fe2000ff1e0ff */
[----:B------:R-:W1:Y:S02]  /*571e0*/  LDCU.64 UR40, c[0x0][0x390] ;  /* 0x00007200ff2877ac */ /* 0x000e640008000a00 */
[----:B------:R-:W-:Y:S01]  /*571f0*/  IMAD R20, R20, 0x20, R19 ;  /* 0x0000002014147824 */ /* 0x000fe200078e0213 */
[----:B------:R-:W-:Y:S01]  /*57200*/  LEA.HI.X.SX32 R12, R12, UR43, 0x1, P0 ;  /* 0x0000002b0c0c7c11 */ /* 0x000fe200080f0eff */
[----:B------:R-:W3:Y:S01]  /*57210*/  LDCU.64 UR42, c[0x0][0x390] ;  /* 0x00007200ff2a77ac */ /* 0x000ee20008000a00 */
[----:B----4-:R-:W-:Y:S01]  /*57220*/  IADD3 R13, P0, PT, R14, UR46, RZ ;  /* 0x0000002e0e0d7c10 */ /* 0x010fe2000ff1e0ff */
[----:B------:R-:W-:-:S03]  /*57230*/  IMAD R23, R23, 0x20, R20 ;  /* 0x0000002017177824 */ /* 0x000fc600078e0214 */
[----:B------:R-:W-:Y:S01]  /*57240*/  LEA.HI.X.SX32 R14, R14, UR47, 0x1, P0 ;  /* 0x0000002f0e0e7c11 */ /* 0x000fe200080f0eff */
[----:B------:R-:W4:Y:S01]  /*57250*/  LDCU.64 UR46, c[0x0][0x390] ;  /* 0x00007200ff2e77ac */ /* 0x000f220008000a00 */
[----:B------:R-:W-:Y:S01]  /*57260*/  IADD3 R15, P0, PT, R16, UR50, RZ ;  /* 0x00000032100f7c10 */ /* 0x000fe2000ff1e0ff */
[----:B------:R-:W-:Y:S01]  /*57270*/  IMAD R24, R24, 0x20, R23 ;  /* 0x0000002018187824 */ /* 0x000fe200078e0217 */
[----:B------:R-:W-:Y:S02]  /*57280*/  LOP3.LUT R0, R0, 0xfffffffe, RZ, 0xc0, !PT ;  /* 0xfffffffe00007812 */ /* 0x000fe400078ec0ff */
[----:B------:R-:W-:Y:S01]  /*57290*/  LEA.HI.X.SX32 R16, R16, UR51, 0x1, P0 ;  /* 0x0000003310107c11 */ /* 0x000fe200080f0eff */
[----:B------:R-:W4:Y:S01]  /*572a0*/  LDCU.64 UR50, c[0x0][0x390] ;  /* 0x00007200ff3277ac */ /* 0x000f220008000a00 */
[----:B0-----:R-:W-:Y:S01]  /*572b0*/  IADD3 R17, P0, PT, R19, UR38, RZ ;  /* 0x0000002613117c10 */ /* 0x001fe2000ff1e0ff */
[----:B------:R-:W-:Y:S01]  /*572c0*/  IMAD R27, R27, 0x20, R24 ;  /* 0x000000201b1b7824 */ /* 0x000fe200078e0218 */
[----:B------:R-:W-:-:S02]  /*572d0*/  @P1 LOP3.LUT R0, R0, 0x1, RZ, 0xfc, !PT ;  /* 0x0000000100001812 */ /* 0x000fc400078efcff */
[----:B------:R-:W-:Y:S01]  /*572e0*/  LEA.HI.X.SX32 R19, R19, UR39, 0x1, P0 ;  /* 0x0000002713137c11 */ /* 0x000fe200080f0eff */
[----:B------:R-:W0:Y:S01]  /*572f0*/  LDCU.64 UR38, c[0x0][0x390] ;  /* 0x00007200ff2677ac */ /* 0x000e220008000a00 */
[----:B-1----:R-:W-:Y:S01]  /*57300*/  IADD3 R18, P1, PT, R20, UR40, RZ ;  /* 0x0000002814127c10 */ /* 0x002fe2000ff3e0ff */
[----:B------:R-:W-:Y:S01]  /*57310*/  IMAD R28, R28, 0x20, R27 ;  /* 0x000000201c1c7824 */ /* 0x000fe200078e021b */
[C---:B---3--:R-:W-:Y:S01]  /*57320*/  IADD3 R21, P0, PT, R23.reuse, UR42, RZ ;  /* 0x0000002a17157c10 */ /* 0x048fe2000ff1e0ff */
[----:B------:R-:W1:Y:S01]  /*57330*/  LDCU UR42, c[0x0][0x3b8] ;  /* 0x00007700ff2a77ac */ /* 0x000e620008000800 */
[----:B------:R-:W-:Y:S01]  /*57340*/  LEA.HI.X.SX32 R20, R20, UR41, 0x1, P1 ;  /* 0x0000002914147c11 */ /* 0x000fe200088f0eff */
[----:B------:R-:W-:Y:S01]  /*57350*/  IMAD R32, R32, 0x20, R28 ;  /* 0x0000002020207824 */ /* 0x000fe200078e021c */
[C---:B------:R-:W-:Y:S01]  /*57360*/  IADD3 R22, P1, PT, R24.reuse, UR44, RZ ;  /* 0x0000002c18167c10 */ /* 0x040fe2000ff3e0ff */
[----:B------:R-:W3:Y:S01]  /*57370*/  LDCU.64 UR40, c[0x0][0x398] ;  /* 0x00007300ff2877ac */ /* 0x000ee20008000a00 */
[----:B------:R-:W-:Y:S01]  /*57380*/  LEA.HI.X.SX32 R23, R23, UR43, 0x1, P0 ;  /* 0x0000002b17177c11 */ /* 0x000fe200080f0eff */
[----:B------:R-:W-:Y:S01]  /*57390*/  IMAD R33, R33, 0x20, R32 ;  /* 0x0000002021217824 */ /* 0x000fe200078e0220 */
[----:B----4-:R-:W-:Y:S01]  /*573a0*/  IADD3 R25, P0, PT, R27, UR46, RZ ;  /* 0x0000002e1b197c10 */ /* 0x010fe2000ff1e0ff */
[----:B------:R-:W4:Y:S01]  /*573b0*/  LDCU UR43, c[0x0][0x3b8] ;  /* 0x00007700ff2b77ac */ /* 0x000f220008000800 */
[----:B------:R-:W-:-:S02]  /*573c0*/  LEA.HI.X.SX32 R24, R24, UR45, 0x1, P1 ;  /* 0x0000002d18187c11 */ /* 0x000fc400088f0eff */
[----:B------:R-:W-:Y:S01]  /*573d0*/  IADD3 R26, P1, PT, R28, UR48, RZ ;  /* 0x000000301c1a7c10 */ /* 0x000fe2000ff3e0ff */
[----:B------:R-:W-:Y:S01]  /*573e0*/  IMAD R34, R34, 0x20, R33 ;  /* 0x0000002022227824 */ /* 0x000fe200078e0221 */
[----:B------:R-:W-:Y:S01]  /*573f0*/  LEA.HI.X.SX32 R27, R27, UR47, 0x1, P0 ;  /* 0x0000002f1b1b7c11 */ /* 0x000fe200080f0eff */
[----:B------:R-:W1:Y:S01]  /*57400*/  LDCU UR44, c[0x0][0x398] ;  /* 0x00007300ff2c77ac */ /* 0x000e620008000800 */
[----:B------:R-:W-:Y:S02]  /*57410*/  IADD3 R29, P0, PT, R32, UR50, RZ ;  /* 0x00000032201d7c10 */ /* 0x000fe4000ff1e0ff */
[----:B------:R-:W-:Y:S01]  /*57420*/  LEA.HI.X.SX32 R28, R28, UR49, 0x1, P1 ;  /* 0x000000311c1c7c11 */ /* 0x000fe200088f0eff */
[----:B------:R-:W1:Y:S01]  /*57430*/  LDCU UR45, c[0x0][0x398] ;  /* 0x00007300ff2d77ac */ /* 0x000e620008000800 */
[----:B------:R-:W-:Y:S02]  /*57440*/  IADD3 R30, P1, PT, R33, UR52, RZ ;  /* 0x00000034211e7c10 */ /* 0x000fe4000ff3e0ff */
[----:B------:R-:W-:Y:S01]  /*57450*/  LEA.HI.X.SX32 R32, R32, UR51, 0x1, P0 ;  /* 0x0000003320207c11 */ /* 0x000fe200080f0eff */
[----:B------:R-:W1:Y:S01]  /*57460*/  LDCU UR46, c[0x0][0x398] ;  /* 0x00007300ff2e77ac */ /* 0x000e620008000800 */
[----:B0-----:R-:W-:-:S02]  /*57470*/  IADD3 R31, P2, PT, R34, UR38, RZ ;  /* 0x00000026221f7c10 */ /* 0x001fc4000ff5e0ff */
[----:B------:R-:W-:Y:S01]  /*57480*/  LEA.HI.X.SX32 R33, R33, UR53, 0x1, P1 ;  /* 0x0000003521217c11 */ /* 0x000fe200088f0eff */
[----:B------:R-:W0:Y:S02]  /*57490*/  LDCU UR47, c[0x0][0x398] ;  /* 0x00007300ff2f77ac */ /* 0x000e240008000800 */
[----:B------:R0:W-:Y:S01]  /*574a0*/  STL.64 [R1+0x2ba0], R30 ;  /* 0x002ba01e01007387 */ /* 0x0001e20000100a00 */
[----:B------:R-:W-:Y:S01]  /*574b0*/  LEA.HI.X.SX32 R34, R34, UR39, 0x1, P2 ;  /* 0x0000002722227c11 */ /* 0x000fe200090f0eff */
[----:B------:R-:W0:Y:S02]  /*574c0*/  LDCU.64 UR38, c[0x0][0x398] ;  /* 0x00007300ff2677ac */ /* 0x000e240008000a00 */
[----:B------:R0:W-:Y:S01]  /*574d0*/  STL.64 [R1+0x2bb8], R32 ;  /* 0x002bb82001007387 */ /* 0x0001e20000100a00 */
[----:B------:R-:W0:Y:S01]  /*574e0*/  LDCU UR48, c[0x0][0x398] ;  /* 0x00007300ff3077ac */ /* 0x000e220008000800 */
[----:B------:R-:W0:Y:S01]  /*574f0*/  LDCU UR49, c[0x0][0x398] ;  /* 0x00007300ff3177ac */ /* 0x000e220008000800 */
[----:B------:R-:W0:Y:S01]  /*57500*/  LDCU UR50, c[0x0][0x398] ;  /* 0x00007300ff3277ac */ /* 0x000e220008000800 */
[----:B------:R-:W0:Y:S01]  /*57510*/  LDCU UR51, c[0x0][0x398] ;  /* 0x00007300ff3377ac */ /* 0x000e220008000800 */
[----:B------:R-:W0:Y:S01]  /*57520*/  LDCU UR52, c[0x0][0x398] ;  /* 0x00007300ff3477ac */ /* 0x000e220008000800 */
[----:B------:R-:W0:Y:S01]  /*57530*/  LDCU UR53, c[0x0][0x398] ;  /* 0x00007300ff3577ac */ /* 0x000e220008000800 */
[----:B--2---:R-:W-:Y:S01]  /*57540*/  IMAD R48, R2, UR60, RZ ;  /* 0x0000003c02307c24 */ /* 0x004fe2000f8e02ff */
[----:B------:R-:W2:Y:S03]  /*57550*/  LDCU UR60, c[0x0][0x398] ;  /* 0x00007300ff3c77ac */ /* 0x000ea60008000800 */
[C---:B------:R-:W-:Y:S01]  /*57560*/  VIADD R50, R48.reuse, UR59 ;  /* 0x0000003b30327c36 */ /* 0x040fe20008000000 */
[----:B------:R-:W-:Y:S01]  /*57570*/  SHF.R.S32.HI R59, RZ, 0x1f, R48 ;  /* 0x0000001fff3b7819 */ /* 0x000fe20000011430 */
[----:B------:R-:W1:Y:S01]  /*57580*/  LDCU UR59, c[0x0][0x398] ;  /* 0x00007300ff3b77ac */ /* 0x000e620008000800 */
[----:B------:R-:W-:-:S02]  /*57590*/  IADD3 R38, P0, PT, R48, R4, RZ ;  /* 0x0000000430267210 */ /* 0x000fc40007f1e0ff */
[----:B------:R-:W-:Y:S02]  /*575a0*/  SHF.R.S32.HI R3, RZ, 0x1f, R50 ;  /* 0x0000001fff037819 */ /* 0x000fe40000011432 */
[----:B------:R-:W-:Y:S01]  /*575b0*/  IADD3 R36, P1, PT, R50, R4, RZ ;  /* 0x0000000432247210 */ /* 0x000fe20007f3e0ff */
[----:B------:R-:W-:Y:S01]  /*575c0*/  IMAD.X R39, R59, 0x1, R47, P0 ;  /* 0x000000013b277824 */ /* 0x000fe200000e062f */
[----:B0-----:R-:W-:-:S03]  /*575d0*/  IADD3 R30, P0, PT, R48, R5, RZ ;  /* 0x00000005301e7210 */ /* 0x001fc60007f1e0ff */
[----:B------:R-:W-:Y:S01]  /*575e0*/  IMAD.X R37, R3, 0x1, R47, P1 ;  /* 0x0000000103257824 */ /* 0x000fe200008e062f */
[C---:B------:R-:W-:Y:S01]  /*575f0*/  IADD3 R32, P1, PT, R48.reuse, R7, RZ ;  /* 0x0000000730207210 */ /* 0x040fe20007f3e0ff */
[C---:B------:R-:W-:Y:S01]  /*57600*/  IMAD.X R31, R59.reuse, 0x1, R6, P0 ;  /* 0x000000013b1f7824 */ /* 0x040fe200000e0606 */
[----:B------:R-:W-:Y:S03]  /*57610*/  STL.64 [R1+0x1b08], R38 ;  /* 0x001b082601007387 */ /* 0x000fe60000100a00 */
[----:B------:R-:W-:Y:S01]  /*57620*/  IMAD.X R33, R59, 0x1, R8, P1 ;  /* 0x000000013b217824 */ /* 0x000fe200008e0608 */
[----:B------:R-:W-:Y:S04]  /*57630*/  STL.64 [R1+0x1a90], R36 ;  /* 0x001a902401007387 */ /* 0x000fe80000100a00 */
[----:B------:R0:W-:Y:S04]  /*57640*/  STL.64 [R1+0x1b00], R30 ;  /* 0x001b001e01007387 */ /* 0x0001e80000100a00 */
[----:B------:R1:W-:Y:S01]  /*57650*/  STL.64 [R1+0x1af8], R32 ;  /* 0x001af82001007387 */ /* 0x0003e20000100a00 */
[----:B0-----:R-:W-:-:S02]  /*57660*/  IADD3 R30, P0, PT, R48, R9, RZ ;  /* 0x00000009301e7210 */ /* 0x001fc40007f1e0ff */
[----:B-1----:R-:W-:-:S03]  /*57670*/  IADD3 R32, P1, PT, R50, R5, RZ ;  /* 0x0000000532207210 */ /* 0x002fc60007f3e0ff */
[----:B------:R-:W-:Y:S02]  /*57680*/  IMAD.X R31, R59, 0x1, R10, P0 ;  /* 0x000000013b1f7824 */ /* 0x000fe400000e060a */
[----:B------:R-:W-:-:S03]  /*57690*/  IMAD.X R33, R3, 0x1, R6, P1 ;  /* 0x0000000103217824 */ /* 0x000fc600008e0606 */
[----:B------:R0:W-:Y:S01]  /*576a0*/  STL.64 [R1+0x1af0], R30 ;  /* 0x001af01e01007387 */ /* 0x0001e20000100a00 */
[----:B------:R-:W-:-:S03]  /*576b0*/  IADD3 R36, P0, PT, R50, R7, RZ ;  /* 0x0000000732247210 */ /* 0x000fc60007f1e0ff */
[----:B------:R1:W-:Y:S02]  /*576c0*/  STL.64 [R1+0x1a88], R32 ;  /* 0x001a882001007387 */ /* 0x0003e40000100a00 */
[----:B------:R-:W-:Y:S01]  /*576d0*/  IMAD.X R37, R3, 0x1, R8, P0 ;  /* 0x0000000103257824 */ /* 0x000fe200000e0608 */
[C---:B0-----:R-:W-:Y:S02]  /*576e0*/  IADD3 R30, P2, PT, R48.reuse, R11, RZ ;  /* 0x0000000b301e7210 */ /* 0x041fe40007f5e0ff */
[----:B-1----:R-:W-:-:S03]  /*576f0*/  IADD3 R32, P1, PT, R48, R13, RZ ;  /* 0x0000000d30207210 */ /* 0x002fc60007f3e0ff */
[C---:B------:R-:W-:Y:S02]  /*57700*/  IMAD.X R31, R59.reuse, 0x1, R12, P2 ;  /* 0x000000013b1f7824 */ /* 0x040fe400010e060c */
[----:B------:R-:W-:-:S03]  /*57710*/  IMAD.X R33, R59, 0x1, R14, P1 ;  /* 0x000000013b217824 */ /* 0x000fc600008e060e */
[----:B------:R0:W-:Y:S04]  /*57720*/  STL.64 [R1+0x1ae8], R30 ;  /* 0x001ae81e01007387 */ /* 0x0001e80000100a00 */
[----:B------:R-:W-:Y:S04]  /*57730*/  STL.64 [R1+0x1a80], R36 ;  /* 0x001a802401007387 */ /* 0x000fe80000100a00 */
[----:B------:R1:W-:Y:S01]  /*57740*/  STL.64 [R1+0x1ae0], R32 ;  /* 0x001ae02001007387 */ /* 0x0003e20000100a00 */
[C---:B0-----:R-:W-:Y:S01]  /*57750*/  IADD3 R30, P0, PT, R50.reuse, R9, RZ ;  /* 0x00000009321e7210 */ /* 0x041fe20007f1e0ff */
[C---:B------:R-:W-:Y:S01]  /*57760*/  VIADD R2, R50.reuse, UR4 ;  /* 0x0000000432027c36 */ /* 0x040fe20008000000 */
[----:B------:R-:W0:Y:S01]  /*57770*/  LDCU UR4, c[0x0][0x3b8] ;  /* 0x00007700ff0477ac */ /* 0x000e220008000800 */
[----:B-1----:R-:W-:-:S02]  /*57780*/  IADD3 R32, P1, PT, R50, R11, RZ ;  /* 0x0000000b32207210 */ /* 0x002fc40007f3e0ff */
[----:B------:R-:W-:-:S03]  /*57790*/  IMAD.X R31, R3, 0x1, R10, P0 ;  /* 0x00000001031f7824 */ /* 0x000fc600000e060a */
[----:B------:R-:W-:Y:S02]  /*577a0*/  IMAD.X R33, R3, 0x1, R12, P1 ;  /* 0x0000000103217824 */ /* 0x000fe400008e060c */
[----:B------:R1:W-:Y:S01]  /*577b0*/  STL.64 [R1+0x1a78], R30 ;  /* 0x001a781e01007387 */ /* 0x0003e20000100a00 */
[----:B------:R-:W-:Y:S02]  /*577c0*/  SHF.R.S32.HI R58, RZ, 0x1f, R2 ;  /* 0x0000001fff3a7819 */ /* 0x000fe40000011402 */
[----:B------:R-:W-:Y:S01]  /*577d0*/  IADD3 R36, P2, PT, R2, R4, RZ ;  /* 0x0000000402247210 */ /* 0x000fe20007f5e0ff */
[----:B------:R0:W-:Y:S04]  /*577e0*/  STL.64 [R1+0x1a70], R32 ;  /* 0x001a702001007387 */ /* 0x0001e80000100a00 */
[----:B------:R-:W-:Y:S01]  /*577f0*/  IMAD.X R37, R58, 0x1, R47, P2 ;  /* 0x000000013a257824 */ /* 0x000fe200010e062f */
[----:B-1----:R-:W-:-:S02]  /*57800*/  IADD3 R30, P0, PT, R2, R5, RZ ;  /* 0x00000005021e7210 */ /* 0x002fc40007f1e0ff */
[----:B0-----:R-:W-:-:S03]  /*57810*/  IADD3 R32, P1, PT, R50, R13, RZ ;  /* 0x0000000d32207210 */ /* 0x001fc60007f3e0ff */
[----:B------:R-:W-:Y:S02]  /*57820*/  IMAD.X R31, R58, 0x1, R6, P0 ;  /* 0x000000013a1f7824 */ /* 0x000fe400000e0606 */
[----:B------:R-:W-:Y:S01]  /*57830*/  IMAD.X R33, R3, 0x1, R14, P1 ;  /* 0x0000000103217824 */ /* 0x000fe200008e060e */
[----:B------:R0:W-:Y:S04]  /*57840*/  STL.64 [R1+0x1a18], R36 ;  /* 0x001a182401007387 */ /* 0x0001e80000100a00 */
[----:B------:R1:W-:Y:S04]  /*57850*/  STL.64 [R1+0x1a68], R32 ;  /* 0x001a682001007387 */ /* 0x0003e80000100a00 */
[----:B------:R2:W-:Y:S01]  /*57860*/  STL.64 [R1+0x1a10], R30 ;  /* 0x001a101e01007387 */ /* 0x0005e20000100a00 */
[----:B0-----:R-:W-:-:S02]  /*57870*/  IADD3 R36, P1, PT, R2, R7, RZ ;  /* 0x0000000702247210 */ /* 0x001fc40007f3e0ff */
[-C--:B-1----:R-:W-:Y:S02]  /*57880*/  IADD3 R32, P2, PT, R48, R15.reuse, RZ ;  /* 0x0000000f30207210 */ /* 0x082fe40007f5e0ff */
[----:B--2---:R-:W-:-:S03]  /*57890*/  IADD3 R30, P0, PT, R50, R15, RZ ;  /* 0x0000000f321e7210 */ /* 0x004fc60007f1e0ff */
[----:B------:R-:W-:Y:S02]  /*578a0*/  IMAD.X R33, R59, 0x1, R16, P2 ;  /* 0x000000013b217824 */ /* 0x000fe400010e0610 */
[----:B------:R-:W-:Y:S02]  /*578b0*/  IMAD.X R37, R58, 0x1, R8, P1 ;  /* 0x000000013a257824 */ /* 0x000fe400008e0608 */
[----:B------:R-:W-:Y:S01]  /*578c0*/  IMAD.X R31, R3, 0x1, R16, P0 ;  /* 0x00000001031f7824 */ /* 0x000fe200000e0610 */
[----:B------:R0:W-:Y:S04]  /*578d0*/  STL.64 [R1+0x1ad8], R32 ;  /* 0x001ad82001007387 */ /* 0x0001e80000100a00 */
[----:B------:R-:W-:Y:S04]  /*578e0*/  STL.64 [R1+0x1a08], R36 ;  /* 0x001a082401007387 */ /* 0x000fe80000100a00 */
[----:B------:R1:W-:Y:S01]  /*578f0*/  STL.64 [R1+0x1a60], R30 ;  /* 0x001a601e01007387 */ /* 0x0003e20000100a00 */
[----:B0-----:R-:W-:-:S05]  /*57900*/  IADD3 R32, P1, PT, R2, R9, RZ ;  /* 0x0000000902207210 */ /* 0x001fca0007f3e0ff */
[----:B------:R-:W-:Y:S01]  /*57910*/  IMAD.X R33, R58, 0x1, R10, P1 ;  /* 0x000000013a217824 */ /* 0x000fe200008e060a */
[----:B-1----:R-:W-:Y:S02]  /*57920*/  IADD3 R30, P2, PT, R48, R17, RZ ;  /* 0x00000011301e7210 */ /* 0x002fe40007f5e0ff */
[----:B------:R-:W-:-:S03]  /*57930*/  IADD3 R36, P0, PT, R2, R11, RZ ;  /* 0x0000000b02247210 */ /* 0x000fc60007f1e0ff */
[----:B------:R-:W-:Y:S01]  /*57940*/  IMAD.X R31, R59, 0x1, R19, P2 ;  /* 0x000000013b1f7824 */ /* 0x000fe200010e0613 */
[----:B------:R0:W-:Y:S01]  /*57950*/  STL.64 [R1+0x1a00], R32 ;  /* 0x001a002001007387 */ /* 0x0001e20000100a00 */
[----:B------:R-:W-:-:S03]  /*57960*/  IMAD.X R37, R58, 0x1, R12, P0 ;  /* 0x000000013a257824 */ /* 0x000fc600000e060c */
[----:B------:R1:W-:Y:S01]  /*57970*/  STL.64 [R1+0x1ad0], R30 ;  /* 0x001ad01e01007387 */ /* 0x0003e20000100a00 */
[----:B------:R-:W-:Y:S01]  /*57980*/  VIADD R40, R2, UR5 ;  /* 0x0000000502287c36 */ /* 0x000fe20008000000 */
[----:B------:R-:W2:Y:S01]  /*57990*/  LDCU UR5, c[0x0][0x398] ;  /* 0x00007300ff0577ac */ /* 0x000ea20008000800 */
[----:B0-----:R-:W-:Y:S02]  /*579a0*/  IADD3 R32, P1, PT, R50, R17, RZ ;  /* 0x0000001132207210 */ /* 0x001fe40007f3e0ff */
[----:B-1----:R-:W-:-:S03]  /*579b0*/  IADD3 R30, P0, PT, R2, R13, RZ ;  /* 0x0000000d021e7210 */ /* 0x002fc60007f1e0ff */
[----:B------:R-:W-:Y:S01]  /*579c0*/  IMAD.X R33, R3, 0x1, R19, P1 ;  /* 0x0000000103217824 */ /* 0x000fe200008e0613 */
[----:B------:R0:W-:Y:S01]  /*579d0*/  STL.64 [R1+0x19f8], R36 ;  /* 0x0019f82401007387 */ /* 0x0001e20000100a00 */
[----:B------:R-:W-:-:S03]  /*579e0*/  IMAD.X R31, R58, 0x1, R14, P0 ;  /* 0x000000013a1f7824 */ /* 0x000fc600000e060e */
[----:B------:R1:W-:Y:S01]  /*579f0*/  STL.64 [R1+0x1a58], R32 ;  /* 0x001a582001007387 */ /* 0x0003e20000100a00 */
[----:B------:R-:W-:-:S03]  /*57a00*/  SHF.R.S32.HI R54, RZ, 0x1f, R40 ;  /* 0x0000001fff367819 */ /* 0x000fc60000011428 */
[----:B------:R2:W-:Y:S01]  /*57a10*/  STL.64 [R1+0x19f0], R30 ;  /* 0x0019f01e01007387 */ /* 0x0005e20000100a00 */
[----:B0-----:R-:W-:Y:S02]  /*57a20*/  IADD3 R36, P1, PT, R2, R15, RZ ;  /* 0x0000000f02247210 */ /* 0x001fe40007f3e0ff */
[----:B-1----:R-:W-:-:S03]  /*57a30*/  IADD3 R32, P2, PT, R40, R4, RZ ;  /* 0x0000000428207210 */ /* 0x002fc60007f5e0ff */
[----:B------:R-:W-:Y:S01]  /*57a40*/  IMAD.X R37, R58, 0x1, R16, P1 ;  /* 0x000000013a257824 */ /* 0x000fe200008e0610 */
[----:B--2---:R-:W-:Y:S01]  /*57a50*/  IADD3 R30, P0, PT, R40, R5, RZ ;  /* 0x00000005281e7210 */ /* 0x004fe20007f1e0ff */
[----:B------:R-:W-:-:S03]  /*57a60*/  IMAD.X R33, R54, 0x1, R47, P2 ;  /* 0x0000000136217824 */ /* 0x000fc600010e062f */
[----:B------:R0:W-:Y:S01]  /*57a70*/  STL.64 [R1+0x19e8], R36 ;  /* 0x0019e82401007387 */ /* 0x0001e20000100a00 */
[----:B------:R-:W-:-:S03]  /*57a80*/  IMAD.X R31, R54, 0x1, R6, P0 ;  /* 0x00000001361f7824 */ /* 0x000fc600000e0606 */
[----:B------:R1:W-:Y:S04]  /*57a90*/  STL.64 [R1+0x19a0], R32 ;  /* 0x0019a02001007387 */ /* 0x0003e80000100a00 */
[----:B------:R2:W-:Y:S01]  /*57aa0*/  STL.64 [R1+0x1998], R30 ;  /* 0x0019981e01007387 */ /* 0x0005e20000100a00 */
[----:B0-----:R-:W-:Y:S02]  /*57ab0*/  IADD3 R36, P1, PT, R40, R7, RZ ;  /* 0x0000000728247210 */ /* 0x001fe40007f3e0ff */
[----:B-1----:R-:W-:Y:S02]  /*57ac0*/  IADD3 R32, P2, PT, R2, R17, RZ ;  /* 0x0000001102207210 */ /* 0x002fe40007f5e0ff */
        /* <DEDUP_REMOVED lines=15> */
[----:B0-----:R-:W-:Y:S02]  /*57bc0*/  IADD3 R32, P1, PT, R2, R18, RZ ;  /* 0x0000001202207210 */ /* 0x001fe40007f3e0ff */
[----:B-1----:R-:W-:-:S03]  /*57bd0*/  IADD3 R30, P0, PT, R40, R13, RZ ;  /* 0x0000000d281e7210 */ /* 0x002fc60007f1e0ff */
[----:B------:R-:W-:Y:S01]  /*57be0*/  IMAD.X R33, R58, 0x1, R20, P1 ;  /* 0x000000013a217824 */ /* 0x000fe200008e0614 */
[----:B------:R0:W-:Y:S01]  /*57bf0*/  STL.64 [R1+0x1980], R36 ;  /* 0x0019802401007387 */ /* 0x0001e20000100a00 */
[----:B------:R-:W-:-:S03]  /*57c00*/  IMAD.X R31, R54, 0x1, R14, P0 ;  /* 0x00000001361f7824 */ /* 0x000fc600000e060e */
[----:B------:R1:W-:Y:S04]  /*57c10*/  STL.64 [R1+0x19d8], R32 ;  /* 0x0019d82001007387 */ /* 0x0003e80000100a00 */
[----:B------:R2:W-:Y:S01]  /*57c20*/  STL.64 [R1+0x1978], R30 ;  /* 0x0019781e01007387 */ /* 0x0005e20000100a00 */
[----:B0-----:R-:W-:Y:S02]  /*57c30*/  IADD3 R36, P1, PT, R40, R15, RZ ;  /* 0x0000000f28247210 */ /* 0x001fe40007f3e0ff */
[-C--:B-1----:R-:W-:Y:S02]  /*57c40*/  IADD3 R32, P2, PT, R48, R21.reuse, RZ ;  /* 0x0000001530207210 */ /* 0x082fe40007f5e0ff */
[----:B--2---:R-:W-:-:S03]  /*57c50*/  IADD3 R30, P0, PT, R50, R21, RZ ;  /* 0x00000015321e7210 */ /* 0x004fc60007f1e0ff */
[--C-:B------:R-:W-:Y:S02]  /*57c60*/  IMAD.X R33, R59, 0x1, R23.reuse, P2 ;  /* 0x000000013b217824 */ /* 0x100fe400010e0617 */
[----:B------:R-:W-:Y:S02]  /*57c70*/  IMAD.X R37, R54, 0x1, R16, P1 ;  /* 0x0000000136257824 */ /* 0x000fe400008e0610 */
[----:B------:R-:W-:Y:S01]  /*57c80*/  IMAD.X R31, R3, 0x1, R23, P0 ;  /* 0x00000001031f7824 */ /* 0x000fe200000e0617 */
[----:B------:R0:W-:Y:S04]  /*57c90*/  STL.64 [R1+0x1ac0], R32 ;  /* 0x001ac02001007387 */ /* 0x0001e80000100a00 */
[----:B------:R-:W-:Y:S04]  /*57ca0*/  STL.64 [R1+0x1970], R36 ;  /* 0x0019702401007387 */ /* 0x000fe80000100a00 */
[----:B------:R1:W-:Y:S01]  /*57cb0*/  STL.64 [R1+0x1a48], R30 ;  /* 0x001a481e01007387 */ /* 0x0003e20000100a00 */
[C---:B0-----:R-:W-:Y:S01]  /*57cc0*/  IADD3 R32, P2, PT, R40.reuse, R17, RZ ;  /* 0x0000001128207210 */ /* 0x041fe20007f5e0ff */
[----:B------:R-:W-:Y:S01]  /*57cd0*/  VIADD R53, R40, UR58 ;  /* 0x0000003a28357c36 */ /* 0x000fe20008000000 */
[----:B------:R-:W0:Y:S03]  /*57ce0*/  LDCU UR58, c[0x0][0x398] ;  /* 0x00007300ff3a77ac */ /* 0x000e260008000800 */
[----:B------:R-:W-:Y:S01]  /*57cf0*/  IMAD.X R33, R54, 0x1, R19, P2 ;  /* 0x0000000136217824 */ /* 0x000fe200010e0613 */
[----:B-1----:R-:W-:-:S02]  /*57d00*/  IADD3 R30, P0, PT, R40, R18, RZ ;  /* 0x00000012281e7210 */ /* 0x002fc40007f1e0ff */
[----:B------:R-:W-:-:S03]  /*57d10*/  SHF.R.S32.HI R57, RZ, 0x1f, R53 ;  /* 0x0000001fff397819 */ /* 0x000fc60000011435 */
[----:B------:R-:W-:Y:S01]  /*57d20*/  IMAD.X R31, R54, 0x1, R20, P0 ;  /* 0x00000001361f7824 */ /* 0x000fe200000e0614 */
[----:B------:R-:W-:Y:S01]  /*57d30*/  IADD3 R36, P1, PT, R53, R4, RZ ;  /* 0x0000000435247210 */ /* 0x000fe20007f3e0ff */
[----:B------:R1:W-:Y:S04]  /*57d40*/  STL.64 [R1+0x1968], R32 ;  /* 0x0019682001007387 */ /* 0x0003e80000100a00 */
[----:B------:R2:W-:Y:S01]  /*57d50*/  STL.64 [R1+0x1960], R30 ;  /* 0x0019601e01007387 */ /* 0x0005e20000100a00 */
[----:B------:R-:W-:Y:S01]  /*57d60*/  IMAD.X R37, R57, 0x1, R47, P1 ;  /* 0x0000000139257824 */ /* 0x000fe200008e062f */
[C---:B-1----:R-:W-:Y:S02]  /*57d70*/  IADD3 R32, P2, PT, R53.reuse, R5, RZ ;  /* 0x0000000535207210 */ /* 0x042fe40007f5e0ff */
[----:B--2---:R-:W-:-:S03]  /*57d80*/  IADD3 R30, P0, PT, R53, R7, RZ ;  /* 0x00000007351e7210 */ /* 0x004fc60007f1e0ff */
[C---:B------:R-:W-:Y:S01]  /*57d90*/  IMAD.X R33, R57.reuse, 0x1, R6, P2 ;  /* 0x0000000139217824 */ /* 0x040fe200010e0606 */
[----:B------:R-:W-:Y:S01]  /*57da0*/  STL.64 [R1+0x1928], R36 ;  /* 0x0019282401007387 */ /* 0x000fe20000100a00 */
[----:B------:R-:W-:-:S03]  /*57db0*/  IMAD.X R31, R57, 0x1, R8, P0 ;  /* 0x00000001391f7824 */ /* 0x000fc600000e0608 */
[----:B------:R1:W-:Y:S01]  /*57dc0*/  STL.64 [R1+0x1920], R32 ;  /* 0x0019202001007387 */ /* 0x0003e20000100a00 */
[----:B------:R-:W-:-:S03]  /*57dd0*/  IADD3 R38, P1, PT, R53, R9, RZ ;  /* 0x0000000935267210 */ /* 0x000fc60007f3e0ff */
[----:B------:R2:W-:Y:S02]  /*57de0*/  STL.64 [R1+0x1918], R30 ;  /* 0x0019181e01007387 */ /* 0x0005e40000100a00 */
[----:B------:R-:W-:Y:S01]  /*57df0*/  IMAD.X R39, R57, 0x1, R10, P1 ;  /* 0x0000000139277824 */ /* 0x000fe200008e060a */
[-C--:B-1----:R-:W-:Y:S02]  /*57e00*/  IADD3 R32, P2, PT, R2, R21.reuse, RZ ;  /* 0x0000001502207210 */ /* 0x082fe40007f5e0ff */
[----:B--2---:R-:W-:-:S03]  /*57e10*/  IADD3 R30, P0, PT, R40, R21, RZ ;  /* 0x00000015281e7210 */ /* 0x004fc60007f1e0ff */
[--C-:B------:R-:W-:Y:S02]  /*57e20*/  IMAD.X R33, R58, 0x1, R23.reuse, P2 ;  /* 0x000000013a217824 */ /* 0x100fe400010e0617 */
[----:B------:R-:W-:-:S03]  /*57e30*/  IMAD.X R31, R54, 0x1, R23, P0 ;  /* 0x00000001361f7824 */ /* 0x000fc600000e0617 */
[----:B------:R1:W-:Y:S04]  /*57e40*/  STL.64 [R1+0x19d0], R32 ;  /* 0x0019d02001007387 */ /* 0x0003e80000100a00 */
[----:B------:R-:W-:Y:S04]  /*57e50*/  STL.64 [R1+0x1910], R38 ;  /* 0x0019102601007387 */ /* 0x000fe80000100a00 */
[----:B------:R2:W-:Y:S01]  /*57e60*/  STL.64 [R1+0x1958], R30 ;  /* 0x0019581e01007387 */ /* 0x0005e20000100a00 */
[----:B-1----:R-:W-:-:S05]  /*57e70*/  IADD3 R32, P1, PT, R53, R11, RZ ;  /* 0x0000000b35207210 */ /* 0x002fca0007f3e0ff */
[----:B------:R-:W-:Y:S01]  /*57e80*/  IMAD.X R33, R57, 0x1, R12, P1 ;  /* 0x0000000139217824 */ /* 0x000fe200008e060c */
[----:B--2---:R-:W-:Y:S02]  /*57e90*/  IADD3 R30, P2, PT, R48, R22, RZ ;  /* 0x00000016301e7210 */ /* 0x004fe40007f5e0ff */
[----:B------:R-:W-:-:S03]  /*57ea0*/  IADD3 R38, P0, PT, R53, R13, RZ ;  /* 0x0000000d35267210 */ /* 0x000fc60007f1e0ff */
[----:B------:R-:W-:Y:S01]  /*57eb0*/  IMAD.X R31, R59, 0x1, R24, P2 ;  /* 0x000000013b1f7824 */ /* 0x000fe200010e0618 */
[----:B------:R1:W-:Y:S01]  /*57ec0*/  STL.64 [R1+0x1908], R32 ;  /* 0x0019082001007387 */ /* 0x0003e20000100a00 */
[----:B------:R-:W-:-:S03]  /*57ed0*/  IMAD.X R39, R57, 0x1, R14, P0 ;  /* 0x0000000139277824 */ /* 0x000fc600000e060e */
[----:B------:R2:W-:Y:S01]  /*57ee0*/  STL.64 [R1+0x1ab8], R30 ;  /* 0x001ab81e01007387 */ /* 0x0005e20000100a00 */
[----:B-1----:R-:W-:Y:S02]  /*57ef0*/  IADD3 R32, P1, PT, R50, R22, RZ ;  /* 0x0000001632207210 */ /* 0x002fe40007f3e0ff */
[----:B--2---:R-:W-:-:S03]  /*57f00*/  IADD3 R30, P0, PT, R53, R15, RZ ;  /* 0x0000000f351e7210 */ /* 0x004fc60007f1e0ff */
[----:B------:R-:W-:Y:S01]  /*57f10*/  IMAD.X R33, R3, 0x1, R24, P1 ;  /* 0x0000000103217824 */ /* 0x000fe200008e0618 */
[----:B------:R1:W-:Y:S01]  /*57f20*/  STL.64 [R1+0x1900], R38 ;  /* 0x0019002601007387 */ /* 0x0003e20000100a00 */
[----:B------:R-:W-:-:S03]  /*57f30*/  IMAD.X R31, R57, 0x1, R16, P0 ;  /* 0x00000001391f7824 */ /* 0x000fc600000e0610 */
[----:B------:R2:W-:Y:S04]  /*57f40*/  STL.64 [R1+0x1a40], R32 ;  /* 0x001a402001007387 */ /* 0x0005e80000100a00 */
[----:B------:R0:W-:Y:S01]  /*57f50*/  STL.64 [R1+0x18f8], R30 ;  /* 0x0018f81e01007387 */ /* 0x0001e20000100a00 */
[----:B-1----:R-:W-:Y:S02]  /*57f60*/  IADD3 R38, P1, PT, R53, R17, RZ ;  /* 0x0000001135267210 */ /* 0x002fe40007f3e0ff */
[----:B--2---:R-:W-:-:S03]  /*57f70*/  IADD3 R32, P2, PT, R2, R22, RZ ;  /* 0x0000001602207210 */ /* 0x004fc60007f5e0ff */
[----:B------:R-:W-:Y:S01]  /*57f80*/  IMAD.X R39, R57, 0x1, R19, P1 ;  /* 0x0000000139277824 */ /* 0x000fe200008e0613 */
[----:B0-----:R-:W-:Y:S01]  /*57f90*/  IADD3 R30, P0, PT, R40, R22, RZ ;  /* 0x00000016281e7210 */ /* 0x001fe20007f1e0ff */
[----:B------:R-:W-:-:S03]  /*57fa0*/  IMAD.X R33, R58, 0x1, R24, P2 ;  /* 0x000000013a217824 */ /* 0x000fc600010e0618 */
[----:B------:R0:W-:Y:S01]  /*57fb0*/  STL.64 [R1+0x18f0], R38 ;  /* 0x0018f02601007387 */ /* 0x0001e20000100a00 */
[C---:B------:R-:W-:Y:S01]  /*57fc0*/  VIADD R52, R53.reuse, UR57 ;  /* 0x0000003935347c36 */ /* 0x040fe20008000000 */
[----:B------:R-:W1:Y:S01]  /*57fd0*/  LDCU UR57, c[0x0][0x398] ;  /* 0x00007300ff3977ac */ /* 0x000e620008000800 */
[----:B------:R-:W-:Y:S01]  /*57fe0*/  IMAD.X R31, R54, 0x1, R24, P0 ;  /* 0x00000001361f7824 */ /* 0x000fe200000e0618 */
[----:B------:R2:W-:Y:S02]  /*57ff0*/  STL.64 [R1+0x19c8], R32 ;  /* 0x0019c82001007387 */ /* 0x0005e40000100a00 */
[----:B------:R-:W-:Y:S02]  /*58000*/  SHF.R.S32.HI R56, RZ, 0x1f, R52 ;  /* 0x0000001fff387819 */ /* 0x000fe40000011434 */
[----:B------:R1:W-:Y:S01]  /*58010*/  STL.64 [R1+0x1950], R30 ;  /* 0x0019501e01007387 */ /* 0x0003e20000100a00 */
[C---:B0-----:R-:W-:Y:S02]  /*58020*/  IADD3 R38, P1, PT, R53.reuse, R18, RZ ;  /* 0x0000001235267210 */ /* 0x041fe40007f3e0ff */
[----:B--2---:R-:W-:-:S03]  /*58030*/  IADD3 R32, P2, PT, R53, R21, RZ ;  /* 0x0000001535207210 */ /* 0x004fc60007f5e0ff */
[C---:B------:R-:W-:Y:S01]  /*58040*/  IMAD.X R39, R57.reuse, 0x1, R20, P1 ;  /* 0x0000000139277824 */ /* 0x040fe200008e0614 */
[----:B-1----:R-:W-:Y:S01]  /*58050*/  IADD3 R30, P0, PT, R52, R4, RZ ;  /* 0x00000004341e7210 */ /* 0x002fe20007f1e0ff */
[----:B------:R-:W-:-:S03]  /*58060*/  IMAD.X R33, R57, 0x1, R23, P2 ;  /* 0x0000000139217824 */ /* 0x000fc600010e0617 */
[----:B------:R0:W-:Y:S01]  /*58070*/  STL.64 [R1+0x18e8], R38 ;  /* 0x0018e82601007387 */ /* 0x0001e20000100a00 */
[----:B------:R-:W-:-:S03]  /*58080*/  IMAD.X R31, R56, 0x1, R47, P0 ;  /* 0x00000001381f7824 */ /* 0x000fc600000e062f */
[----:B------:R1:W-:Y:S04]  /*58090*/  STL.64 [R1+0x18e0], R32 ;  /* 0x0018e02001007387 */ /* 0x0003e80000100a00 */
[----:B------:R2:W-:Y:S01]  /*580a0*/  STL.64 [R1+0x18b0], R30 ;  /* 0x0018b01e01007387 */ /* 0x0005e20000100a00 */
[C---:B0-----:R-:W-:Y:S02]  /*580b0*/  IADD3 R38, P1, PT, R52.reuse, R5, RZ ;  /* 0x0000000534267210 */ /* 0x041fe40007f3e0ff */
        /* <DEDUP_REMOVED lines=17> */
[----:B0-----:R-:W-:-:S02]  /*581d0*/  IADD3 R32, P1, PT, R52, R13, RZ ;  /* 0x0000000d34207210 */ /* 0x001fc40007f3e0ff */
[----:B-1----:R-:W-:-:S03]  /*581e0*/  IADD3 R30, P2, PT, R50, R25, RZ ;  /* 0x00000019321e7210 */ /* 0x002fc60007f5e0ff */
[----:B------:R-:W-:Y:S01]  /*581f0*/  IMAD.X R33, R56, 0x1, R14, P1 ;  /* 0x0000000138217824 */ /* 0x000fe200008e060e */
[----:B------:R-:W-:Y:S01]  /*58200*/  IADD3 R38, P0, PT, R52, R15, RZ ;  /* 0x0000000f34267210 */ /* 0x000fe20007f1e0ff */
[----:B------:R-:W-:-:S03]  /*58210*/  IMAD.X R31, R3, 0x1, R27, P2 ;  /* 0x00000001031f7824 */ /* 0x000fc600010e061b */
        /* <DEDUP_REMOVED lines=11> */
[----:B-1----:R-:W-:-:S03]  /*582d0*/  IADD3 R32, P2, PT, R40, R25, RZ ;  /* 0x0000001928207210 */ /* 0x002fc60007f5e0ff */
[----:B------:R-:W-:Y:S01]  /*582e0*/  IMAD.X R39, R56, 0x1, R20, P1 ;  /* 0x0000000138277824 */ /* 0x000fe200008e0614 */
[----:B--2---:R-:W-:Y:S01]  /*582f0*/  IADD3 R30, P0, PT, R53, R25, RZ ;  /* 0x00000019351e7210 */ /* 0x004fe20007f1e0ff */
[--C-:B------:R-:W-:Y:S02]  /*58300*/  IMAD.X R33, R54, 0x1, R27.reuse, P2 ;  /* 0x0000000136217824 */ /* 0x100fe400010e061b */
[----:B------:R-:W-:Y:S01]  /*58310*/  VIADD R37, R52, UR56 ;  /* 0x0000003834257c36 */ /* 0x000fe20008000000 */
[----:B------:R0:W-:Y:S01]  /*58320*/  STL.64 [R1+0x1870], R38 ;  /* 0x0018702601007387 */ /* 0x0001e20000100a00 */
[----:B------:R-:W-:Y:S01]  /*58330*/  IMAD.X R31, R57, 0x1, R27, P0 ;  /* 0x00000001391f7824 */ /* 0x000fe200000e061b */
[----:B------:R-:W1:Y:S02]  /*58340*/  LDCU UR56, c[0x0][0x398] ;  /* 0x00007300ff3877ac */ /* 0x000e640008000800 */
[----:B------:R2:W-:Y:S01]  /*58350*/  STL.64 [R1+0x1948], R32 ;  /* 0x0019482001007387 */ /* 0x0005e20000100a00 */
[----:B------:R-:W-:-:S03]  /*58360*/  SHF.R.S32.HI R44, RZ, 0x1f, R37 ;  /* 0x0000001fff2c7819 */ /* 0x000fc60000011425 */
        /* <DEDUP_REMOVED lines=12> */
[C---:B------:R-:W-:Y:S01]  /*58430*/  IMAD.X R39, R44.reuse, 0x1, R6, P2 ;  /* 0x000000012c277824 */ /* 0x040fe200010e0606 */
[----:B--2---:R-:W-:Y:S01]  /*58440*/  IADD3 R30, P1, PT, R37, R9, RZ ;  /* 0x00000009251e7210 */ /* 0x004fe20007f3e0ff */
[----:B------:R-:W-:-:S03]  /*58450*/  IMAD.X R33, R44, 0x1, R8, P0 ;  /* 0x000000012c217824 */ /* 0x000fc600000e0608 */
[----:B------:R0:W-:Y:S01]  /*58460*/  STL.64 [R1+0x1830], R38 ;  /* 0x0018302601007387 */ /* 0x0001e20000100a00 */
[----:B------:R-:W-:-:S03]  /*58470*/  IMAD.X R31, R44, 0x1, R10, P1 ;  /* 0x000000012c1f7824 */ /* 0x000fc600008e060a */
[----:B------:R1:W-:Y:S04]  /*58480*/  STL.64 [R1+0x1828], R32 ;  /* 0x0018282001007387 */ /* 0x0003e80000100a00 */
[----:B------:R2:W-:Y:S01]  /*58490*/  STL.64 [R1+0x1820], R30 ;  /* 0x0018201e01007387 */ /* 0x0005e20000100a00 */
[C---:B0-----:R-:W-:Y:S02]  /*584a0*/  IADD3 R38, P2, PT, R37.reuse, R11, RZ ;  /* 0x0000000b25267210 */ /* 0x041fe40007f5e0ff */
[----:B-1----:R-:W-:Y:S02]  /*584b0*/  IADD3 R32, P0, PT, R37, R13, RZ ;  /* 0x0000000d25207210 */ /* 0x002fe40007f1e0ff */
[----:B--2---:R-:W-:Y:S01]  /*584c0*/  IADD3 R30, P1, PT, R52, R25, RZ ;  /* 0x00000019341e7210 */ /* 0x004fe20007f3e0ff */
[----:B------:R-:W-:-:S02]  /*584d0*/  IMAD.X R39, R44, 0x1, R12, P2 ;  /* 0x000000012c277824 */ /* 0x000fc400010e060c */
        /* <DEDUP_REMOVED lines=27> */
[----:B------:R-:W-:Y:S04]  /*58690*/  STL [R1+0x2ba8], R54 ;  /* 0x002ba83601007387 */ /* 0x000fe80000100800 */
[----:B------:R1:W-:Y:S01]  /*586a0*/  STL.64 [R1+0x1940], R30 ;  /* 0x0019401e01007387 */ /* 0x0003e20000100a00 */
[----:B0-----:R-:W-:-:S03]  /*586b0*/  IADD3 R38, P1, PT, R37, R22, RZ ;  /* 0x0000001625267210 */ /* 0x001fc60007f3e0ff */
[----:B------:R0:W-:Y:S01]  /*586c0*/  STL.64 [R1+0x17a8], R32 ;  /* 0x0017a82001007387 */ /* 0x0001e20000100a00 */
[-C--:B-1----:R-:W-:Y:S01]  /*586d0*/  IADD3 R30, P2, PT, R53, R26.reuse, RZ ;  /* 0x0000001a351e7210 */ /* 0x082fe20007f5e0ff */
[----:B------:R-:W-:Y:S01]  /*586e0*/  IMAD.X R39, R44, 0x1, R24, P1 ;  /* 0x000000012c277824 */ /* 0x000fe200008e0618 */
[----:B0-----:R-:W-:-:S03]  /*586f0*/  IADD3 R32, P0, PT, R52, R26, RZ ;  /* 0x0000001a34207210 */ /* 0x001fc60007f1e0ff */
[--C-:B------:R-:W-:Y:S01]  /*58700*/  IMAD.X R31, R57, 0x1, R28.reuse, P2 ;  /* 0x00000001391f7824 */ /* 0x100fe200010e061c */
[----:B------:R-:W-:Y:S01]  /*58710*/  STL.64 [R1+0x2bb0], R52 ;  /* 0x002bb03401007387 */ /* 0x000fe20000100a00 */
[C---:B------:R-:W-:Y:S01]  /*58720*/  VIADD R36, R37.reuse, UR55 ;  /* 0x0000003725247c36 */ /* 0x040fe20008000000 */
[----:B------:R-:W0:Y:S01]  /*58730*/  LDCU UR55, c[0x0][0x398] ;  /* 0x00007300ff3777ac */ /* 0x000e220008000800 */
[----:B------:R-:W-:Y:S01]  /*58740*/  IMAD.X R33, R56, 0x1, R28, P0 ;  /* 0x0000000138217824 */ /* 0x000fe200000e061c */
[----:B------:R1:W-:Y:S02]  /*58750*/  STL.64 [R1+0x18c8], R30 ;  /* 0x0018c81e01007387 */ /* 0x0003e40000100a00 */
[----:B------:R-:W-:Y:S02]  /*58760*/  SHF.R.S32.HI R43, RZ, 0x1f, R36 ;  /* 0x0000001fff2b7819 */ /* 0x000fe40000011424 */
[----:B------:R2:W-:Y:S04]  /*58770*/  STL.64 [R1+0x17a0], R38 ;  /* 0x0017a02601007387 */ /* 0x0005e80000100a00 */
[----:B------:R0:W-:Y:S01]  /*58780*/  STL.64 [R1+0x1850], R32 ;  /* 0x0018502001007387 */ /* 0x0001e20000100a00 */
[----:B-1----:R-:W-:-:S02]  /*58790*/  IADD3 R30, P2, PT, R37, R25, RZ ;  /* 0x00000019251e7210 */ /* 0x002fc40007f5e0ff */
[----:B--2---:R-:W-:-:S03]  /*587a0*/  IADD3 R38, P0, PT, R37, R26, RZ ;  /* 0x0000001a25267210 */ /* 0x004fc60007f1e0ff */
[----:B------:R-:W-:Y:S01]  /*587b0*/  IMAD.X R31, R44, 0x1, R27, P2 ;  /* 0x000000012c1f7824 */ /* 0x000fe200010e061b */
[----:B0-----:R-:W-:Y:S01]  /*587c0*/  IADD3 R32, P1, PT, R36, R4, RZ ;  /* 0x0000000424207210 */ /* 0x001fe20007f3e0ff */
        /* <DEDUP_REMOVED lines=11> */
[----:B------:R-:W-:Y:S01]  /*58880*/  IMAD.X R33, R43, 0x1, R10, P1 ;  /* 0x000000012b217824 */ /* 0x000fe200008e060a */
[----:B------:R-:W-:-:S04]  /*58890*/  IADD3 R54, P0, PT, R36, R13, RZ ;  /* 0x0000000d24367210 */ /* 0x000fc80007f1e0ff */
[----:B------:R1:W-:Y:S01]  /*588a0*/  STL.64 [R1+0x1760], R32 ;  /* 0x0017602001007387 */ /* 0x0003e20000100a00 */
[----:B0-----:R-:W-:Y:S01]  /*588b0*/  IADD3 R30, P2, PT, R36, R11, RZ ;  /* 0x0000000b241e7210 */ /* 0x001fe20007f5e0ff */
[----:B------:R-:W-:-:S04]  /*588c0*/  IMAD.X R55, R43, 0x1, R14, P0 ;  /* 0x000000012b377824 */ /* 0x000fc800000e060e */
[C---:B------:R-:W-:Y:S01]  /*588d0*/  IMAD.X R31, R43.reuse, 0x1, R12, P2 ;  /* 0x000000012b1f7824 */ /* 0x040fe200010e060c */
[----:B-1----:R-:W-:Y:S01]  /*588e0*/  IADD3 R32, P1, PT, R36, R15, RZ ;  /* 0x0000000f24207210 */ /* 0x002fe20007f3e0ff */
[----:B------:R-:W-:Y:S04]  /*588f0*/  STL.64 [R1+0x1768], R38 ;  /* 0x0017682601007387 */ /* 0x000fe80000100a00 */
[----:B------:R-:W-:Y:S01]  /*58900*/  IMAD.X R33, R43, 0x1, R16, P1 ;  /* 0x000000012b217824 */ /* 0x000fe200008e0610 */
[----:B------:R-:W-:Y:S04]  /*58910*/  STL.64 [R1+0x1758], R30 ;  /* 0x0017581e01007387 */ /* 0x000fe80000100a00 */
[----:B------:R-:W-:Y:S04]  /*58920*/  STL.64 [R1+0x1750], R54 ;  /* 0x0017503601007387 */ /* 0x000fe80000100a00 */
[----:B------:R0:W-:Y:S04]  /*58930*/  STL.64 [R1+0x1748], R32 ;  /* 0x0017482001007387 */ /* 0x0001e80000100a00 */
[----:B0-----:R-:W2:Y:S01]  /*58940*/  LDL.LU.64 R32, [R1+0x2bb8] ;  /* 0x002bb80001207983 */ /* 0x001ea20000300a00 */
[----:B------:R-:W-:-:S02]  /*58950*/  IADD3 R30, P2, PT, R48, R29, RZ ;  /* 0x0000001d301e7210 */ /* 0x000fc40007f5e0ff */
[----:B------:R-:W-:Y:S01]  /*58960*/  IADD3 R54, P0, PT, R50, R29, RZ ;  /* 0x0000001d32367210 */ /* 0x000fe20007f1e0ff */
[----:B------:R-:W-:Y:S02]  /*58970*/  IMAD.MOV.U32 R41, RZ, RZ, R53 ;  /* 0x000000ffff297224 */ /* 0x000fe400078e0035 */
[--C-:B--2---:R-:W-:Y:S02]  /*58980*/  IMAD.X R31, R59, 0x1, R32.reuse, P2 ;  /* 0x000000013b1f7824 */ /* 0x104fe400010e0620 */
[----:B------:R-:W-:-:S03]  /*58990*/  IMAD.X R55, R3, 0x1, R32, P0 ;  /* 0x0000000103377824 */ /* 0x000fc600000e0620 */
[----:B------:R0:W-:Y:S04]  /*589a0*/  STL.64 [R1+0x1aa0], R30 ;  /* 0x001aa01e01007387 */ /* 0x0001e80000100a00 */
[----:B------:R1:W-:Y:S01]  /*589b0*/  STL.64 [R1+0x1a28], R54 ;  /* 0x001a283601007387 */ /* 0x0003e20000100a00 */
[----:B------:R-:W-:Y:S02]  /*589c0*/  IADD3 R52, P2, PT, R2, R29, RZ ;  /* 0x0000001d02347210 */ /* 0x000fe40007f5e0ff */
[C---:B0-----:R-:W-:Y:S02]  /*589d0*/  IADD3 R30, P1, PT, R36.reuse, R17, RZ ;  /* 0x00000011241e7210 */ /* 0x041fe40007f3e0ff */
[----:B-1----:R-:W-:-:S03]  /*589e0*/  IADD3 R54, P0, PT, R36, R18, RZ ;  /* 0x0000001224367210 */ /* 0x002fc60007f1e0ff */
[C---:B------:R-:W-:Y:S02]  /*589f0*/  IMAD.X R31, R43.reuse, 0x1, R19, P1 ;  /* 0x000000012b1f7824 */ /* 0x040fe400008e0613 */
[----:B------:R-:W-:-:S03]  /*58a00*/  IMAD.X R55, R43, 0x1, R20, P0 ;  /* 0x000000012b377824 */ /* 0x000fc600000e0614 */
[----:B------:R0:W-:Y:S04]  /*58a10*/  STL.64 [R1+0x1740], R30 ;  /* 0x0017401e01007387 */ /* 0x0001e80000100a00 */
[----:B------:R1:W-:Y:S04]  /*58a20*/  STL [R1+0x2b98], R40 ;  /* 0x002b982801007387 */ /* 0x0003e80000100800 */
[----:B------:R2:W-:Y:S01]  /*58a30*/  STL [R1+0x19b0], R52 ;  /* 0x0019b03401007387 */ /* 0x0005e20000100800 */
[----:B0-----:R-:W-:Y:S01]  /*58a40*/  IADD3 R30, P1, PT, R40, R29, RZ ;  /* 0x0000001d281e7210 */ /* 0x001fe20007f3e0ff */
[----:B-1----:R-:W-:-:S02]  /*58a50*/  IMAD.MOV.U32 R40, RZ, RZ, R52 ;  /* 0x000000ffff287224 */ /* 0x002fc400078e0034 */
[----:B--2---:R-:W2:Y:S04]  /*58a60*/  LDL.LU.64 R52, [R1+0x2bb0] ;  /* 0x002bb00001347983 */ /* 0x004ea80000300a00 */
[----:B------:R0:W-:Y:S04]  /*58a70*/  STL.64 [R1+0x1738], R54 ;  /* 0x0017383601007387 */ /* 0x0001e80000100a00 */
[----:B0-----:R-:W2:Y:S01]  /*58a80*/  LDL.LU R54, [R1+0x2ba8] ;  /* 0x002ba80001367983 */ /* 0x001ea20000300800 */
[----:B------:R-:W-:Y:S01]  /*58a90*/  IMAD.X R41, R58, 0x1, R32, P2 ;  /* 0x000000013a297824 */ /* 0x000fe200010e0620 */
[----:B------:R-:W-:-:S04]  /*58aa0*/  IADD3 R40, P0, PT, R36, R21, RZ ;  /* 0x0000001524287210 */ /* 0x000fc80007f1e0ff */
[----:B------:R0:W-:Y:S02]  /*58ab0*/  STL [R1+0x19b4], R41 ;  /* 0x0019b42901007387 */ /* 0x0001e40000100800 */
[----:B0-----:R-:W-:Y:S02]  /*58ac0*/  IMAD.X R41, R43, 0x1, R23, P0 ;  /* 0x000000012b297824 */ /* 0x001fe400000e0617 */
[----:B------:R-:W-:Y:S01]  /*58ad0*/  VIADD R35, R36, UR54 ;  /* 0x0000003624237c36 */ /* 0x000fe20008000000 */
[----:B------:R-:W0:Y:S04]  /*58ae0*/  LDCU UR54, c[0x0][0x398] ;  /* 0x00007300ff3677ac */ /* 0x000e280008000800 */
[----:B------:R-:W-:Y:S01]  /*58af0*/  SHF.R.S32.HI R60, RZ, 0x1f, R35 ;  /* 0x0000001fff3c7819 */ /* 0x000fe20000011423 */
[----:B--2---:R-:W-:Y:S01]  /*58b00*/  IMAD.X R31, R54, 0x1, R32, P1 ;  /* 0x00000001361f7824 */ /* 0x004fe200008e0620 */
[----:B------:R-:W-:Y:S04]  /*58b10*/  STL [R1+0x2b9c], R54 ;  /* 0x002b9c3601007387 */ /* 0x000fe80000100800 */
[----:B------:R1:W-:Y:S04]  /*58b20*/  STL.64 [R1+0x1938], R30 ;  /* 0x0019381e01007387 */ /* 0x0003e80000100a00 */
[----:B------:R-:W-:Y:S01]  /*58b30*/  STL.64 [R1+0x1730], R40 ;  /* 0x0017302801007387 */ /* 0x000fe20000100a00 */
[----:B-1----:R-:W-:-:S03]  /*58b40*/  IADD3 R30, P1, PT, R36, R22, RZ ;  /* 0x00000016241e7210 */ /* 0x002fc60007f3e0ff */
[----:B------:R-:W-:Y:S02]  /*58b50*/  STL.64 [R1+0x2b90], R52 ;  /* 0x002b903401007387 */ /* 0x000fe40000100a00 */
[----:B------:R-:W-:-:S05]  /*58b60*/  IMAD.X R31, R43, 0x1, R24, P1 ;  /* 0x000000012b1f7824 */ /* 0x000fca00008e0618 */
[----:B------:R1:W-:Y:S04]  /*58b70*/  STL.64 [R1+0x1728], R30 ;  /* 0x0017281e01007387 */ /* 0x0003e80000100a00 */
[----:B-1----:R-:W2:Y:S01]  /*58b80*/  LDL.LU.64 R30, [R1+0x2ba0] ;  /* 0x002ba000011e7983 */ /* 0x002ea20000300a00 */
[-C--:B------:R-:W-:Y:S02]  /*58b90*/  IADD3 R54, P2, PT, R53, R29.reuse, RZ ;  /* 0x0000001d35367210 */ /* 0x080fe40007f5e0ff */
[----:B------:R-:W-:-:S03]  /*58ba0*/  IADD3 R40, P0, PT, R52, R29, RZ ;  /* 0x0000001d34287210 */ /* 0x000fc60007f1e0ff */
[--C-:B------:R-:W-:Y:S02]  /*58bb0*/  IMAD.X R55, R57, 0x1, R32.reuse, P2 ;  /* 0x0000000139377824 */ /* 0x100fe400010e0620 */
[----:B------:R-:W-:-:S03]  /*58bc0*/  IMAD.X R41, R56, 0x1, R32, P0 ;  /* 0x0000000138297824 */ /* 0x000fc600000e0620 */
[----:B------:R1:W-:Y:S01]  /*58bd0*/  STL.64 [R1+0x18c0], R54 ;  /* 0x0018c03601007387 */ /* 0x0003e20000100a00 */
[----:B------:R-:W-:-:S03]  /*58be0*/  IADD3 R52, P2, PT, R36, R26, RZ ;  /* 0x0000001a24347210 */ /* 0x000fc60007f5e0ff */
[----:B------:R0:W-:Y:S01]  /*58bf0*/  STL.64 [R1+0x1848], R40 ;  /* 0x0018482801007387 */ /* 0x0001e20000100a00 */
[----:B-1----:R-:W-:Y:S02]  /*58c00*/  IADD3 R54, P1, PT, R36, R25, RZ ;  /* 0x0000001924367210 */ /* 0x002fe40007f3e0ff */
[----:B0-----:R-:W-:-:S03]  /*58c10*/  IADD3 R40, P0, PT, R35, R4, RZ ;  /* 0x0000000423287210 */ /* 0x001fc60007f1e0ff */
[C---:B------:R-:W-:Y:S02]  /*58c20*/  IMAD.X R55, R43.reuse, 0x1, R27, P1 ;  /* 0x000000012b377824 */ /* 0x040fe400008e061b */
[----:B------:R-:W-:Y:S02]  /*58c30*/  IMAD.X R53, R43, 0x1, R28, P2 ;  /* 0x000000012b357824 */ /* 0x000fe400010e061c */
[----:B------:R-:W-:Y:S01]  /*58c40*/  IMAD.X R41, R60, 0x1, R47, P0 ;  /* 0x000000013c297824 */ /* 0x000fe200000e062f */
[----:B------:R0:W-:Y:S04]  /*58c50*/  STL.64 [R1+0x1720], R54 ;  /* 0x0017203601007387 */ /* 0x0001e80000100a00 */
[----:B------:R1:W-:Y:S04]  /*58c60*/  STL.64 [R1+0x1718], R52 ;  /* 0x0017183401007387 */ /* 0x0003e80000100a00 */
[----:B------:R3:W-:Y:S01]  /*58c70*/  STL.64 [R1+0x1700], R40 ;  /* 0x0017002801007387 */ /* 0x0007e20000100a00 */
[----:B0-----:R-:W-:-:S02]  /*58c80*/  IADD3 R54, P1, PT, R35, R5, RZ ;  /* 0x0000000523367210 */ /* 0x001fc40007f3e0ff */
[----:B-1----:R-:W-:-:S03]  /*58c90*/  IADD3 R52, P2, PT, R35, R7, RZ ;  /* 0x0000000723347210 */ /* 0x002fc60007f5e0ff */
[C---:B------:R-:W-:Y:S01]  /*58ca0*/  IMAD.X R55, R60.reuse, 0x1, R6, P1 ;  /* 0x000000013c377824 */ /* 0x040fe200008e0606 */
[----:B---3--:R-:W-:Y:S01]  /*58cb0*/  IADD3 R40, P0, PT, R35, R9, RZ ;  /* 0x0000000923287210 */ /* 0x008fe20007f1e0ff */
        /* <DEDUP_REMOVED lines=8> */
[----:B---3--:R-:W-:Y:S01]  /*58d40*/  IADD3 R40, P0, PT, R35, R15, RZ ;  /* 0x0000000f23287210 */ /* 0x008fe20007f1e0ff */
[----:B------:R-:W-:-:S03]  /*58d50*/  IMAD.X R53, R60, 0x1, R14, P2 ;  /* 0x000000013c357824 */ /* 0x000fc600010e060e */
[----:B------:R0:W-:Y:S01]  /*58d60*/  STL.64 [R1+0x16e0], R54 ;  /* 0x0016e03601007387 */ /* 0x0001e20000100a00 */
[----:B------:R-:W-:-:S03]  /*58d70*/  IMAD.X R41, R60, 0x1, R16, P0 ;  /* 0x000000013c297824 */ /* 0x000fc600000e0610 */
[----:B------:R-:W-:Y:S04]  /*58d80*/  STL.64 [R1+0x16d8], R52 ;  /* 0x0016d83401007387 */ /* 0x000fe80000100a00 */
[----:B------:R1:W-:Y:S01]  /*58d90*/  STL.64 [R1+0x16d0], R40 ;  /* 0x0016d02801007387 */ /* 0x0003e20000100a00 */
[----:B0-----:R-:W-:-:S05]  /*58da0*/  IADD3 R54, P1, PT, R35, R17, RZ ;  /* 0x0000001123367210 */ /* 0x001fca0007f3e0ff */
[----:B------:R-:W-:Y:S01]  /*58db0*/  IMAD.X R55, R60, 0x1, R19, P1 ;  /* 0x000000013c377824 */ /* 0x000fe200008e0613 */
[-C--:B-1----:R-:W-:Y:S02]  /*58dc0*/  IADD3 R40, P0, PT, R36, R29.reuse, RZ ;  /* 0x0000001d24287210 */ /* 0x082fe40007f1e0ff */
[----:B------:R-:W-:Y:S02]  /*58dd0*/  IADD3 R52, P2, PT, R37, R29, RZ ;  /* 0x0000001d25347210 */ /* 0x000fe40007f5e0ff */
[----:B------:R0:W-:Y:S01]  /*58de0*/  STL.64 [R1+0x16c8], R54 ;  /* 0x0016c83601007387 */ /* 0x0001e20000100a00 */
[--C-:B------:R-:W-:Y:S02]  /*58df0*/  IMAD.X R41, R43, 0x1, R32.reuse, P0 ;  /* 0x000000012b297824 */ /* 0x100fe400000e0620 */
[----:B------:R-:W-:-:S03]  /*58e00*/  IMAD.X R53, R44, 0x1, R32, P2 ;  /* 0x000000012c357824 */ /* 0x000fc600010e0620 */
[----:B------:R1:W-:Y:S01]  /*58e10*/  STL.64 [R1+0x1710], R40 ;  /* 0x0017102801007387 */ /* 0x0003e20000100a00 */
[----:B0-----:R-:W-:-:S03]  /*58e20*/  IADD3 R54, P1, PT, R35, R18, RZ ;  /* 0x0000001223367210 */ /* 0x001fc60007f3e0ff */
[----:B------:R-:W-:Y:S02]  /*58e30*/  STL.64 [R1+0x1788], R52 ;  /* 0x0017883401007387 */ /* 0x000fe40000100a00 */
[C---:B------:R-:W-:Y:S01]  /*58e40*/  IMAD.X R55, R60.reuse, 0x1, R20, P1 ;  /* 0x000000013c377824 */ /* 0x040fe200008e0614 */
[----:B-1----:R-:W-:Y:S01]  /*58e50*/  IADD3 R40, P0, PT, R35, R21, RZ ;  /* 0x0000001523287210 */ /* 0x002fe20007f1e0ff */
[----:B------:R-:W-:Y:S04]  /*58e60*/  STL [R1+0x2b8c], R48 ;  /* 0x002b8c3001007387 */ /* 0x000fe80000100800 */
[----:B------:R-:W-:Y:S01]  /*58e70*/  IMAD.X R41, R60, 0x1, R23, P0 ;  /* 0x000000013c297824 */ /* 0x000fe200000e0617 */
[----:B------:R0:W-:Y:S04]  /*58e80*/  STL.64 [R1+0x16c0], R54 ;  /* 0x0016c03601007387 */ /* 0x0001e80000100a00 */
[----:B0-----:R-:W3:Y:S04]  /*58e90*/  LDL.LU R54, [R1+0x2b9c] ;  /* 0x002b9c0001367983 */ /* 0x001ee80000300800 */
[----:B------:R-:W-:Y:S04]  /*58ea0*/  STL [R1+0x2b88], R50 ;  /* 0x002b883201007387 */ /* 0x000fe80000100800 */
[----:B------:R0:W-:Y:S04]  /*58eb0*/  STL.64 [R1+0x16b8], R40 ;  /* 0x0016b82801007387 */ /* 0x0001e80000100a00 */
[----:B0-----:R-:W3:Y:S01]  /*58ec0*/  LDL.LU R40, [R1+0x2b98] ;  /* 0x002b980001287983 */ /* 0x001ee20000300800 */
[----:B--2---:R-:W-:-:S05]  /*58ed0*/  IADD3 R52, P2, PT, R48, R30, RZ ;  /* 0x0000001e30347210 */ /* 0x004fca0007f5e0ff */
[----:B------:R-:W-:Y:S01]  /*58ee0*/  IMAD.X R53, R59, 0x1, R33, P2 ;  /* 0x000000013b357824 */ /* 0x000fe200010e0621 */
[----:B------:R-:W-:-:S04]  /*58ef0*/  IADD3 R48, P1, PT, R50, R30, RZ ;  /* 0x0000001e32307210 */ /* 0x000fc80007f3e0ff */
[----:B------:R0:W-:Y:S01]  /*58f00*/  STL.64 [R1+0x1a98], R52 ;  /* 0x001a983401007387 */ /* 0x0001e20000100a00 */
[----:B------:R-:W-:Y:S01]  /*58f10*/  IMAD.X R49, R3, 0x1, R33, P1 ;  /* 0x0000000103317824 */ /* 0x000fe200008e0621 */
[----:B0-----:R-:W-:-:S04]  /*58f20*/  IADD3 R52, P0, PT, R35, R22, RZ ;  /* 0x0000001623347210 */ /* 0x001fc80007f1e0ff */
[----:B------:R-:W-:Y:S01]  /*58f30*/  STL.64 [R1+0x1a20], R48 ;  /* 0x001a203001007387 */ /* 0x000fe20000100a00 */
[----:B------:R-:W-:-:S03]  /*58f40*/  IMAD.X R53, R60, 0x1, R24, P0 ;  /* 0x000000013c357824 */ /* 0x000fc600000e0618 */
[----:B------:R-:W-:Y:S04]  /*58f50*/  STL.64 [R1+0x2b80], R2 ;  /* 0x002b800201007387 */ /* 0x000fe80000100a00 */
[----:B------:R0:W-:Y:S04]  /*58f60*/  STL.64 [R1+0x16b0], R52 ;  /* 0x0016b03401007387 */ /* 0x0001e80000100a00 */
[----:B0-----:R-:W2:Y:S01]  /*58f70*/  LDL.LU.64 R52, [R1+0x2b90] ;  /* 0x002b900001347983 */ /* 0x001ea20000300a00 */
[----:B------:R-:W-:Y:S02]  /*58f80*/  IADD3 R50, P1, PT, R35, R25, RZ ;  /* 0x0000001923327210 */ /* 0x000fe40007f3e0ff */
[----:B------:R-:W-:-:S03]  /*58f90*/  IADD3 R48, P2, PT, R2, R30, RZ ;  /* 0x0000001e02307210 */ /* 0x000fc60007f5e0ff */
[----:B------:R-:W-:Y:S02]  /*58fa0*/  IMAD.X R51, R60, 0x1, R27, P1 ;  /* 0x000000013c337824 */ /* 0x000fe400008e061b */
[----:B------:R-:W-:Y:S02]  /*58fb0*/  IMAD.X R49, R58, 0x1, R33, P2 ;  /* 0x000000013a317824 */ /* 0x000fe400010e0621 */
[C---:B------:R-:W-:Y:S01]  /*58fc0*/  VIADD R39, R35.reuse, UR27 ;  /* 0x0000001b23277c36 */ /* 0x040fe20008000000 */
[----:B------:R0:W-:Y:S01]  /*58fd0*/  STL.64 [R1+0x16a8], R50 ;  /* 0x0016a83201007387 */ /* 0x0001e20000100a00 */
[----:B------:R-:W1:Y:S03]  /*58fe0*/  LDCU UR27, c[0x0][0x398] ;  /* 0x00007300ff1b77ac */ /* 0x000e660008000800 */
[----:B------:R-:W-:Y:S02]  /*58ff0*/  SHF.R.S32.HI R46, RZ, 0x1f, R39 ;  /* 0x0000001fff2e7819 */ /* 0x000fe40000011427 */
[----:B0-----:R-:W-:-:S05]  /*59000*/  IADD3 R50, P2, PT, R35, R26, RZ ;  /* 0x0000001a23327210 */ /* 0x001fca0007f5e0ff */
[----:B------:R-:W-:Y:S01]  /*59010*/  IMAD.X R51, R60, 0x1, R28, P2 ;  /* 0x000000013c337824 */ /* 0x000fe200010e061c */
[----:B---3--:R-:W-:-:S05]  /*59020*/  IADD3 R2, P0, PT, R40, R30, RZ ;  /* 0x0000001e28027210 */ /* 0x008fca0007f1e0ff */
[----:B------:R-:W-:-:S05]  /*59030*/  IMAD.X R3, R54, 0x1, R33, P0 ;  /* 0x0000000136037824 */ /* 0x000fca00000e0621 */
[----:B------:R0:W-:Y:S04]  /*59040*/  STL.64 [R1+0x1930], R2 ;  /* 0x0019300201007387 */ /* 0x0001e80000100a00 */
[----:B------:R3:W-:Y:S01]  /*59050*/  STL.64 [R1+0x19a8], R48 ;  /* 0x0019a83001007387 */ /* 0x0007e20000100a00 */
[----:B0-----:R-:W-:Y:S02]  /*59060*/  IADD3 R2, P1, PT, R35, R29, RZ ;  /* 0x0000001d23027210 */ /* 0x001fe40007f3e0ff */
[----:B---3--:R-:W-:-:S03]  /*59070*/  IADD3 R48, P0, PT, R39, R4, RZ ;  /* 0x0000000427307210 */ /* 0x008fc60007f1e0ff */
[----:B------:R-:W-:Y:S01]  /*59080*/  IMAD.X R3, R60, 0x1, R32, P1 ;  /* 0x000000013c037824 */ /* 0x000fe200008e0620 */
[----:B------:R0:W-:Y:S01]  /*59090*/  STL.64 [R1+0x16a0], R50 ;  /* 0x0016a03201007387 */ /* 0x0001e20000100a00 */
[----:B------:R-:W-:-:S03]  /*590a0*/  IMAD.X R49, R46, 0x1, R47, P0 ;  /* 0x000000012e317824 */ /* 0x000fc600000e062f */
[----:B------:R3:W-:Y:S04]  /*590b0*/  STL.64 [R1+0x1698], R2 ;  /* 0x0016980201007387 */ /* 0x0007e80000100a00 */
[----:B------:R1:W-:Y:S01]  /*590c0*/  STL.64 [R1+0x1688], R48 ;  /* 0x0016883001007387 */ /* 0x0003e20000100a00 */
[C---:B0-----:R-:W-:Y:S02]  /*590d0*/  IADD3 R50, P2, PT, R39.reuse, R5, RZ ;  /* 0x0000000527327210 */ /* 0x041fe40007f5e0ff */
[----:B---3--:R-:W-:-:S03]  /*590e0*/  IADD3 R2, P1, PT, R39, R7, RZ ;  /* 0x0000000727027210 */ /* 0x008fc60007f3e0ff */
        /* <DEDUP_REMOVED lines=18> */
[C---:B------:R-:W-:Y:S02]  /*59210*/  IMAD.X R51, R46.reuse, 0x1, R19, P2 ;  /* 0x000000012e337824 */ /* 0x040fe400010e0613 */
[----:B------:R-:W-:-:S03]  /*59220*/  IMAD.X R3, R46, 0x1, R20, P1 ;  /* 0x000000012e037824 */ /* 0x000fc600008e0614 */
[----:B------:R0:W-:Y:S01]  /*59230*/  STL.64 [R1+0x1650], R50 ;  /* 0x0016503201007387 */ /* 0x0001e20000100a00 */
[----:B------:R-:W-:Y:S01]  /*59240*/  VIADD R38, R39, UR26 ;  /* 0x0000001a27267c36 */ /* 0x000fe20008000000 */
[----:B------:R-:W1:Y:S04]  /*59250*/  LDCU UR26, c[0x0][0x398] ;  /* 0x00007300ff1a77ac */ /* 0x000e680008000800 */
[----:B------:R-:W-:Y:S02]  /*59260*/  SHF.R.S32.HI R45, RZ, 0x1f, R38 ;  /* 0x0000001fff2d7819 */ /* 0x000fe40000011426 */
[----:B--2---:R-:W-:-:S05]  /*59270*/  IADD3 R48, P0, PT, R53, R30, RZ ;  /* 0x0000001e35307210 */ /* 0x004fca0007f1e0ff */
[----:B------:R-:W-:Y:S01]  /*59280*/  IMAD.X R49, R57, 0x1, R33, P0 ;  /* 0x0000000139317824 */ /* 0x000fe200000e0621 */
[----:B0-----:R-:W-:-:S04]  /*59290*/  IADD3 R50, P0, PT, R39, R21, RZ ;  /* 0x0000001527327210 */ /* 0x001fc80007f1e0ff */
[----:B------:R0:W-:Y:S04]  /*592a0*/  STL.64 [R1+0x18b8], R48 ;  /* 0x0018b83001007387 */ /* 0x0001e80000100a00 */
[----:B------:R2:W-:Y:S01]  /*592b0*/  STL.64 [R1+0x1648], R2 ;  /* 0x0016480201007387 */ /* 0x0005e20000100a00 */
[----:B------:R-:W-:Y:S01]  /*592c0*/  IMAD.X R51, R46, 0x1, R23, P0 ;  /* 0x000000012e337824 */ /* 0x000fe200000e0617 */
[-C--:B0-----:R-:W-:Y:S02]  /*592d0*/  IADD3 R48, P2, PT, R52, R30.reuse, RZ ;  /* 0x0000001e34307210 */ /* 0x081fe40007f5e0ff */
[----:B--2---:R-:W-:-:S03]  /*592e0*/  IADD3 R2, P1, PT, R37, R30, RZ ;  /* 0x0000001e25027210 */ /* 0x004fc60007f3e0ff */
[--C-:B------:R-:W-:Y:S02]  /*592f0*/  IMAD.X R49, R56, 0x1, R33.reuse, P2 ;  /* 0x0000000138317824 */ /* 0x100fe400010e0621 */
[----:B------:R-:W-:-:S03]  /*59300*/  IMAD.X R3, R44, 0x1, R33, P1 ;  /* 0x000000012c037824 */ /* 0x000fc600008e0621 */
[----:B------:R0:W-:Y:S04]  /*59310*/  STL.64 [R1+0x1840], R48 ;  /* 0x0018403001007387 */ /* 0x0001e80000100a00 */
[----:B------:R-:W-:Y:S04]  /*59320*/  STL.64 [R1+0x1640], R50 ;  /* 0x0016403201007387 */ /* 0x000fe80000100a00 */
[----:B------:R2:W-:Y:S01]  /*59330*/  STL.64 [R1+0x1780], R2 ;  /* 0x0017800201007387 */ /* 0x0005e20000100a00 */
[----:B0-----:R-:W-:-:S05]  /*59340*/  IADD3 R48, P0, PT, R39, R22, RZ ;  /* 0x0000001627307210 */ /* 0x001fca0007f1e0ff */
[----:B------:R-:W-:Y:S01]  /*59350*/  IMAD.X R49, R46, 0x1, R24, P0 ;  /* 0x000000012e317824 */ /* 0x000fe200000e0618 */
[----:B--2---:R-:W-:Y:S02]  /*59360*/  IADD3 R2, P2, PT, R36, R30, RZ ;  /* 0x0000001e24027210 */ /* 0x004fe40007f5e0ff */
[----:B------:R-:W-:-:S03]  /*59370*/  IADD3 R50, P1, PT, R39, R25, RZ ;  /* 0x0000001927327210 */ /* 0x000fc60007f3e0ff */
[----:B------:R-:W-:Y:S01]  /*59380*/  IMAD.X R3, R43, 0x1, R33, P2 ;  /* 0x000000012b037824 */ /* 0x000fe200010e0621 */
[----:B------:R0:W-:Y:S01]  /*59390*/  STL.64 [R1+0x1638], R48 ;  /* 0x0016383001007387 */ /* 0x0001e20000100a00 */
[----:B------:R-:W-:-:S03]  /*593a0*/  IMAD.X R51, R46, 0x1, R27, P1 ;  /* 0x000000012e337824 */ /* 0x000fc600008e061b */
[----:B------:R2:W-:Y:S01]  /*593b0*/  STL.64 [R1+0x1708], R2 ;  /* 0x0017080201007387 */ /* 0x0005e20000100a00 */
[----:B0-----:R-:W-:Y:S02]  /*593c0*/  IADD3 R48, P0, PT, R35, R30, RZ ;  /* 0x0000001e23307210 */ /* 0x001fe40007f1e0ff */
[----:B--2---:R-:W-:-:S03]  /*593d0*/  IADD3 R2, P1, PT, R39, R26, RZ ;  /* 0x0000001a27027210 */ /* 0x004fc60007f3e0ff */
[----:B------:R-:W-:Y:S01]  /*593e0*/  IMAD.X R49, R60, 0x1, R33, P0 ;  /* 0x000000013c317824 */ /* 0x000fe200000e0621 */
[----:B------:R0:W-:Y:S01]  /*593f0*/  STL.64 [R1+0x1630], R50 ;  /* 0x0016303201007387 */ /* 0x0001e20000100a00 */
[----:B------:R-:W-:-:S03]  /*59400*/  IMAD.X R3, R46, 0x1, R28, P1 ;  /* 0x000000012e037824 */ /* 0x000fc600008e061c */
[----:B------:R2:W-:Y:S04]  /*59410*/  STL.64 [R1+0x1690], R48 ;  /* 0x0016903001007387 */ /* 0x0005e80000100a00 */
[----:B------:R3:W-:Y:S01]  /*59420*/  STL.64 [R1+0x1628], R2 ;  /* 0x0016280201007387 */ /* 0x0007e20000100a00 */
[C---:B0-----:R-:W-:Y:S02]  /*59430*/  IADD3 R50, P0, PT, R38.reuse, R4, RZ ;  /* 0x0000000426327210 */ /* 0x041fe40007f1e0ff */
[----:B--2---:R-:W-:Y:S02]  /*59440*/  IADD3 R48, P2, PT, R39, R29, RZ ;  /* 0x0000001d27307210 */ /* 0x004fe40007f5e0ff */
[----:B---3--:R-:W-:-:S03]  /*59450*/  IADD3 R2, P1, PT, R38, R5, RZ ;  /* 0x0000000526027210 */ /* 0x008fc60007f3e0ff */
[----:B------:R-:W-:Y:S02]  /*59460*/  IMAD.X R49, R46, 0x1, R32, P2 ;  /* 0x000000012e317824 */ /* 0x000fe400010e0620 */
[C---:B------:R-:W-:Y:S02]  /*59470*/  IMAD.X R51, R45.reuse, 0x1, R47, P0 ;  /* 0x000000012d337824 */ /* 0x040fe400000e062f */
[----:B------:R-:W-:Y:S01]  /*59480*/  IMAD.X R3, R45, 0x1, R6, P1 ;  /* 0x000000012d037824 */ /* 0x000fe200008e0606 */
[----:B------:R0:W-:Y:S04]  /*59490*/  STL.64 [R1+0x1620], R48 ;  /* 0x0016203001007387 */ /* 0x0001e80000100a00 */
[----:B------:R2:W-:Y:S04]  /*594a0*/  STL.64 [R1+0x1610], R50 ;  /* 0x0016103201007387 */ /* 0x0005e80000100a00 */
[----:B------:R3:W-:Y:S01]  /*594b0*/  STL.64 [R1+0x1608], R2 ;  /* 0x0016080201007387 */ /* 0x0007e20000100a00 */
[----:B0-----:R-:W-:-:S02]  /*594c0*/  IADD3 R48, P2, PT, R38, R7, RZ ;  /* 0x0000000726307210 */ /* 0x001fc40007f5e0ff */
[----:B--2---:R-:W-:-:S03]  /*594d0*/  IADD3 R50, P0, PT, R38, R9, RZ ;  /* 0x0000000926327210 */ /* 0x004fc60007f1e0ff */
        /* <DEDUP_REMOVED lines=8> */
[----:B--2---:R-:W-:-:S03]  /*59560*/  IADD3 R50, P0, PT, R38, R15, RZ ;  /* 0x0000000f26327210 */ /* 0x004fc60007f1e0ff */
        /* <DEDUP_REMOVED lines=14> */
[----:B0-----:R-:W2:Y:S04]  /*59650*/  LDL.LU R48, [R1+0x2b8c] ;  /* 0x002b8c0001307983 */ /* 0x001ea80000300800 */
[----:B------:R0:W-:Y:S04]  /*59660*/  STL.64 [R1+0x1618], R2 ;  /* 0x0016180201007387 */ /* 0x0001e80000100a00 */
[----:B------:R3:W-:Y:S01]  /*59670*/  STL.64 [R1+0x15c8], R50 ;  /* 0x0015c83201007387 */ /* 0x0007e20000100a00 */
[----:B0-----:R-:W-:-:S03]  /*59680*/  IADD3 R2, P1, PT, R38, R22, RZ ;  /* 0x0000001626027210 */ /* 0x001fc60007f3e0ff */
[----:B---3--:R-:W3:Y:S02]  /*59690*/  LDL.LU R50, [R1+0x2b88] ;  /* 0x002b880001327983 */ /* 0x008ee40000300800 */
[----:B------:R-:W-:-:S05]  /*596a0*/  IMAD.X R3, R45, 0x1, R24, P1 ;  /* 0x000000012d037824 */ /* 0x000fca00008e0618 */
[----:B------:R0:W-:Y:S04]  /*596b0*/  STL.64 [R1+0x15c0], R2 ;  /* 0x0015c00201007387 */ /* 0x0001e80000100a00 */
[----:B0-----:R-:W4:Y:S01]  /*596c0*/  LDL.LU.64 R2, [R1+0x2b80] ;  /* 0x002b800001027983 */ /* 0x001f220000300a00 */
[----:B------:R-:W-:Y:S01]  /*596d0*/  VIADD R42, R38, UR25 ;  /* 0x00000019262a7c36 */ /* 0x000fe20008000000 */
[----:B------:R-:W0:Y:S04]  /*596e0*/  LDCU UR25, c[0x0][0x398] ;  /* 0x00007300ff1977ac */ /* 0x000e280008000800 */
[----:B------:R-:W-:Y:S01]  /*596f0*/  SHF.R.S32.HI R55, RZ, 0x1f, R42 ;  /* 0x0000001fff377819 */ /* 0x000fe2000001142a */
[----:B------:R-:W-:Y:S01]  /*59700*/  VIADD R41, R42, UR24 ;  /* 0x000000182a297c36 */ /* 0x000fe20008000000 */
[----:B------:R-:W0:Y:S01]  /*59710*/  LDCU UR24, c[0x0][0x398] ;  /* 0x00007300ff1877ac */ /* 0x000e220008000800 */
[----:B--2---:R-:W-:-:S05]  /*59720*/  IADD3 R48, P2, PT, R48, R31, RZ ;  /* 0x0000001f30307210 */ /* 0x004fca0007f5e0ff */
[----:B------:R-:W-:-:S05]  /*59730*/  IMAD.X R49, R59, 0x1, R34, P2 ;  /* 0x000000013b317824 */ /* 0x000fca00010e0622 */
[----:B------:R2:W-:Y:S01]  /*59740*/  STL.64 [R1+0x15b0], R48 ;  /* 0x0015b03001007387 */ /* 0x0005e20000100a00 */
[----:B---3--:R-:W-:Y:S02]  /*59750*/  IADD3 R50, P0, PT, R50, R31, RZ ;  /* 0x0000001f32327210 */ /* 0x008fe40007f1e0ff */
[----:B--2---:R-:W-:-:S05]  /*59760*/  IADD3 R48, P1, PT, R38, R25, RZ ;  /* 0x0000001926307210 */ /* 0x004fca0007f3e0ff */
[----:B------:R-:W-:Y:S02]  /*59770*/  IMAD.X R49, R45, 0x1, R27, P1 ;  /* 0x000000012d317824 */ /* 0x000fe400008e061b */
[----:B----4-:R-:W-:Y:S01]  /*59780*/  IMAD.X R51, R3, 0x1, R34, P0 ;  /* 0x0000000103337824 */ /* 0x010fe200000e0622 */
[----:B------:R-:W-:-:S04]  /*59790*/  IADD3 R2, P2, PT, R2, R31, RZ ;  /* 0x0000001f02027210 */ /* 0x000fc80007f5e0ff */
[----:B------:R2:W-:Y:S01]  /*597a0*/  STL.64 [R1+0x1598], R50 ;  /* 0x0015983201007387 */ /* 0x0005e20000100a00 */
[----:B------:R-:W-:Y:S01]  /*597b0*/  IMAD.X R3, R58, 0x1, R34, P2 ;  /* 0x000000013a037824 */ /* 0x000fe200010e0622 */
[----:B--2---:R-:W-:Y:S02]  /*597c0*/  IADD3 R50, P0, PT, R38, R26, RZ ;  /* 0x0000001a26327210 */ /* 0x004fe40007f1e0ff */
[----:B------:R2:W-:Y:S03]  /*597d0*/  STL.64 [R1+0x1588], R48 ;  /* 0x0015883001007387 */ /* 0x0005e60000100a00 */
[----:B------:R-:W-:-:S05]  /*597e0*/  IMAD.X R51, R45, 0x1, R28, P0 ;  /* 0x000000012d337824 */ /* 0x000fca00000e061c */
[----:B------:R3:W-:Y:S01]  /*597f0*/  STL.64 [R1+0x1578], R50 ;  /* 0x0015783201007387 */ /* 0x0007e20000100a00 */
[----:B--2---:R-:W-:Y:S02]  /*59800*/  IADD3 R48, P1, PT, R40, R31, RZ ;  /* 0x0000001f28307210 */ /* 0x004fe40007f3e0ff */
[----:B------:R-:W-:Y:S01]  /*59810*/  IADD3 R58, P2, PT, R38, R30, RZ ;  /* 0x0000001e263a7210 */ /* 0x000fe20007f5e0ff */
[----:B---3--:R-:W2:Y:S04]  /*59820*/  LDL.LU.64 R50, [R1+0x2b78] ;  /* 0x002b780001327983 */ /* 0x008ea80000300a00 */
[----:B------:R3:W-:Y:S01]  /*59830*/  STL.64 [R1+0x1568], R2 ;  /* 0x0015680201007387 */ /* 0x0007e20000100a00 */
[----:B------:R-:W-:Y:S02]  /*59840*/  IMAD.X R49, R54, 0x1, R34, P1 ;  /* 0x0000000136317824 */ /* 0x000fe400008e0622 */
[----:B------:R-:W-:Y:S01]  /*59850*/  IMAD.X R59, R45, 0x1, R33, P2 ;  /* 0x000000012d3b7824 */ /* 0x000fe200010e0621 */
[----:B---3--:R-:W-:-:S02]  /*59860*/  IADD3 R2, P0, PT, R38, R29, RZ ;  /* 0x0000001d26027210 */ /* 0x008fc40007f1e0ff */
[----:B------:R3:W-:Y:S03]  /*59870*/  STL.64 [R1+0x1558], R48 ;  /* 0x0015583001007387 */ /* 0x0007e60000100a00 */
[----:B------:R-:W-:-:S05]  /*59880*/  IMAD.X R3, R45, 0x1, R32, P0 ;  /* 0x000000012d037824 */ /* 0x000fca00000e0620 */
[----:B------:R4:W-:Y:S01]  /*59890*/  STL.64 [R1+0x1548], R2 ;  /* 0x0015480201007387 */ /* 0x0009e20000100a00 */
[----:B---3--:R-:W-:-:S03]  /*598a0*/  IADD3 R48, P1, PT, R42, R4, RZ ;  /* 0x000000042a307210 */ /* 0x008fc60007f3e0ff */
[----:B------:R3:W-:Y:S02]  /*598b0*/  STL.64 [R1+0x1538], R58 ;  /* 0x0015383a01007387 */ /* 0x0007e40000100a00 */
[----:B------:R-:W-:Y:S01]  /*598c0*/  IMAD.X R49, R55, 0x1, R47, P1 ;  /* 0x0000000137317824 */ /* 0x000fe200008e062f */
[C---:B----4-:R-:W-:Y:S02]  /*598d0*/  IADD3 R2, P0, PT, R42.reuse, R5, RZ ;  /* 0x000000052a027210 */ /* 0x050fe40007f1e0ff */
[----:B---3--:R-:W-:-:S03]  /*598e0*/  IADD3 R58, P2, PT, R42, R7, RZ ;  /* 0x000000072a3a7210 */ /* 0x008fc60007f5e0ff */
[C---:B------:R-:W-:Y:S01]  /*598f0*/  IMAD.X R3, R55.reuse, 0x1, R6, P0 ;  /* 0x0000000137037824 */ /* 0x040fe200000e0606 */
[----:B------:R3:W-:Y:S01]  /*59900*/  STL.64 [R1+0x1530], R48 ;  /* 0x0015303001007387 */ /* 0x0007e20000100a00 */
[----:B------:R-:W-:-:S03]  /*59910*/  IMAD.X R59, R55, 0x1, R8, P2 ;  /* 0x00000001373b7824 */ /* 0x000fc600010e0608 */
[----:B------:R4:W-:Y:S04]  /*59920*/  STL.64 [R1+0x1528], R2 ;  /* 0x0015280201007387 */ /* 0x0009e80000100a00 */
[----:B------:R0:W-:Y:S01]  /*59930*/  STL.64 [R1+0x1520], R58 ;  /* 0x0015203a01007387 */ /* 0x0001e20000100a00 */
[C---:B---3--:R-:W-:Y:S02]  /*59940*/  IADD3 R48, P1, PT, R42.reuse, R9, RZ ;  /* 0x000000092a307210 */ /* 0x048fe40007f3e0ff */
[----:B----4-:R-:W-:-:S03]  /*59950*/  IADD3 R2, P0, PT, R42, R11, RZ ;  /* 0x0000000b2a027210 */ /* 0x010fc60007f1e0ff */
[C---:B------:R-:W-:Y:S01]  /*59960*/  IMAD.X R49, R55.reuse, 0x1, R10, P1 ;  /* 0x0000000137317824 */ /* 0x040fe200008e060a */
[----:B0-----:R-:W-:Y:S01]  /*59970*/  IADD3 R58, P2, PT, R42, R13, RZ ;  /* 0x0000000d2a3a7210 */ /* 0x001fe20007f5e0ff */
[----:B------:R-:W-:-:S03]  /*59980*/  IMAD.X R3, R55, 0x1, R12, P0 ;  /* 0x0000000137037824 */ /* 0x000fc600000e060c */
[----:B------:R0:W-:Y:S01]  /*59990*/  STL.64 [R1+0x1518], R48 ;  /* 0x0015183001007387 */ /* 0x0001e20000100a00 */
[----:B------:R-:W-:-:S03]  /*599a0*/  IMAD.X R59, R55, 0x1, R14, P2 ;  /* 0x00000001373b7824 */ /* 0x000fc600010e060e */
[----:B------:R3:W-:Y:S04]  /*599b0*/  STL.64 [R1+0x1510], R2 ;  /* 0x0015100201007387 */ /* 0x0007e80000100a00 */
[----:B------:R4:W-:Y:S01]  /*599c0*/  STL.64 [R1+0x1508], R58 ;  /* 0x0015083a01007387 */ /* 0x0009e20000100a00 */
[C---:B0-----:R-:W-:Y:S02]  /*599d0*/  IADD3 R48, P1, PT, R42.reuse, R15, RZ ;  /* 0x0000000f2a307210 */ /* 0x041fe40007f3e0ff */
[----:B---3--:R-:W-:-:S03]  /*599e0*/  IADD3 R2, P0, PT, R42, R17, RZ ;  /* 0x000000112a027210 */ /* 0x008fc60007f1e0ff */
[C---:B------:R-:W-:Y:S01]  /*599f0*/  IMAD.X R49, R55.reuse, 0x1, R16, P1 ;  /* 0x0000000137317824 */ /* 0x040fe200008e0610 */
[----:B----4-:R-:W-:Y:S01]  /*59a00*/  IADD3 R58, P2, PT, R42, R18, RZ ;  /* 0x000000122a3a7210 */ /* 0x010fe20007f5e0ff */
[----:B------:R-:W-:-:S03]  /*59a10*/  IMAD.X R3, R55, 0x1, R19, P0 ;  /* 0x0000000137037824 */ /* 0x000fc600000e0613 */
[----:B------:R0:W-:Y:S01]  /*59a20*/  STL.64 [R1+0x1500], R48 ;  /* 0x0015003001007387 */ /* 0x0001e20000100a00 */
[----:B------:R-:W-:-:S03]  /*59a30*/  IMAD.X R59, R55, 0x1, R20, P2 ;  /* 0x00000001373b7824 */ /* 0x000fc600010e0614 */
[----:B------:R3:W-:Y:S04]  /*59a40*/  STL.64 [R1+0x14f8], R2 ;  /* 0x0014f80201007387 */ /* 0x0007e80000100a00 */
[----:B------:R4:W-:Y:S01]  /*59a50*/  STL.64 [R1+0x14f0], R58 ;  /* 0x0014f03a01007387 */ /* 0x0009e20000100a00 */
[C---:B0-----:R-:W-:Y:S02]  /*59a60*/  IADD3 R48, P1, PT, R42.reuse, R21, RZ ;  /* 0x000000152a307210 */ /* 0x041fe40007f3e0ff */
[----:B---3--:R-:W-:-:S03]  /*59a70*/  IADD3 R2, P0, PT, R42, R22, RZ ;  /* 0x000000162a027210 */ /* 0x008fc60007f1e0ff */
[----:B------:R-:W-:Y:S01]  /*59a80*/  IMAD.X R49, R55, 0x1, R23, P1 ;  /* 0x0000000137317824 */ /* 0x000fe200008e0617 */
[----:B----4-:R-:W-:Y:S01]  /*59a90*/  IADD3 R58, P2, PT, R53, R31, RZ ;  /* 0x0000001f353a7210 */ /* 0x010fe20007f5e0ff */
[----:B------:R-:W-:-:S03]  /*59aa0*/  IMAD.X R3, R55, 0x1, R24, P0 ;  /* 0x0000000137037824 */ /* 0x000fc600000e0618 */
[----:B------:R0:W-:Y:S01]  /*59ab0*/  STL.64 [R1+0x14e8], R48 ;  /* 0x0014e83001007387 */ /* 0x0001e20000100a00 */
[----:B------:R-:W-:Y:S01]  /*59ac0*/  IADD3 R52, P1, PT, R52, R31, RZ ;  /* 0x0000001f34347210 */ /* 0x000fe20007f3e0ff */
[----:B------:R-:W-:-:S04]  /*59ad0*/  IMAD.X R59, R57, 0x1, R34, P2 ;  /* 0x00000001393b7824 */ /* 0x000fc800010e0622 */
[----:B------:R-:W-:Y:S01]  /*59ae0*/  IMAD.X R53, R56, 0x1, R34, P1 ;  /* 0x0000000138357824 */ /* 0x000fe200008e0622 */
[----:B0-----:R-:W3:Y:S04]  /*59af0*/  LDL.LU.64 R48, [R1+0x2b70] ;  /* 0x002b700001307983 */ /* 0x001ee80000300a00 */
[----:B------:R0:W-:Y:S01]  /*59b00*/  STL.64 [R1+0x14e0], R2 ;  /* 0x0014e00201007387 */ /* 0x0001e20000100a00 */
[----:B------:R-:W-:-:S03]  /*59b10*/  IADD3 R56, P1, PT, R42, R26, RZ ;  /* 0x0000001a2a387210 */ /* 0x000fc60007f3e0ff */
[----:B0-----:R-:W4:Y:S04]  /*59b20*/  LDL.LU.64 R2, [R1+0x2b68] ;  /* 0x002b680001027983 */ /* 0x001f280000300a00 */
[----:B------:R0:W-:Y:S04]  /*59b30*/  STL.64 [R1+0x14c8], R58 ;  /* 0x0014c83a01007387 */ /* 0x0001e80000100a00 */
[----:B------:R1:W-:Y:S01]  /*59b40*/  STL.64 [R1+0x14b8], R52 ;  /* 0x0014b83401007387 */ /* 0x0003e20000100a00 */
[----:B0-----:R-:W-:-:S05]  /*59b50*/  IADD3 R58, P0, PT, R42, R25, RZ ;  /* 0x000000192a3a7210 */ /* 0x001fca0007f1e0ff */
[----:B------:R-:W-:Y:S01]  /*59b60*/  IMAD.X R59, R55, 0x1, R27, P0 ;  /* 0x00000001373b7824 */ /* 0x000fe200000e061b */
[-C--:B------:R-:W-:Y:S02]  /*59b70*/  IADD3 R36, P0, PT, R36, R31.reuse, RZ ;  /* 0x0000001f24247210 */ /* 0x080fe40007f1e0ff */
[----:B-1----:R-:W-:Y:S01]  /*59b80*/  IADD3 R52, P2, PT, R37, R31, RZ ;  /* 0x0000001f25347210 */ /* 0x002fe20007f5e0ff */
[----:B------:R-:W-:Y:S02]  /*59b90*/  IMAD.X R57, R55, 0x1, R28, P1 ;  /* 0x0000000137397824 */ /* 0x000fe400008e061c */
[--C-:B------:R-:W-:Y:S01]  /*59ba0*/  IMAD.X R37, R43, 0x1, R34.reuse, P0 ;  /* 0x000000012b257824 */ /* 0x100fe200000e0622 */
[----:B------:R0:W-:Y:S01]  /*59bb0*/  STL.64 [R1+0x14a8], R58 ;  /* 0x0014a83a01007387 */ /* 0x0001e20000100a00 */
[----:B------:R-:W-:Y:S01]  /*59bc0*/  IMAD.X R53, R44, 0x1, R34, P2 ;  /* 0x000000012c357824 */ /* 0x000fe200010e0622 */
[----:B------:R-:W-:Y:S02]  /*59bd0*/  SHF.R.S32.HI R54, RZ, 0x1f, R41 ;  /* 0x0000001fff367819 */ /* 0x000fe40000011429 */
[----:B0-----:R-:W2:Y:S04]  /*59be0*/  LDL.LU.64 R58, [R1+0x2b60] ;  /* 0x002b6000013a7983 */ /* 0x001ea80000300a00 */
[----:B------:R0:W-:Y:S04]  /*59bf0*/  STL.64 [R1+0x1498], R56 ;  /* 0x0014983801007387 */ /* 0x0001e80000100a00 */
[----:B------:R1:W-:Y:S04]  /*59c00*/  STL.64 [R1+0x1478], R36 ;  /* 0x0014782401007387 */ /* 0x0003e80000100a00 */
        /* <DEDUP_REMOVED lines=35> */
[----:B------:R-:W-:Y:S04]  /*59e40*/  STL.64 [R1+0x1418], R36 ;  /* 0x0014182401007387 */ /* 0x000fe80000100a00 */
[----:B------:R1:W-:Y:S01]  /*59e50*/  STL.64 [R1+0x1410], R52 ;  /* 0x0014103401007387 */ /* 0x0003e20000100a00 */
[----:B0-----:R-:W-:Y:S02]  /*59e60*/  IADD3 R56, P2, PT, R41, R22, RZ ;  /* 0x0000001629387210 */ /* 0x001fe40007f5e0ff */
[----:B-1----:R-:W-:-:S03]  /*59e70*/  IADD3 R52, P1, PT, R35, R31, RZ ;  /* 0x0000001f23347210 */ /* 0x002fc60007f3e0ff */
[----:B------:R-:W-:Y:S01]  /*59e80*/  IMAD.X R57, R54, 0x1, R24, P2 ;  /* 0x0000000136397824 */ /* 0x000fe200010e0618 */
[----:B------:R-:W-:Y:S01]  /*59e90*/  IADD3 R36, P0, PT, R41, R25, RZ ;  /* 0x0000001929247210 */ /* 0x000fe20007f1e0ff */
[----:B------:R-:W-:-:S03]  /*59ea0*/  IMAD.X R53, R60, 0x1, R34, P1 ;  /* 0x000000013c357824 */ /* 0x000fc600008e0622 */
[----:B------:R-:W-:Y:S01]  /*59eb0*/  STL.64 [R1+0x1408], R56 ;  /* 0x0014083801007387 */ /* 0x000fe20000100a00 */
[----:B------:R-:W-:-:S03]  /*59ec0*/  IMAD.X R37, R54, 0x1, R27, P0 ;  /* 0x0000000136257824 */ /* 0x000fc600000e061b */
[----:B------:R0:W-:Y:S04]  /*59ed0*/  STL.64 [R1+0x13e0], R52 ;  /* 0x0013e03401007387 */ /* 0x0001e80000100a00 */
[----:B------:R1:W-:Y:S01]  /*59ee0*/  STL.64 [R1+0x1400], R36 ;  /* 0x0014002401007387 */ /* 0x0003e20000100a00 */
[-C--:B0-----:R-:W-:Y:S02]  /*59ef0*/  IADD3 R52, P2, PT, R39, R31.reuse, RZ ;  /* 0x0000001f27347210 */ /* 0x081fe40007f5e0ff */
[----:B-1----:R-:W-:-:S03]  /*59f00*/  IADD3 R36, P0, PT, R38, R31, RZ ;  /* 0x0000001f26247210 */ /* 0x002fc60007f1e0ff */
[--C-:B------:R-:W-:Y:S01]  /*59f10*/  IMAD.X R53, R46, 0x1, R34.reuse, P2 ;  /* 0x000000012e357824 */ /* 0x100fe200010e0622 */
[----:B------:R-:W-:Y:S01]  /*59f20*/  IADD3 R56, P1, PT, R41, R26, RZ ;  /* 0x0000001a29387210 */ /* 0x000fe20007f3e0ff */
[----:B------:R-:W-:-:S03]  /*59f30*/  IMAD.X R37, R45, 0x1, R34, P0 ;  /* 0x000000012d257824 */ /* 0x000fc600000e0622 */
[----:B------:R0:W-:Y:S01]  /*59f40*/  STL.64 [R1+0x13b8], R52 ;  /* 0x0013b83401007387 */ /* 0x0001e20000100a00 */
[C---:B------:R-:W-:Y:S01]  /*59f50*/  IADD3 R38, P0, PT, R41.reuse, R30, RZ ;  /* 0x0000001e29267210 */ /* 0x040fe20007f1e0ff */
[C---:B------:R-:W-:Y:S02]  /*59f60*/  IMAD.X R57, R54.reuse, 0x1, R28, P1 ;  /* 0x0000000136397824 */ /* 0x040fe400008e061c */
[C---:B------:R-:W-:Y:S01]  /*59f70*/  VIADD R40, R41.reuse, UR23 ;  /* 0x0000001729287c36 */ /* 0x040fe20008000000 */
[----:B------:R-:W1:Y:S01]  /*59f80*/  LDCU UR23, c[0x0][0x398] ;  /* 0x00007300ff1777ac */ /* 0x000e620008000800 */
[C---:B------:R-:W-:Y:S01]  /*59f90*/  IMAD.X R39, R54.reuse, 0x1, R33, P0 ;  /* 0x0000000136277824 */ /* 0x040fe200000e0621 */
[----:B0-----:R-:W-:Y:S01]  /*59fa0*/  IADD3 R52, P2, PT, R41, R29, RZ ;  /* 0x0000001d29347210 */ /* 0x001fe20007f5e0ff */
[----:B------:R-:W-:Y:S04]  /*59fb0*/  STL.64 [R1+0x13d8], R56 ;  /* 0x0013d83801007387 */ /* 0x000fe80000100a00 */
[----:B------:R-:W-:Y:S01]  /*59fc0*/  IMAD.X R53, R54, 0x1, R32, P2 ;  /* 0x0000000136357824 */ /* 0x000fe200010e0620 */
[----:B------:R0:W-:Y:S01]  /*59fd0*/  STL.64 [R1+0x13a8], R36 ;  /* 0x0013a82401007387 */ /* 0x0001e20000100a00 */
[----:B------:R-:W-:-:S03]  /*59fe0*/  SHF.R.S32.HI R44, RZ, 0x1f, R40 ;  /* 0x0000001fff2c7819 */ /* 0x000fc60000011428 */
[----:B------:R1:W-:Y:S04]  /*59ff0*/  STL.64 [R1+0x13a0], R52 ;  /* 0x0013a03401007387 */ /* 0x0003e80000100a00 */
[----:B------:R1:W-:Y:S01]  /*5a000*/  STL.64 [R1+0x1390], R38 ;  /* 0x0013902601007387 */ /* 0x0003e20000100a00 */
[C---:B0-----:R-:W-:Y:S02]  /*5a010*/  IADD3 R36, P1, PT, R40.reuse, R4, RZ ;  /* 0x0000000428247210 */ /* 0x041fe40007f3e0ff */
        /* <DEDUP_REMOVED lines=29> */
[----:B---3--:R-:W-:Y:S01]  /*5a1f0*/  IADD3 R38, P0, PT, R40, R25, RZ ;  /* 0x0000001928267210 */ /* 0x008fe20007f1e0ff */
[----:B------:R-:W-:Y:S01]  /*5a200*/  IMAD.X R53, R44, 0x1, R24, P2 ;  /* 0x000000012c357824 */ /* 0x000fe200010e0618 */
[----:B------:R-:W-:-:S03]  /*5a210*/  IADD3 R56, P1, PT, R40, R26, RZ ;  /* 0x0000001a28387210 */ /* 0x000fc60007f3e0ff */
[C---:B------:R-:W-:Y:S01]  /*5a220*/  IMAD.X R39, R44.reuse, 0x1, R27, P0 ;  /* 0x000000012c277824 */ /* 0x040fe200000e061b */
[----:B------:R-:W-:Y:S04]  /*5a230*/  STL.64 [R1+0x1340], R36 ;  /* 0x0013402401007387 */ /* 0x000fe80000100a00 */
[----:B------:R0:W-:Y:S01]  /*5a240*/  STL.64 [R1+0x1338], R52 ;  /* 0x0013383401007387 */ /* 0x0001e20000100a00 */
[----:B------:R-:W-:-:S03]  /*5a250*/  IMAD.X R57, R44, 0x1, R28, P1 ;  /* 0x000000012c397824 */ /* 0x000fc600008e061c */
[----:B------:R1:W-:Y:S01]  /*5a260*/  STL.64 [R1+0x1330], R38 ;  /* 0x0013302601007387 */ /* 0x0003e20000100a00 */
[-C--:B0-----:R-:W-:Y:S02]  /*5a270*/  IADD3 R52, P2, PT, R42, R31.reuse, RZ ;  /* 0x0000001f2a347210 */ /* 0x081fe40007f5e0ff */
[----:B-1----:R-:W-:-:S03]  /*5a280*/  IADD3 R38, P0, PT, R41, R31, RZ ;  /* 0x0000001f29267210 */ /* 0x002fc60007f1e0ff */
[--C-:B------:R-:W-:Y:S01]  /*5a290*/  IMAD.X R53, R55, 0x1, R34.reuse, P2 ;  /* 0x0000000137357824 */ /* 0x100fe200010e0622 */
[----:B------:R0:W-:Y:S01]  /*5a2a0*/  STL.64 [R1+0x1328], R56 ;  /* 0x0013283801007387 */ /* 0x0001e20000100a00 */
[----:B------:R-:W-:Y:S02]  /*5a2b0*/  IMAD.X R39, R54, 0x1, R34, P0 ;  /* 0x0000000136277824 */ /* 0x000fe400000e0622 */
[----:B------:R-:W-:Y:S01]  /*5a2c0*/  VIADD R35, R40, UR22 ;  /* 0x0000001628237c36 */ /* 0x000fe20008000000 */
[----:B----4-:R-:W-:Y:S01]  /*5a2d0*/  LOP3.LUT R2, R2, 0xfdffffff, RZ, 0xc0, !PT ;  /* 0xfdffffff02027812 */ /* 0x010fe200078ec0ff */
[----:B------:R-:W1:Y:S01]  /*5a2e0*/  LDCU UR22, c[0x0][0x398] ;  /* 0x00007300ff1677ac */ /* 0x000e620008000800 */
[----:B0-----:R-:W3:Y:S04]  /*5a2f0*/  LDL.LU.64 R56, [R1+0x2b58] ;  /* 0x002b580001387983 */ /* 0x001ee80000300a00 */
[----:B------:R0:W-:Y:S04]  /*5a300*/  STL.64 [R1+0x1318], R52 ;  /* 0x0013183401007387 */ /* 0x0001e80000100a00 */
[----:B------:R4:W-:Y:S01]  /*5a310*/  STL.64 [R1+0x1308], R38 ;  /* 0x0013082601007387 */ /* 0x0009e20000100a00 */
[----:B------:R-:W-:-:S02]  /*5a320*/  SHF.R.S32.HI R43, RZ, 0x1f, R35 ;  /* 0x0000001fff2b7819 */ /* 0x000fc40000011423 */
[----:B------:R-:W-:Y:S02]  /*5a330*/  IADD3 R54, P1, PT, R35, R4, RZ ;  /* 0x0000000423367210 */ /* 0x000fe40007f3e0ff */
[C---:B0-----:R-:W-:Y:S02]  /*5a340*/  IADD3 R52, P2, PT, R40.reuse, R29, RZ ;  /* 0x0000001d28347210 */ /* 0x041fe40007f5e0ff */
[----:B----4-:R-:W-:-:S03]  /*5a350*/  IADD3 R38, P0, PT, R40, R30, RZ ;  /* 0x0000001e28267210 */ /* 0x010fc60007f1e0ff */
[C---:B------:R-:W-:Y:S02]  /*5a360*/  IMAD.X R53, R44.reuse, 0x1, R32, P2 ;  /* 0x000000012c357824 */ /* 0x040fe400010e0620 */
[----:B------:R-:W-:-:S03]  /*5a370*/  IMAD.X R39, R44, 0x1, R33, P0 ;  /* 0x000000012c277824 */ /* 0x000fc600000e0621 */
[----:B------:R0:W-:Y:S01]  /*5a380*/  STL.64 [R1+0x12f8], R52 ;  /* 0x0012f83401007387 */ /* 0x0001e20000100a00 */
[----:B------:R-:W-:-:S03]  /*5a390*/  IMAD.X R55, R43, 0x1, R47, P1 ;  /* 0x000000012b377824 */ /* 0x000fc600008e062f */
[----:B------:R4:W-:Y:S04]  /*5a3a0*/  STL.64 [R1+0x12e8], R38 ;  /* 0x0012e82601007387 */ /* 0x0009e80000100a00 */
[----:B------:R1:W-:Y:S01]  /*5a3b0*/  STL.64 [R1+0x12e0], R54 ;  /* 0x0012e03601007387 */ /* 0x0003e20000100a00 */
[C---:B0-----:R-:W-:Y:S02]  /*5a3c0*/  IADD3 R52, P2, PT, R35.reuse, R5, RZ ;  /* 0x0000000523347210 */ /* 0x041fe40007f5e0ff */
[----:B----4-:R-:W-:-:S03]  /*5a3d0*/  IADD3 R38, P0, PT, R35, R7, RZ ;  /* 0x0000000723267210 */ /* 0x010fc60007f1e0ff */
[----:B------:R-:W-:Y:S01]  /*5a3e0*/  IMAD.X R53, R43, 0x1, R6, P2 ;  /* 0x000000012b357824 */ /* 0x000fe200010e0606 */
        /* <DEDUP_REMOVED lines=9> */
[----:B----4-:R-:W-:Y:S01]  /*5a480*/  IADD3 R54, P1, PT, R35, R15, RZ ;  /* 0x0000000f23367210 */ /* 0x010fe20007f3e0ff */
        /* <DEDUP_REMOVED lines=18> */
[----:B------:R-:W-:Y:S01]  /*5a5b0*/  IMAD.X R39, R43, 0x1, R27, P0 ;  /* 0x000000012b277824 */ /* 0x000fe200000e061b */
[----:B------:R-:W-:-:S03]  /*5a5c0*/  IADD3 R40, P0, PT, R40, R31, RZ ;  /* 0x0000001f28287210 */ /* 0x000fc60007f1e0ff */
[----:B------:R-:W-:Y:S01]  /*5a5d0*/  IMAD.X R55, R43, 0x1, R28, P1 ;  /* 0x000000012b377824 */ /* 0x000fe200008e061c */
[----:B------:R0:W-:Y:S01]  /*5a5e0*/  STL.64 [R1+0x1290], R52 ;  /* 0x0012903401007387 */ /* 0x0001e20000100a00 */
[----:B------:R-:W-:Y:S02]  /*5a5f0*/  IMAD.X R41, R44, 0x1, R34, P0 ;  /* 0x000000012c297824 */ /* 0x000fe400000e0622 */
[C---:B------:R-:W-:Y:S01]  /*5a600*/  VIADD R37, R35.reuse, UR21 ;  /* 0x0000001523257c36 */ /* 0x040fe20008000000 */
[----:B------:R1:W-:Y:S01]  /*5a610*/  STL.64 [R1+0x1288], R38 ;  /* 0x0012882601007387 */ /* 0x0003e20000100a00 */
[C---:B------:R-:W-:Y:S01]  /*5a620*/  IADD3 R44, P0, PT, R35.reuse, R30, RZ ;  /* 0x0000001e232c7210 */ /* 0x040fe20007f1e0ff */
[----:B------:R-:W4:Y:S02]  /*5a630*/  LDCU UR21, c[0x0][0x398] ;  /* 0x00007300ff1577ac */ /* 0x000f240008000800 */
[----:B------:R2:W-:Y:S01]  /*5a640*/  STL.64 [R1+0x1280], R54 ;  /* 0x0012803601007387 */ /* 0x0005e20000100a00 */
[----:B0-----:R-:W-:-:S02]  /*5a650*/  IADD3 R52, P2, PT, R35, R29, RZ ;  /* 0x0000001d23347210 */ /* 0x001fc40007f5e0ff */
[----:B-1----:R-:W-:Y:S01]  /*5a660*/  SHF.R.S32.HI R38, RZ, 0x1f, R37 ;  /* 0x0000001fff267819 */ /* 0x002fe20000011425 */
[----:B--2---:R-:W2:Y:S04]  /*5a670*/  LDL.LU.64 R54, [R1+0x2b50] ;  /* 0x002b500001367983 */ /* 0x004ea80000300a00 */
[----:B------:R0:W-:Y:S01]  /*5a680*/  STL.64 [R1+0x1268], R40 ;  /* 0x0012682801007387 */ /* 0x0001e20000100a00 */
[C---:B------:R-:W-:Y:S02]  /*5a690*/  IMAD.X R53, R43.reuse, 0x1, R32, P2 ;  /* 0x000000012b357824 */ /* 0x040fe400010e0620 */
[----:B------:R-:W-:Y:S01]  /*5a6a0*/  IMAD.X R45, R43, 0x1, R33, P0 ;  /* 0x000000012b2d7824 */ /* 0x000fe200000e0621 */
[C---:B0-----:R-:W-:Y:S02]  /*5a6b0*/  IADD3 R40, P1, PT, R37.reuse, R4, RZ ;  /* 0x0000000425287210 */ /* 0x041fe40007f3e0ff */
[----:B------:R0:W-:Y:S03]  /*5a6c0*/  STL.64 [R1+0x1278], R52 ;  /* 0x0012783401007387 */ /* 0x0001e60000100a00 */
[----:B------:R-:W-:Y:S01]  /*5a6d0*/  IMAD.X R41, R38, 0x1, R47, P1 ;  /* 0x0000000126297824 */ /* 0x000fe200008e062f */
[----:B------:R1:W-:Y:S04]  /*5a6e0*/  STL.64 [R1+0x1258], R44 ;  /* 0x0012582c01007387 */ /* 0x0003e80000100a00 */
[----:B------:R4:W-:Y:S01]  /*5a6f0*/  STL.64 [R1+0x1250], R40 ;  /* 0x0012502801007387 */ /* 0x0009e20000100a00 */
[----:B0-----:R-:W-:-:S02]  /*5a700*/  IADD3 R52, P2, PT, R37, R5, RZ ;  /* 0x0000000525347210 */ /* 0x001fc40007f5e0ff */
[----:B-1----:R-:W-:-:S03]  /*5a710*/  IADD3 R44, P0, PT, R37, R7, RZ ;  /* 0x00000007252c7210 */ /* 0x002fc60007f1e0ff */
        /* <DEDUP_REMOVED lines=32> */
[----:B------:R-:W-:Y:S04]  /*5a920*/  STL.64 [R1+0x11f8], R44 ;  /* 0x0011f82c01007387 */ /* 0x000fe80000100a00 */
[----:B------:R1:W-:Y:S01]  /*5a930*/  STL.64 [R1+0x11f0], R40 ;  /* 0x0011f02801007387 */ /* 0x0003e20000100a00 */
[----:B0-----:R-:W-:Y:S02]  /*5a940*/  IADD3 R52, P2, PT, R37, R29, RZ ;  /* 0x0000001d25347210 */ /* 0x001fe40007f5e0ff */
[----:B-1----:R-:W-:-:S05]  /*5a950*/  IADD3 R40, P1, PT, R35, R31, RZ ;  /* 0x0000001f23287210 */ /* 0x002fca0007f3e0ff */
[----:B------:R-:W-:Y:S01]  /*5a960*/  IMAD.X R41, R43, 0x1, R34, P1 ;  /* 0x000000012b297824 */ /* 0x000fe200008e0622 */
[----:B------:R-:W-:Y:S01]  /*5a970*/  IADD3 R44, P0, PT, R37, R30, RZ ;  /* 0x0000001e252c7210 */ /* 0x000fe20007f1e0ff */
[----:B------:R-:W-:-:S03]  /*5a980*/  IMAD.X R53, R38, 0x1, R32, P2 ;  /* 0x0000000126357824 */ /* 0x000fc600010e0620 */
[----:B------:R0:W-:Y:S01]  /*5a990*/  STL.64 [R1+0x11d0], R40 ;  /* 0x0011d02801007387 */ /* 0x0001e20000100a00 */
[C---:B------:R-:W-:Y:S02]  /*5a9a0*/  IMAD.X R45, R38.reuse, 0x1, R33, P0 ;  /* 0x00000001262d7824 */ /* 0x040fe400000e0621 */
[C---:B------:R-:W-:Y:S01]  /*5a9b0*/  VIADD R36, R37.reuse, UR20 ;  /* 0x0000001425247c36 */ /* 0x040fe20008000000 */
[----:B------:R1:W-:Y:S01]  /*5a9c0*/  STL.64 [R1+0x11e8], R52 ;  /* 0x0011e83401007387 */ /* 0x0003e20000100a00 */
[----:B------:R-:W4:Y:S01]  /*5a9d0*/  LDCU UR20, c[0x0][0x398] ;  /* 0x00007300ff1477ac */ /* 0x000f220008000800 */
[----:B0-----:R-:W-:Y:S02]  /*5a9e0*/  IADD3 R40, P1, PT, R37, R31, RZ ;  /* 0x0000001f25287210 */ /* 0x001fe40007f3e0ff */
[----:B------:R0:W-:Y:S03]  /*5a9f0*/  STL.64 [R1+0x11e0], R44 ;  /* 0x0011e02c01007387 */ /* 0x0001e60000100a00 */
[----:B------:R-:W-:Y:S01]  /*5aa00*/  IMAD.X R41, R38, 0x1, R34, P1 ;  /* 0x0000000126297824 */ /* 0x000fe200008e0622 */
[----:B------:R-:W-:-:S02]  /*5aa10*/  SHF.R.S32.HI R39, RZ, 0x1f, R36 ;  /* 0x0000001fff277819 */ /* 0x000fc40000011424 */
[C---:B-1----:R-:W-:Y:S02]  /*5aa20*/  IADD3 R52, P2, PT, R36.reuse, R4, RZ ;  /* 0x0000000424347210 */ /* 0x042fe40007f5e0ff */
[----:B------:R1:W-:Y:S01]  /*5aa30*/  STL.64 [R1+0x11b8], R40 ;  /* 0x0011b82801007387 */ /* 0x0003e20000100a00 */
[----:B0-----:R-:W-:Y:S02]  /*5aa40*/  IADD3 R44, P0, PT, R36, R5, RZ ;  /* 0x00000005242c7210 */ /* 0x001fe40007f1e0ff */
[----:B------:R-:W-:-:S03]  /*5aa50*/  IMAD.X R53, R39, 0x1, R47, P2 ;  /* 0x0000000127357824 */ /* 0x000fc600010e062f */
[----:B------:R-:W-:Y:S01]  /*5aa60*/  IMAD.X R45, R39, 0x1, R6, P0 ;  /* 0x00000001272d7824 */ /* 0x000fe200000e0606 */
[----:B-1----:R-:W-:-:S04]  /*5aa70*/  IADD3 R40, P1, PT, R36, R7, RZ ;  /* 0x0000000724287210 */ /* 0x002fc80007f3e0ff */
[----:B------:R0:W-:Y:S01]  /*5aa80*/  STL.64 [R1+0x11a8], R44 ;  /* 0x0011a82c01007387 */ /* 0x0001e20000100a00 */
[C---:B------:R-:W-:Y:S01]  /*5aa90*/  IMAD.X R41, R39.reuse, 0x1, R8, P1 ;  /* 0x0000000127297824 */ /* 0x040fe200008e0608 */
[C---:B------:R-:W-:Y:S02]  /*5aaa0*/  IADD3 R42, P2, PT, R36.reuse, R9, RZ ;  /* 0x00000009242a7210 */ /* 0x040fe40007f5e0ff */
[----:B------:R-:W-:Y:S04]  /*5aab0*/  STL.64 [R1+0x11b0], R52 ;  /* 0x0011b03401007387 */ /* 0x000fe80000100a00 */
[----:B------:R1:W-:Y:S01]  /*5aac0*/  STL.64 [R1+0x1168], R40 ;  /* 0x0011682801007387 */ /* 0x0003e20000100a00 */
[----:B0-----:R-:W-:Y:S01]  /*5aad0*/  IADD3 R44, P0, PT, R36, R11, RZ ;  /* 0x0000000b242c7210 */ /* 0x001fe20007f1e0ff */
[----:B------:R-:W-:-:S04]  /*5aae0*/  IMAD.X R43, R39, 0x1, R10, P2 ;  /* 0x00000001272b7824 */ /* 0x000fc800010e060a */
[C---:B------:R-:W-:Y:S01]  /*5aaf0*/  IMAD.X R45, R39.reuse, 0x1, R12, P0 ;  /* 0x00000001272d7824 */ /* 0x040fe200000e060c */
[C---:B-1----:R-:W-:Y:S01]  /*5ab00*/  IADD3 R40, P1, PT, R36.reuse, R13, RZ ;  /* 0x0000000d24287210 */ /* 0x042fe20007f3e0ff */
[----:B------:R0:W-:Y:S04]  /*5ab10*/  STL.64 [R1+0x1160], R42 ;  /* 0x0011602a01007387 */ /* 0x0001e80000100a00 */
[----:B------:R-:W-:Y:S01]  /*5ab20*/  IMAD.X R41, R39, 0x1, R14, P1 ;  /* 0x0000000127297824 */ /* 0x000fe200008e060e */
        /* <DEDUP_REMOVED lines=23> */
[C---:B---3--:R-:W-:Y:S01]  /*5aca0*/  IADD3 R40, P1, PT, R36.reuse, R30, RZ ;  /* 0x0000001e24287210 */ /* 0x048fe20007f3e0ff */
[C---:B------:R-:W-:Y:S02]  /*5acb0*/  IMAD.X R45, R39.reuse, 0x1, R32, P0 ;  /* 0x00000001272d7824 */ /* 0x040fe400000e0620 */
[----:B------:R-:W-:Y:S01]  /*5acc0*/  VIADD R35, R36, UR19 ;  /* 0x0000001324237c36 */ /* 0x000fe20008000000 */
[----:B------:R0:W-:Y:S01]  /*5acd0*/  STL.64 [R1+0x1190], R42 ;  /* 0x0011902a01007387 */ /* 0x0001e20000100a00 */
[----:B------:R-:W-:Y:S01]  /*5ace0*/  IMAD.X R41, R39, 0x1, R33, P1 ;  /* 0x0000000127297824 */ /* 0x000fe200008e0621 */
[----:B------:R-:W1:Y:S02]  /*5acf0*/  LDCU UR19, c[0x0][0x398] ;  /* 0x00007300ff1377ac */ /* 0x000e640008000800 */
[----:B------:R3:W-:Y:S01]  /*5ad00*/  STL.64 [R1+0x1188], R44 ;  /* 0x0011882c01007387 */ /* 0x0007e20000100a00 */
[----:B------:R-:W-:-:S03]  /*5ad10*/  SHF.R.S32.HI R37, RZ, 0x1f, R35 ;  /* 0x0000001fff257819 */ /* 0x000fc60000011423 */
[----:B------:R1:W-:Y:S01]  /*5ad20*/  STL.64 [R1+0x1180], R40 ;  /* 0x0011802801007387 */ /* 0x0003e20000100a00 */
[----:B0-----:R-:W-:Y:S02]  /*5ad30*/  IADD3 R42, P2, PT, R36, R31, RZ ;  /* 0x0000001f242a7210 */ /* 0x001fe40007f5e0ff */
[----:B---3--:R-:W-:-:S03]  /*5ad40*/  IADD3 R44, P0, PT, R35, R4, RZ ;  /* 0x00000004232c7210 */ /* 0x008fc60007f1e0ff */
[----:B------:R-:W-:Y:S01]  /*5ad50*/  IMAD.X R43, R39, 0x1, R34, P2 ;  /* 0x00000001272b7824 */ /* 0x000fe200010e0622 */
[----:B-1----:R-:W-:Y:S01]  /*5ad60*/  IADD3 R40, P1, PT, R35, R5, RZ ;  /* 0x0000000523287210 */ /* 0x002fe20007f3e0ff */
[----:B------:R-:W-:-:S03]  /*5ad70*/  IMAD.X R45, R37, 0x1, R47, P0 ;  /* 0x00000001252d7824 */ /* 0x000fc600000e062f */
[----:B------:R0:W-:Y:S01]  /*5ad80*/  STL.64 [R1+0x1128], R42 ;  /* 0x0011282a01007387 */ /* 0x0001e20000100a00 */
[----:B------:R-:W-:Y:S01]  /*5ad90*/  IMAD.X R41, R37, 0x1, R6, P1 ;  /* 0x0000000125297824 */ /* 0x000fe200008e0606 */
[----:B------:R-:W-:-:S04]  /*5ada0*/  IADD3 R38, P0, PT, R35, R9, RZ ;  /* 0x0000000923267210 */ /* 0x000fc80007f1e0ff */
[----:B------:R1:W-:Y:S01]  /*5adb0*/  STL.64 [R1+0x1118], R40 ;  /* 0x0011182801007387 */ /* 0x0003e20000100a00 */
[----:B0-----:R-:W-:Y:S01]  /*5adc0*/  IADD3 R42, P2, PT, R35, R7, RZ ;  /* 0x00000007232a7210 */ /* 0x001fe20007f5e0ff */
[----:B------:R-:W-:-:S04]  /*5add0*/  IMAD.X R39, R37, 0x1, R10, P0 ;  /* 0x0000000125277824 */ /* 0x000fc800000e060a */
[----:B------:R-:W-:Y:S01]  /*5ade0*/  IMAD.X R43, R37, 0x1, R8, P2 ;  /* 0x00000001252b7824 */ /* 0x000fe200010e0608 */
[----:B-1----:R-:W-:Y:S01]  /*5adf0*/  IADD3 R40, P1, PT, R35, R11, RZ ;  /* 0x0000000b23287210 */ /* 0x002fe20007f3e0ff */
[----:B------:R-:W-:Y:S04]  /*5ae00*/  STL.64 [R1+0x1120], R44 ;  /* 0x0011202c01007387 */ /* 0x000fe80000100a00 */
[----:B------:R-:W-:Y:S01]  /*5ae10*/  IMAD.X R41, R37, 0x1, R12, P1 ;  /* 0x0000000125297824 */ /* 0x000fe200008e060c */
[----:B------:R0:W-:Y:S04]  /*5ae20*/  STL.64 [R1+0x1108], R42 ;  /* 0x0011082a01007387 */ /* 0x0001e80000100a00 */
[----:B------:R1:W-:Y:S04]  /*5ae30*/  STL.64 [R1+0x1100], R38 ;  /* 0x0011002601007387 */ /* 0x0003e80000100a00 */
[----:B------:R3:W-:Y:S01]  /*5ae40*/  STL.64 [R1+0x10f8], R40 ;  /* 0x0010f82801007387 */ /* 0x0007e20000100a00 */
[----:B0-----:R-:W-:-:S02]  /*5ae50*/  IADD3 R42, P2, PT, R35, R13, RZ ;  /* 0x0000000d232a7210 */ /* 0x001fc40007f5e0ff */
[----:B-1----:R-:W-:-:S03]  /*5ae60*/  IADD3 R38, P0, PT, R35, R15, RZ ;  /* 0x0000000f23267210 */ /* 0x002fc60007f1e0ff */
[----:B------:R-:W-:Y:S01]  /*5ae70*/  IMAD.X R43, R37, 0x1, R14, P2 ;  /* 0x00000001252b7824 */ /* 0x000fe200010e060e */
        /* <DEDUP_REMOVED lines=19> */
[----:B------:R-:W-:Y:S02]  /*5afb0*/  IMAD.X R39, R37, 0x1, R28, P0 ;  /* 0x0000000125277824 */ /* 0x000fe400000e061c */
[C---:B------:R-:W-:Y:S01]  /*5afc0*/  VIADD R36, R35.reuse, UR18 ;  /* 0x0000001223247c36 */ /* 0x040fe20008000000 */
[----:B------:R-:W-:Y:S01]  /*5afd0*/  IADD3 R44, P2, PT, R35, R30, RZ ;  /* 0x0000001e232c7210 */ /* 0x000fe20007f5e0ff */
[C---:B------:R-:W-:Y:S01]  /*5afe0*/  IMAD.X R41, R37.reuse, 0x1, R32, P1 ;  /* 0x0000000125297824 */ /* 0x040fe200008e0620 */
[----:B------:R0:W-:Y:S01]  /*5aff0*/  STL.64 [R1+0x10c0], R42 ;  /* 0x0010c02a01007387 */ /* 0x0001e20000100a00 */
[----:B------:R-:W1:Y:S03]  /*5b000*/  LDCU UR18, c[0x0][0x398] ;  /* 0x00007300ff1277ac */ /* 0x000e660008000800 */
[----:B------:R3:W-:Y:S01]  /*5b010*/  STL.64 [R1+0x10b8], R38 ;  /* 0x0010b82601007387 */ /* 0x0007e20000100a00 */
[----:B------:R-:W-:-:S03]  /*5b020*/  IMAD.X R45, R37, 0x1, R33, P2 ;  /* 0x00000001252d7824 */ /* 0x000fc600010e0621 */
[----:B------:R1:W-:Y:S01]  /*5b030*/  STL.64 [R1+0x10b0], R40 ;  /* 0x0010b02801007387 */ /* 0x0003e20000100a00 */
[----:B0-----:R-:W-:Y:S02]  /*5b040*/  IADD3 R42, P0, PT, R35, R31, RZ ;  /* 0x0000001f232a7210 */ /* 0x001fe40007f1e0ff */
[----:B---3--:R-:W-:-:S03]  /*5b050*/  SHF.R.S32.HI R38, RZ, 0x1f, R36 ;  /* 0x0000001fff267819 */ /* 0x008fc60000011424 */
[----:B------:R-:W-:Y:S01]  /*5b060*/  IMAD.X R43, R37, 0x1, R34, P0 ;  /* 0x00000001252b7824 */ /* 0x000fe200000e0622 */
[----:B-1----:R-:W-:Y:S01]  /*5b070*/  IADD3 R40, P1, PT, R36, R4, RZ ;  /* 0x0000000424287210 */ /* 0x002fe20007f3e0ff */
[----:B------:R0:W-:Y:S04]  /*5b080*/  STL.64 [R1+0x10a8], R44 ;  /* 0x0010a82c01007387 */ /* 0x0001e80000100a00 */
[----:B------:R-:W-:Y:S01]  /*5b090*/  IMAD.X R41, R38, 0x1, R47, P1 ;  /* 0x0000000126297824 */ /* 0x000fe200008e062f */
        /* <DEDUP_REMOVED lines=51> */
[C---:B---3--:R-:W-:Y:S02]  /*5b3d0*/  IADD3 R42, P0, PT, R35.reuse, R5, RZ ;  /* 0x00000005232a7210 */ /* 0x048fe40007f1e0ff */
[----:B-1----:R-:W-:-:S03]  /*5b3e0*/  IADD3 R40, P1, PT, R35, R7, RZ ;  /* 0x0000000723287210 */ /* 0x002fc60007f3e0ff */
[C---:B------:R-:W-:Y:S02]  /*5b3f0*/  IMAD.X R43, R37.reuse, 0x1, R6, P0 ;  /* 0x00000001252b7824 */ /* 0x040fe400000e0606 */
[----:B------:R-:W-:Y:S01]  /*5b400*/  IMAD.X R45, R37, 0x1, R47, P2 ;  /* 0x00000001252d7824 */ /* 0x000fe200010e062f */
[----:B------:R-:W-:Y:S01]  /*5b410*/  IADD3 R38, P2, PT, R35, R9, RZ ;  /* 0x0000000923267210 */ /* 0x000fe20007f5e0ff */
[C---:B------:R-:W-:Y:S01]  /*5b420*/  IMAD.X R41, R37.reuse, 0x1, R8, P1 ;  /* 0x0000000125297824 */ /* 0x040fe200008e0608 */
[----:B------:R0:W-:Y:S03]  /*5b430*/  STL.64 [R1+0xff0], R42 ;  /* 0x000ff02a01007387 */ /* 0x0001e60000100a00 */
[----:B------:R-:W-:Y:S01]  /*5b440*/  IMAD.X R39, R37, 0x1, R10, P2 ;  /* 0x0000000125277824 */ /* 0x000fe200010e060a */
[----:B------:R-:W-:Y:S04]  /*5b450*/  STL.64 [R1+0xff8], R44 ;  /* 0x000ff82c01007387 */ /* 0x000fe80000100a00 */
[----:B------:R1:W-:Y:S01]  /*5b460*/  STL.64 [R1+0xfe0], R40 ;  /* 0x000fe02801007387 */ /* 0x0003e20000100a00 */
[----:B0-----:R-:W-:-:S03]  /*5b470*/  IADD3 R42, P0, PT, R35, R11, RZ ;  /* 0x0000000b232a7210 */ /* 0x001fc60007f1e0ff */
[----:B------:R0:W-:Y:S02]  /*5b480*/  STL.64 [R1+0xfb8], R38 ;  /* 0x000fb82601007387 */ /* 0x0001e40000100a00 */
[----:B------:R-:W-:Y:S01]  /*5b490*/  IMAD.X R43, R37, 0x1, R12, P0 ;  /* 0x00000001252b7824 */ /* 0x000fe200000e060c */
[----:B-1----:R-:W-:-:S04]  /*5b4a0*/  IADD3 R40, P1, PT, R35, R13, RZ ;  /* 0x0000000d23287210 */ /* 0x002fc80007f3e0ff */
[----:B------:R1:W-:Y:S01]  /*5b4b0*/  STL.64 [R1+0xfb0], R42 ;  /* 0x000fb02a01007387 */ /* 0x0003e20000100a00 */
[----:B0-----:R-:W-:Y:S01]  /*5b4c0*/  IADD3 R38, P2, PT, R35, R15, RZ ;  /* 0x0000000f23267210 */ /* 0x001fe20007f5e0ff */
[----:B------:R-:W-:-:S04]  /*5b4d0*/  IMAD.X R41, R37, 0x1, R14, P1 ;  /* 0x0000000125297824 */ /* 0x000fc800008e060e */
[----:B------:R-:W-:Y:S01]  /*5b4e0*/  IMAD.X R39, R37, 0x1, R16, P2 ;  /* 0x0000000125277824 */ /* 0x000fe200010e0610 */
[----:B------:R0:W-:Y:S01]  /*5b4f0*/  STL.64 [R1+0xfa8], R40 ;  /* 0x000fa82801007387 */ /* 0x0001e20000100a00 */
[----:B-1----:R-:W-:-:S03]  /*5b500*/  IADD3 R42, P0, PT, R35, R17, RZ ;  /* 0x00000011232a7210 */ /* 0x002fc60007f1e0ff */
[----:B------:R1:W-:Y:S02]  /*5b510*/  STL.64 [R1+0xfa0], R38 ;  /* 0x000fa02601007387 */ /* 0x0003e40000100a00 */
[----:B------:R-:W-:Y:S01]  /*5b520*/  IMAD.X R43, R37, 0x1, R19, P0 ;  /* 0x00000001252b7824 */ /* 0x000fe200000e0613 */
[----:B0-----:R-:W-:-:S04]  /*5b530*/  IADD3 R40, P1, PT, R35, R18, RZ ;  /* 0x0000001223287210 */ /* 0x001fc80007f3e0ff */
[----:B------:R0:W-:Y:S01]  /*5b540*/  STL.64 [R1+0xf98], R42 ;  /* 0x000f982a01007387 */ /* 0x0001e20000100a00 */
[----:B-1----:R-:W-:Y:S01]  /*5b550*/  IADD3 R38, P2, PT, R35, R21, RZ ;  /* 0x0000001523267210 */ /* 0x002fe20007f5e0ff */
[----:B------:R-:W-:-:S04]  /*5b560*/  IMAD.X R41, R37, 0x1, R20, P1 ;  /* 0x0000000125297824 */ /* 0x000fc800008e0614 */
[----:B------:R-:W-:Y:S01]  /*5b570*/  IMAD.X R39, R37, 0x1, R23, P2 ;  /* 0x0000000125277824 */ /* 0x000fe200010e0617 */
[----:B------:R1:W-:Y:S01]  /*5b580*/  STL.64 [R1+0xf90], R40 ;  /* 0x000f902801007387 */ /* 0x0003e20000100a00 */
[----:B0-----:R-:W-:-:S03]  /*5b590*/  IADD3 R42, P0, PT, R35, R22, RZ ;  /* 0x00000016232a7210 */ /* 0x001fc60007f1e0ff */
[----:B------:R0:W-:Y:S02]  /*5b5a0*/  STL.64 [R1+0xf88], R38 ;  /* 0x000f882601007387 */ /* 0x0001e40000100a00 */
[----:B------:R-:W-:Y:S01]  /*5b5b0*/  IMAD.X R43, R37, 0x1, R24, P0 ;  /* 0x00000001252b7824 */ /* 0x000fe200000e0618 */
[----:B-1----:R-:W-:-:S04]  /*5b5c0*/  IADD3 R40, P1, PT, R35, R25, RZ ;  /* 0x0000001923287210 */ /* 0x002fc80007f3e0ff */
[----:B------:R1:W-:Y:S01]  /*5b5d0*/  STL.64 [R1+0xf80], R42 ;  /* 0x000f802a01007387 */ /* 0x0003e20000100a00 */
[----:B0-----:R-:W-:Y:S01]  /*5b5e0*/  IADD3 R38, P2, PT, R35, R26, RZ ;  /* 0x0000001a23267210 */ /* 0x001fe20007f5e0ff */
[----:B------:R-:W-:Y:S01]  /*5b5f0*/  IMAD.X R41, R37, 0x1, R27, P1 ;  /* 0x0000000125297824 */ /* 0x000fe200008e061b */
[----:B------:R-:W-:-:S03]  /*5b600*/  IADD3 R44, P1, PT, R35, R30, RZ ;  /* 0x0000001e232c7210 */ /* 0x000fc60007f3e0ff */
[----:B------:R-:W-:Y:S01]  /*5b610*/  IMAD.X R39, R37, 0x1, R28, P2 ;  /* 0x0000000125277824 */ /* 0x000fe200010e061c */
[----:B------:R0:W-:Y:S01]  /*5b620*/  STL.64 [R1+0xf78], R40 ;  /* 0x000f782801007387 */ /* 0x0001e20000100a00 */
[C---:B-1----:R-:W-:Y:S01]  /*5b630*/  IADD3 R42, P0, PT, R35.reuse, R29, RZ ;  /* 0x0000001d232a7210 */ /* 0x042fe20007f1e0ff */
[----:B------:R-:W-:Y:S02]  /*5b640*/  VIADD R36, R35, UR16 ;  /* 0x0000001023247c36 */ /* 0x000fe40008000000 */
[----:B------:R-:W-:Y:S01]  /*5b650*/  IMAD.X R45, R37, 0x1, R33, P1 ;  /* 0x00000001252d7824 */ /* 0x000fe200008e0621 */
[----:B0-----:R-:W-:Y:S01]  /*5b660*/  IADD3 R40, P2, PT, R35, R31, RZ ;  /* 0x0000001f23287210 */ /* 0x001fe20007f5e0ff */
[C---:B------:R-:W-:Y:S01]  /*5b670*/  IMAD.X R43, R37.reuse, 0x1, R32, P0 ;  /* 0x00000001252b7824 */ /* 0x040fe200000e0620 */
[----:B------:R0:W-:Y:S01]  /*5b680*/  STL.64 [R1+0xf70], R38 ;  /* 0x000f702601007387 */ /* 0x0001e20000100a00 */
[----:B------:R-:W1:Y:S02]  /*5b690*/  LDCU UR16, c[0x0][0x398] ;  /* 0x00007300ff1077ac */ /* 0x000e640008000800 */
[----:B------:R-:W-:Y:S01]  /*5b6a0*/  IMAD.X R41, R37, 0x1, R34, P2 ;  /* 0x0000000125297824 */ /* 0x000fe200010e0622 */
[----:B------:R3:W-:Y:S04]  /*5b6b0*/  STL.64 [R1+0xf68], R42 ;  /* 0x000f682a01007387 */ /* 0x0007e80000100a00 */
[----:B------:R1:W-:Y:S01]  /*5b6c0*/  STL.64 [R1+0xf60], R44 ;  /* 0x000f602c01007387 */ /* 0x0003e20000100a00 */
[----:B0-----:R-:W-:-:S03]  /*5b6d0*/  SHF.R.S32.HI R38, RZ, 0x1f, R36 ;  /* 0x0000001fff267819 */ /* 0x001fc60000011424 */
[----:B------:R0:W-:Y:S01]  /*5b6e0*/  STL.64 [R1+0xf50], R40 ;  /* 0x000f502801007387 */ /* 0x0001e20000100a00 */
[C---:B---3--:R-:W-:Y:S02]  /*5b6f0*/  IADD3 R42, P0, PT, R36.reuse, R4, RZ ;  /* 0x00000004242a7210 */ /* 0x048fe40007f1e0ff */
[----:B-1----:R-:W-:-:S03]  /*5b700*/  IADD3 R44, P1, PT, R36, R5, RZ ;  /* 0x00000005242c7210 */ /* 0x002fc60007f3e0ff */
        /* <DEDUP_REMOVED lines=39> */
[----:B------:R-:W-:Y:S02]  /*5b980*/  VIADD R35, R36, UR15 ;  /* 0x0000000f24237c36 */ /* 0x000fe40008000000 */
[----:B------:R-:W-:Y:S01]  /*5b990*/  IMAD.X R41, R38, 0x1, R33, P2 ;  /* 0x0000000126297824 */ /* 0x000fe200010e0621 */
[----:B------:R0:W-:Y:S02]  /*5b9a0*/  STL.64 [R1+0xee0], R42 ;  /* 0x000ee02a01007387 */ /* 0x0001e40000100a00 */
[----:B------:R-:W-:Y:S02]  /*5b9b0*/  SHF.R.S32.HI R37, RZ, 0x1f, R35 ;  /* 0x0000001fff257819 */ /* 0x000fe40000011423 */
        /* <DEDUP_REMOVED lines=47> */
[----:B------:R-:W1:Y:S03]  /*5bcb0*/  LDCU.64 UR14, c[0x0][0x398] ;  /* 0x00007300ff0e77ac */ /* 0x000e660008000a00 */
        /* <DEDUP_REMOVED lines=59> */
[C---:B-1----:R-:W-:Y:S02]  /*5c070*/  IADD3 R42, P1, PT, R35.reuse, R5, RZ ;  /* 0x00000005232a7210 */ /* 0x042fe40007f3e0ff */
[----:B---3--:R-:W-:-:S03]  /*5c080*/  IADD3 R40, P2, PT, R35, R7, RZ ;  /* 0x0000000723287210 */ /* 0x008fc60007f5e0ff */
        /* <DEDUP_REMOVED lines=42> */
[----:B------:R-:W1:Y:S02]  /*5c330*/  LDCU.64 UR12, c[0x0][0x398] ;  /* 0x00007300ff0c77ac */ /* 0x000e640008000a00 */
        /* <DEDUP_REMOVED lines=363> */
[C---:B------:R-:W-:Y:S02]  /*5d9f0*/  IMAD.X R45, R37.reuse, 0x1, R47, P2 ;  /* 0x00000001252d7824 */ /* 0x040fe400010e062f */
[----:B------:R-:W-:Y:S01]  /*5da00*/  IMAD.X R41, R37, 0x1, R8, P1 ;  /* 0x0000000125297824 */ /* 0x000fe200008e0608 */
[----:B------:R-:W-:Y:S01]  /*5da10*/  IADD3 R38, P2, PT, R35, R9, RZ ;  /* 0x0000000923267210 */ /* 0x000fe20007f5e0ff */
[----:B------:R0:W-:Y:S04]  /*5da20*/  STL.64 [R1+0x1e00], R42 ;  /* 0x001e002a01007387 */ /* 0x0001e80000100a00 */
[----:B------:R-:W-:Y:S01]  /*5da30*/  STL.64 [R1+0x1df0], R44 ;  /* 0x001df02c01007387 */ /* 0x000fe20000100a00 */
[----:B------:R-:W-:-:S03]  /*5da40*/  IMAD.X R39, R37, 0x1, R10, P2 ;  /* 0x0000000125277824 */ /* 0x000fc600010e060a */
[----:B------:R1:W-:Y:S01]  /*5da50*/  STL.64 [R1+0x1df8], R40 ;  /* 0x001df82801007387 */ /* 0x0003e20000100a00 */
[----:B0-----:R-:W-:-:S03]  /*5da60*/  IADD3 R42, P0, PT, R35, R11, RZ ;  /* 0x0000000b232a7210 */ /* 0x001fc60007f1e0ff */
[----:B------:R0:W-:Y:S02]  /*5da70*/  STL.64 [R1+0x1e08], R38 ;  /* 0x001e082601007387 */ /* 0x0001e40000100a00 */
[----:B------:R-:W-:Y:S01]  /*5da80*/  IMAD.X R43, R37, 0x1, R12, P0 ;  /* 0x00000001252b7824 */ /* 0x000fe200000e060c */
[----:B-1----:R-:W-:-:S04]  /*5da90*/  IADD3 R40, P1, PT, R35, R13, RZ ;  /* 0x0000000d23287210 */ /* 0x002fc80007f3e0ff */
[----:B------:R1:W-:Y:S01]  /*5daa0*/  STL.64 [R1+0x1e10], R42 ;  /* 0x001e102a01007387 */ /* 0x0003e20000100a00 */
[----:B------:R-:W-:Y:S01]  /*5dab0*/  IMAD.X R41, R37, 0x1, R14, P1 ;  /* 0x0000000125297824 */ /* 0x000fe200008e060e */
[----:B0-----:R-:W-:-:S04]  /*5dac0*/  IADD3 R38, P2, PT, R35, R15, RZ ;  /* 0x0000000f23267210 */ /* 0x001fc80007f5e0ff */
[----:B------:R0:W-:Y:S01]  /*5dad0*/  STL.64 [R1+0x1e18], R40 ;  /* 0x001e182801007387 */ /* 0x0001e20000100a00 */
[----:B-1----:R-:W-:Y:S01]  /*5dae0*/  IADD3 R42, P0, PT, R35, R17, RZ ;  /* 0x00000011232a7210 */ /* 0x002fe20007f1e0ff */
[----:B------:R-:W-:-:S04]  /*5daf0*/  IMAD.X R39, R37, 0x1, R16, P2 ;  /* 0x0000000125277824 */ /* 0x000fc800010e0610 */
[----:B------:R-:W-:Y:S01]  /*5db00*/  IMAD.X R43, R37, 0x1, R19, P0 ;  /* 0x00000001252b7824 */ /* 0x000fe200000e0613 */
[----:B0-----:R-:W-:Y:S01]  /*5db10*/  IADD3 R40, P1, PT, R35, R18, RZ ;  /* 0x0000001223287210 */ /* 0x001fe20007f3e0ff */
        /* <DEDUP_REMOVED lines=21> */
[----:B------:R-:W-:Y:S01]  /*5dc70*/  IADD3 R44, P2, PT, R35, R31, RZ ;  /* 0x0000001f232c7210 */ /* 0x000fe20007f5e0ff */
[----:B------:R-:W1:Y:S01]  /*5dc80*/  LDCU UR33, c[0x0][0x398] ;  /* 0x00007300ff2177ac */ /* 0x000e620008000800 */
[----:B------:R3:W-:Y:S04]  /*5dc90*/  STL.64 [R1+0x1e58], R42 ;  /* 0x001e582a01007387 */ /* 0x0007e80000100a00 */
[----:B------:R2:W-:Y:S01]  /*5dca0*/  STL.64 [R1+0x1e68], R40 ;  /* 0x001e682801007387 */ /* 0x0005e20000100a00 */
[----:B0-----:R-:W-:-:S02]  /*5dcb0*/  SHF.R.S32.HI R39, RZ, 0x1f, R36 ;  /* 0x0000001fff277819 */ /* 0x001fc40000011424 */
[C---:B---3--:R-:W-:Y:S01]  /*5dcc0*/  IADD3 R42, P0, PT, R36.reuse, R4, RZ ;  /* 0x00000004242a7210 */ /* 0x048fe20007f1e0ff */
[----:B------:R-:W-:Y:S01]  /*5dcd0*/  IMAD.X R45, R37, 0x1, R34, P2 ;  /* 0x00000001252d7824 */ /* 0x000fe200010e0622 */
[----:B--2---:R-:W-:-:S03]  /*5dce0*/  IADD3 R40, P1, PT, R36, R5, RZ ;  /* 0x0000000524287210 */ /* 0x004fc60007f3e0ff */
[C---:B------:R-:W-:Y:S01]  /*5dcf0*/  IMAD.X R43, R39.reuse, 0x1, R47, P0 ;  /* 0x00000001272b7824 */ /* 0x040fe200000e062f */
        /* <DEDUP_REMOVED lines=37> */
[C---:B------:R-:W-:Y:S01]  /*5df50*/  VIADD R35, R36.reuse, UR35 ;  /* 0x0000002324237c36 */ /* 0x040fe20008000000 */
[----:B------:R-:W2:Y:S01]  /*5df60*/  LDCU UR35, c[0x0][0x398] ;  /* 0x00007300ff2377ac */ /* 0x000ea20008000800 */
[----:B------:R-:W-:Y:S01]  /*5df70*/  IMAD.X R41, R39, 0x1, R32, P1 ;  /* 0x0000000127297824 */ /* 0x000fe200008e0620 */
[----:B------:R3:W-:Y:S02]  /*5df80*/  STL.64 [R1+0x1ed0], R42 ;  /* 0x001ed02a01007387 */ /* 0x0007e40000100a00 */
[----:B------:R-:W-:Y:S02]  /*5df90*/  SHF.R.S32.HI R38, RZ, 0x1f, R35 ;  /* 0x0000001fff267819 */ /* 0x000fe40000011423 */
[----:B------:R1:W-:Y:S01]  /*5dfa0*/  STL.64 [R1+0x1ed8], R40 ;  /* 0x001ed82801007387 */ /* 0x0003e20000100a00 */
[C---:B0-----:R-:W-:Y:S02]  /*5dfb0*/  IADD3 R44, P2, PT, R36.reuse, R30, RZ ;  /* 0x0000001e242c7210 */ /* 0x041fe40007f5e0ff */
[----:B---3--:R-:W-:-:S03]  /*5dfc0*/  IADD3 R42, P0, PT, R36, R31, RZ ;  /* 0x0000001f242a7210 */ /* 0x008fc60007f1e0ff */
        /* <DEDUP_REMOVED lines=47> */
[----:B------:R-:W-:Y:S02]  /*5e2c0*/  VIADD R37, R35, UR37 ;  /* 0x0000002523257c36 */ /* 0x000fe40008000000 */
[C---:B------:R-:W-:Y:S01]  /*5e2d0*/  IMAD.X R43, R38.reuse, 0x1, R33, P0 ;  /* 0x00000001262b7824 */ /* 0x040fe200000e0621 */
[----:B------:R0:W-:Y:S01]  /*5e2e0*/  STL.64 [R1+0x1f58], R44 ;  /* 0x001f582c01007387 */ /* 0x0001e20000100a00 */
[----:B------:R-:W-:Y:S01]  /*5e2f0*/  IMAD.X R41, R38, 0x1, R34, P1 ;  /* 0x0000000126297824 */ /* 0x000fe200008e0622 */
[----:B------:R-:W-:Y:S01]  /*5e300*/  SHF.R.S32.HI R39, RZ, 0x1f, R37 ;  /* 0x0000001fff277819 */ /* 0x000fe20000011425 */
[----:B------:R-:W1:Y:S01]  /*5e310*/  LDCU UR37, c[0x0][0x398] ;  /* 0x00007300ff2577ac */ /* 0x000e620008000800 */
[----:B------:R3:W-:Y:S04]  /*5e320*/  STL.64 [R1+0x1f68], R42 ;  /* 0x001f682a01007387 */ /* 0x0007e80000100a00 */
[----:B------:R2:W-:Y:S01]  /*5e330*/  STL.64 [R1+0x1f60], R40 ;  /* 0x001f602801007387 */ /* 0x0005e20000100a00 */
[----:B0-----:R-:W-:-:S02]  /*5e340*/  IADD3 R44, P2, PT, R37, R4, RZ ;  /* 0x00000004252c7210 */ /* 0x001fc40007f5e0ff */
[----:B---3--:R-:W-:-:S03]  /*5e350*/  IADD3 R42, P0, PT, R37, R5, RZ ;  /* 0x00000005252a7210 */ /* 0x008fc60007f1e0ff */
[----:B------:R-:W-:Y:S01]  /*5e360*/  IMAD.X R45, R39, 0x1, R47, P2 ;  /* 0x00000001272d7824 */ /* 0x000fe200010e062f */
[----:B--2---:R-:W-:Y:S01]  /*5e370*/  IADD3 R40, P1, PT, R37, R7, RZ ;  /* 0x0000000725287210 */ /* 0x004fe20007f3e0ff */
[----:B------:R-:W-:-:S03]  /*5e380*/  IMAD.X R43, R39, 0x1, R6, P0 ;  /* 0x00000001272b7824 */ /* 0x000fc600000e0606 */
[----:B------:R0:W-:Y:S01]  /*5e390*/  STL.64 [R1+0x1f70], R44 ;  /* 0x001f702c01007387 */ /* 0x0001e20000100a00 */
[----:B------:R-:W-:-:S03]  /*5e3a0*/  IMAD.X R41, R39, 0x1, R8, P1 ;  /* 0x0000000127297824 */ /* 0x000fc600008e0608 */
[----:B------:R2:W-:Y:S04]  /*5e3b0*/  STL.64 [R1+0x1f80], R42 ;  /* 0x001f802a01007387 */ /* 0x0005e80000100a00 */
[----:B------:R3:W-:Y:S01]  /*5e3c0*/  STL.64 [R1+0x1f78], R40 ;  /* 0x001f782801007387 */ /* 0x0007e20000100a00 */
[C---:B0-----:R-:W-:Y:S02]  /*5e3d0*/  IADD3 R44, P2, PT, R37.reuse, R9, RZ ;  /* 0x00000009252c7210 */ /* 0x041fe40007f5e0ff */
[----:B--2---:R-:W-:-:S03]  /*5e3e0*/  IADD3 R42, P0, PT, R37, R11, RZ ;  /* 0x0000000b252a7210 */ /* 0x004fc60007f1e0ff */
        /* <DEDUP_REMOVED lines=29> */
[----:B------:R-:W-:Y:S02]  /*5e5c0*/  IMAD.X R43, R39, 0x1, R32, P0 ;  /* 0x00000001272b7824 */ /* 0x000fe400000e0620 */
[----:B------:R-:W-:Y:S01]  /*5e5d0*/  VIADD R36, R37, UR42 ;  /* 0x0000002a25247c36 */ /* 0x000fe20008000000 */
[----:B------:R0:W-:Y:S01]  /*5e5e0*/  STL.64 [R1+0x1fd0], R44 ;  /* 0x001fd02c01007387 */ /* 0x0001e20000100a00 */
[----:B------:R-:W-:Y:S01]  /*5e5f0*/  IMAD.X R41, R39, 0x1, R33, P1 ;  /* 0x0000000127297824 */ /* 0x000fe200008e0621 */
[----:B------:R-:W2:Y:S02]  /*5e600*/  LDCU UR42, c[0x0][0x398] ;  /* 0x00007300ff2a77ac */ /* 0x000ea40008000800 */
[----:B------:R3:W-:Y:S04]  /*5e610*/  STL.64 [R1+0x1fd8], R42 ;  /* 0x001fd82a01007387 */ /* 0x0007e80000100a00 */
[----:B------:R1:W-:Y:S01]  /*5e620*/  STL.64 [R1+0x1fe8], R40 ;  /* 0x001fe82801007387 */ /* 0x0003e20000100a00 */
[----:B0-----:R-:W-:-:S02]  /*5e630*/  IADD3 R44, P2, PT, R37, R31, RZ ;  /* 0x0000001f252c7210 */ /* 0x001fc40007f5e0ff */
[----:B------:R-:W-:Y:S02]  /*5e640*/  SHF.R.S32.HI R37, RZ, 0x1f, R36 ;  /* 0x0000001fff257819 */ /* 0x000fe40000011424 */
[C---:B---3--:R-:W-:Y:S01]  /*5e650*/  IADD3 R42, P0, PT, R36.reuse, R4, RZ ;  /* 0x00000004242a7210 */ /* 0x048fe20007f1e0ff */
[----:B------:R-:W-:Y:S01]  /*5e660*/  IMAD.X R45, R39, 0x1, R34, P2 ;  /* 0x00000001272d7824 */ /* 0x000fe200010e0622 */
[----:B-1----:R-:W-:-:S03]  /*5e670*/  IADD3 R40, P1, PT, R36, R5, RZ ;  /* 0x0000000524287210 */ /* 0x002fc60007f3e0ff */
[C---:B------:R-:W-:Y:S01]  /*5e680*/  IMAD.X R43, R37.reuse, 0x1, R47, P0 ;  /* 0x00000001252b7824 */ /* 0x040fe200000e062f */
[----:B------:R0:W-:Y:S01]  /*5e690*/  STL.64 [R1+0x1fe0], R44 ;  /* 0x001fe02c01007387 */ /* 0x0001e20000100a00 */
[----:B------:R-:W-:-:S03]  /*5e6a0*/  IMAD.X R41, R37, 0x1, R6, P1 ;  /* 0x0000000125297824 */ /* 0x000fc600008e0606 */
[----:B------:R1:W-:Y:S04]  /*5e6b0*/  STL.64 [R1+0x1ff0], R42 ;  /* 0x001ff02a01007387 */ /* 0x0003e80000100a00 */
[----:B------:R3:W-:Y:S01]  /*5e6c0*/  STL.64 [R1+0x2000], R40 ;  /* 0x0020002801007387 */ /* 0x0007e20000100a00 */
[C---:B0-----:R-:W-:Y:S02]  /*5e6d0*/  IADD3 R44, P2, PT, R36.reuse, R7, RZ ;  /* 0x00000007242c7210 */ /* 0x041fe40007f5e0ff */
[C---:B-1----:R-:W-:Y:S02]  /*5e6e0*/  IADD3 R42, P0, PT, R36.reuse, R9, RZ ;  /* 0x00000009242a7210 */ /* 0x042fe40007f1e0ff */
[----:B---3--:R-:W-:-:S03]  /*5e6f0*/  IADD3 R40, P1, PT, R36, R11, RZ ;  /* 0x0000000b24287210 */ /* 0x008fc60007f3e0ff */
[C---:B------:R-:W-:Y:S02]  /*5e700*/  IMAD.X R43, R37.reuse, 0x1, R10, P0 ;  /* 0x00000001252b7824 */ /* 0x040fe400000e060a */
[C---:B------:R-:W-:Y:S01]  /*5e710*/  IMAD.X R45, R37.reuse, 0x1, R8, P2 ;  /* 0x00000001252d7824 */ /* 0x040fe200010e0608 */
[C---:B------:R-:W-:Y:S01]  /*5e720*/  IADD3 R38, P2, PT, R36.reuse, R13, RZ ;  /* 0x0000000d24267210 */ /* 0x040fe20007f5e0ff */
        /* <DEDUP_REMOVED lines=24> */
[----:B------:R0:W-:Y:S01]  /*5e8b0*/  STL.64 [R1+0x2048], R38 ;  /* 0x0020482601007387 */ /* 0x0001e20000100a00 */
[C---:B------:R-:W-:Y:S01]  /*5e8c0*/  VIADD R35, R36.reuse, UR43 ;  /* 0x0000002b24237c36 */ /* 0x040fe20008000000 */
[----:B------:R-:W3:Y:S01]  /*5e8d0*/  LDCU UR43, c[0x0][0x398] ;  /* 0x00007300ff2b77ac */ /* 0x000ee20008000800 */
[----:B------:R-:W-:Y:S01]  /*5e8e0*/  IMAD.X R43, R37, 0x1, R28, P0 ;  /* 0x00000001252b7824 */ /* 0x000fe200000e061c */
[----:B-1----:R-:W-:-:S04]  /*5e8f0*/  IADD3 R40, P1, PT, R36, R29, RZ ;  /* 0x0000001d24287210 */ /* 0x002fc80007f3e0ff */
[----:B------:R1:W-:Y:S01]  /*5e900*/  STL.64 [R1+0x2050], R42 ;  /* 0x0020502a01007387 */ /* 0x0003e20000100a00 */
[C---:B0-----:R-:W-:Y:S01]  /*5e910*/  IADD3 R38, P2, PT, R36.reuse, R30, RZ ;  /* 0x0000001e24267210 */ /* 0x041fe20007f5e0ff */
[C---:B------:R-:W-:Y:S01]  /*5e920*/  IMAD.X R41, R37.reuse, 0x1, R32, P1 ;  /* 0x0000000125297824 */ /* 0x040fe200008e0620 */
[----:B------:R-:W-:Y:S01]  /*5e930*/  IADD3 R52, P0, PT, R36, R31, RZ ;  /* 0x0000001f24347210 */ /* 0x000fe20007f1e0ff */
[----:B------:R-:W2:Y:S01]  /*5e940*/  LDL.LU R44, [R1+0x2a88] ;  /* 0x002a8800012c7983 */ /* 0x000ea20000300800 */
[----:B------:R-:W-:Y:S01]  /*5e950*/  SHF.R.S32.HI R36, RZ, 0x1f, R35 ;  /* 0x0000001fff247819 */ /* 0x000fe20000011423 */
[----:B------:R-:W-:Y:S02]  /*5e960*/  IMAD.X R39, R37, 0x1, R33, P2 ;  /* 0x0000000125277824 */ /* 0x000fe400010e0621 */
[----:B------:R0:W-:Y:S01]  /*5e970*/  STL.64 [R1+0x2058], R40 ;  /* 0x0020582801007387 */ /* 0x0001e20000100a00 */
[----:B-1----:R-:W-:Y:S01]  /*5e980*/  IADD3 R42, P1, PT, R35, R4, RZ ;  /* 0x00000004232a7210 */ /* 0x002fe20007f3e0ff */
[----:B------:R-:W-:-:S02]  /*5e990*/  IMAD.X R53, R37, 0x1, R34, P0 ;  /* 0x0000000125357824 */ /* 0x000fc400000e0622 */
[----:B------:R1:W-:Y:S02]  /*5e9a0*/  STL.64 [R1+0x2068], R38 ;  /* 0x0020682601007387 */ /* 0x0003e40000100a00 */
[C---:B------:R-:W-:Y:S01]  /*5e9b0*/  IMAD.X R43, R36.reuse, 0x1, R47, P1 ;  /* 0x00000001242b7824 */ /* 0x040fe200008e062f */
[C---:B0-----:R-:W-:Y:S01]  /*5e9c0*/  IADD3 R40, P2, PT, R35.reuse, R5, RZ ;  /* 0x0000000523287210 */ /* 0x041fe20007f5e0ff */
[----:B-1----:R-:W2:Y:S04]  /*5e9d0*/  LDL.LU R38, [R1+0xdf0] ;  /* 0x000df00001267983 */ /* 0x002ea80000300800 */
[----:B------:R-:W-:Y:S01]  /*5e9e0*/  IMAD.X R41, R36, 0x1, R6, P2 ;  /* 0x0000000124297824 */ /* 0x000fe200010e0606 */
[----:B------:R-:W2:Y:S04]  /*5e9f0*/  LDL.LU R39, [R1+0x2a8c] ;  /* 0x002a8c0001277983 */ /* 0x000ea80000300800 */
        /* <DEDUP_REMOVED lines=19> */
[----:B0-----:R-:W3:Y:S04]  /*5eb30*/  LDL.LU.64 R52, [R1+0x2b48] ;  /* 0x002b480001347983 */ /* 0x001ee80000300a00 */
[----:B------:R-:W-:Y:S04]  /*5eb40*/  STL.64 [R1+0x20a0], R42 ;  /* 0x0020a02a01007387 */ /* 0x000fe80000100a00 */
[----:B------:R0:W-:Y:S02]  /*5eb50*/  STL.64 [R1+0x20a8], R40 ;  /* 0x0020a82801007387 */ /* 0x0001e40000100a00 */
[----:B0-----:R-:W-:-:S05]  /*5eb60*/  IADD3 R40, P2, PT, R35, R18, RZ ;  /* 0x0000001223287210 */ /* 0x001fca0007f5e0ff */
[----:B------:R-:W-:-:S05]  /*5eb70*/  IMAD.X R41, R36, 0x1, R20, P2 ;  /* 0x0000000124297824 */ /* 0x000fca00010e0614 */
        /* <DEDUP_REMOVED lines=19> */
[C---:B0-----:R-:W-:Y:S01]  /*5ecb0*/  IADD3 R40, P2, PT, R35.reuse, R31, RZ ;  /* 0x0000001f23287210 */ /* 0x041fe20007f5e0ff */
[----:B------:R-:W-:Y:S01]  /*5ecc0*/  VIADD R35, R35, UR4 ;  /* 0x0000000423237c36 */ /* 0x000fe20008000000 */
[----:B------:R-:W0:Y:S03]  /*5ecd0*/  LDCU UR4, c[0x0][0x3b8] ;  /* 0x00007700ff0477ac */ /* 0x000e260008000800 */
[----:B------:R-:W-:Y:S01]  /*5ece0*/  IMAD.X R41, R36, 0x1, R34, P2 ;  /* 0x0000000124297824 */ /* 0x000fe200010e0622 */
[----:B------:R-:W-:-:S04]  /*5ecf0*/  SHF.R.S32.HI R36, RZ, 0x1f, R35 ;  /* 0x0000001fff247819 */ /* 0x000fc80000011423 */
[----:B------:R1:W-:Y:S02]  /*5ed00*/  STL.64 [R1+0x20f8], R40 ;  /* 0x0020f82801007387 */ /* 0x0003e40000100a00 */
[----:B-1----:R-:W-:-:S05]  /*5ed10*/  IADD3 R40, P2, PT, R35, R4, RZ ;  /* 0x0000000423287210 */ /* 0x002fca0007f5e0ff */
[----:B------:R-:W-:-:S05]  /*5ed20*/  IMAD.X R41, R36, 0x1, R47, P2 ;  /* 0x0000000124297824 */ /* 0x000fca00010e062f */
        /* <DEDUP_REMOVED lines=43> */
[C---:B-1----:R-:W-:Y:S01]  /*5efe0*/  IADD3 R40, P2, PT, R35.reuse, R31, RZ ;  /* 0x0000001f23287210 */ /* 0x042fe20007f5e0ff */
[----:B0-----:R-:W-:Y:S01]  /*5eff0*/  VIADD R35, R35, UR4 ;  /* 0x0000000423237c36 */ /* 0x001fe20008000000 */
        /* <DEDUP_REMOVED lines=141> */
[----:B------:R1:W-:Y:S04]  /*5f8d0*/  STL.64 [R1+0x22c8], R40 ;  /* 0x0022c82801007387 */ /* 0x0003e80000100a00 */
[----:B------:R-:W-:Y:S01]  /*5f8e0*/  STL [R1+0x2ad8], R26 ;  /* 0x002ad81a01007387 */ /* 0x000fe20000100800 */
[----:B-1----:R-:W-:-:S03]  /*5f8f0*/  IADD3 R40, P2, PT, R35, R26, RZ ;  /* 0x0000001a23287210 */ /* 0x002fc60007f5e0ff */
[----:B------:R-:W-:Y:S02]  /*5f900*/  STL [R1+0x2adc], R28 ;  /* 0x002adc1c01007387 */ /* 0x000fe40000100800 */
[----:B------:R-:W-:-:S05]  /*5f910*/  IMAD.X R41, R36, 0x1, R28, P2 ;  /* 0x0000000124297824 */ /* 0x000fca00010e061c */
[----:B------:R1:W-:Y:S02]  /*5f920*/  STL.64 [R1+0x22d0], R40 ;  /* 0x0022d02801007387 */ /* 0x0003e40000100a00 */
[----:B-1----:R-:W-:-:S05]  /*5f930*/  IADD3 R40, P2, PT, R35, R29, RZ ;  /* 0x0000001d23287210 */ /* 0x002fca0007f5e0ff */
[C---:B------:R-:W-:Y:S01]  /*5f940*/  IMAD.X R41, R36.reuse, 0x1, R32, P2 ;  /* 0x0000000124297824 */ /* 0x040fe200010e0620 */
[----:B------:R-:W-:Y:S01]  /*5f950*/  IADD3 R28, P2, PT, R35, R30, RZ ;  /* 0x0000001e231c7210 */ /* 0x000fe20007f5e0ff */
[----:B------:R1:W-:Y:S04]  /*5f960*/  STL [R1+0x2ae0], R29 ;  /* 0x002ae01d01007387 */ /* 0x0003e80000100800 */
[----:B------:R-:W-:Y:S04]  /*5f970*/  STL [R1+0x2ae4], R32 ;  /* 0x002ae42001007387 */ /* 0x000fe80000100800 */
[----:B------:R-:W-:Y:S01]  /*5f980*/  STL [R1+0x2ae8], R30 ;  /* 0x002ae81e01007387 */ /* 0x000fe20000100800 */
[----:B-1----:R-:W-:-:S03]  /*5f990*/  IMAD.X R29, R36, 0x1, R33, P2 ;  /* 0x00000001241d7824 */ /* 0x002fc600010e0621 */
[----:B------:R-:W-:Y:S04]  /*5f9a0*/  STL.64 [R1+0x22d8], R40 ;  /* 0x0022d82801007387 */ /* 0x000fe80000100a00 */
[----:B------:R-:W-:Y:S04]  /*5f9b0*/  STL [R1+0x2aec], R33 ;  /* 0x002aec2101007387 */ /* 0x000fe80000100800 */
[----:B------:R1:W-:Y:S01]  /*5f9c0*/  STL.64 [R1+0x22e8], R28 ;  /* 0x0022e81c01007387 */ /* 0x0003e20000100a00 */
[----:B0-----:R-:W-:-:S03]  /*5f9d0*/  VIADD R37, R35, UR4 ;  /* 0x0000000423257c36 */ /* 0x001fc60008000000 */
[----:B------:R-:W-:Y:S01]  /*5f9e0*/  STL [R1+0x2af0], R31 ;  /* 0x002af01f01007387 */ /* 0x000fe20000100800 */
[----:B-1----:R-:W-:-:S03]  /*5f9f0*/  IADD3 R28, P2, PT, R35, R31, RZ ;  /* 0x0000001f231c7210 */ /* 0x002fc60007f5e0ff */
[----:B------:R-:W-:Y:S02]  /*5fa00*/  STL [R1+0x2af4], R34 ;  /* 0x002af42201007387 */ /* 0x000fe40000100800 */
[----:B------:R-:W-:Y:S02]  /*5fa10*/  IMAD.X R29, R36, 0x1, R34, P2 ;  /* 0x00000001241d7824 */ /* 0x000fe400010e0622 */
[----:B------:R-:W-:Y:S01]  /*5fa20*/  STL [R1+0x20], R37 ;  /* 0x0000202501007387 */ /* 0x000fe20000100800 */
[----:B------:R-:W-:-:S03]  /*5fa30*/  SHF.R.S32.HI R26, RZ, 0x1f, R37 ;  /* 0x0000001fff1a7819 */ /* 0x000fc60000011425 */
[----:B------:R0:W-:Y:S04]  /*5fa40*/  STL.64 [R1+0x22f8], R28 ;  /* 0x0022f81c01007387 */ /* 0x0001e80000100a00 */
[----:B------:R-:W-:Y:S01]  /*5fa50*/  STL [R1+0x2af8], R4 ;  /* 0x002af80401007387 */ /* 0x000fe20000100800 */
[----:B0-----:R-:W-:-:S03]  /*5fa60*/  IADD3 R28, P2, PT, R37, R4, RZ ;  /* 0x00000004251c7210 */ /* 0x001fc60007f5e0ff */
[----:B------:R-:W-:Y:S02]  /*5fa70*/  STL [R1+0x24], R26 ;  /* 0x0000241a01007387 */ /* 0x000fe40000100800 */
[----:B------:R-:W-:Y:S02]  /*5fa80*/  IMAD.X R29, R26, 0x1, R47, P2 ;  /* 0x000000011a1d7824 */ /* 0x000fe400010e062f */
[----:B------:R-:W-:Y:S04]  /*5fa90*/  STL [R1+0x2afc], R47 ;  /* 0x002afc2f01007387 */ /* 0x000fe80000100800 */
[----:B------:R0:W-:Y:S02]  /*5faa0*/  STL.64 [R1+0x22e0], R28 ;  /* 0x0022e01c01007387 */ /* 0x0001e40000100a00 */
[----:B0-----:R-:W-:-:S05]  /*5fab0*/  IADD3 R28, P2, PT, R37, R5, RZ ;  /* 0x00000005251c7210 */ /* 0x001fca0007f5e0ff */
[C---:B------:R-:W-:Y:S01]  /*5fac0*/  IMAD.X R29, R26.reuse, 0x1, R6, P2 ;  /* 0x000000011a1d7824 */ /* 0x040fe200010e0606 */
[----:B------:R-:W-:Y:S01]  /*5fad0*/  IADD3 R4, P2, PT, R37, R7, RZ ;  /* 0x0000000725047210 */ /* 0x000fe20007f5e0ff */
[----:B------:R0:W-:Y:S04]  /*5fae0*/  STL [R1+0x2b00], R5 ;  /* 0x002b000501007387 */ /* 0x0001e80000100800 */
[----:B------:R-:W-:Y:S04]  /*5faf0*/  STL [R1+0x2b04], R6 ;  /* 0x002b040601007387 */ /* 0x000fe80000100800 */
[----:B------:R-:W-:Y:S01]  /*5fb00*/  STL [R1+0x2b08], R7 ;  /* 0x002b080701007387 */ /* 0x000fe20000100800 */
[----:B0-----:R-:W-:-:S03]  /*5fb10*/  IMAD.X R5, R26, 0x1, R8, P2 ;  /* 0x000000011a057824 */ /* 0x001fc600010e0608 */
[----:B------:R0:W-:Y:S04]  /*5fb20*/  STL.64 [R1+0x22f0], R28 ;  /* 0x0022f01c01007387 */ /* 0x0001e80000100a00 */
[----:B0-----:R-:W3:Y:S04]  /*5fb30*/  LDL.LU R28, [R1+0x2a90] ;  /* 0x002a9000011c7983 */ /* 0x001ee80000300800 */
[----:B------:R-:W-:Y:S04]  /*5fb40*/  STL [R1+0x2b0c], R8 ;  /* 0x002b0c0801007387 */ /* 0x000fe80000100800 */
[----:B------:R0:W-:Y:S04]  /*5fb50*/  STL.64 [R1+0x2300], R4 ;  /* 0x0023000401007387 */ /* 0x0001e80000100a00 */
[----:B------:R-:W-:Y:S01]  /*5fb60*/  STL [R1+0x2b10], R9 ;  /* 0x002b100901007387 */ /* 0x000fe20000100800 */
[----:B0-----:R-:W-:-:S03]  /*5fb70*/  IADD3 R4, P2, PT, R37, R9, RZ ;  /* 0x0000000925047210 */ /* 0x001fc60007f5e0ff */
[----:B------:R-:W-:Y:S02]  /*5fb80*/  STL [R1+0x2b14], R10 ;  /* 0x002b140a01007387 */ /* 0x000fe40000100800 */
[----:B------:R-:W-:-:S05]  /*5fb90*/  IMAD.X R5, R26, 0x1, R10, P2 ;  /* 0x000000011a057824 */ /* 0x000fca00010e060a */
[----:B------:R0:W-:Y:S04]  /*5fba0*/  STL.64 [R1+0x2308], R4 ;  /* 0x0023080401007387 */ /* 0x0001e80000100a00 */
[----:B------:R-:W-:Y:S04]  /*5fbb0*/  STL [R1+0x2b18], R11 ;  /* 0x002b180b01007387 */ /* 0x000fe80000100800 */
[----:B------:R-:W4:Y:S01]  /*5fbc0*/  LDL.LU R7, [R1+0x2a94] ;  /* 0x002a940001077983 */ /* 0x000f220000300800 */
[----:B0-----:R-:W-:-:S03]  /*5fbd0*/  IADD3 R4, P2, PT, R37, R11, RZ ;  /* 0x0000000b25047210 */ /* 0x001fc60007f5e0ff */
[----:B------:R-:W4:Y:S02]  /*5fbe0*/  LDL.LU R6, [R1+0x2a98] ;  /* 0x002a980001067983 */ /* 0x000f240000300800 */
[----:B------:R-:W-:-:S05]  /*5fbf0*/  IMAD.X R5, R26, 0x1, R12, P2 ;  /* 0x000000011a057824 */ /* 0x000fca00010e060c */
[----:B------:R0:W-:Y:S04]  /*5fc00*/  STL.64 [R1+0x2310], R4 ;  /* 0x0023100401007387 */ /* 0x0001e80000100a00 */
[----:B0-----:R-:W4:Y:S04]  /*5fc10*/  LDL.LU R5, [R1+0x2a9c] ;  /* 0x002a9c0001057983 */ /* 0x001f280000300800 */
[----:B------:R-:W4:Y:S01]  /*5fc20*/  LDL.LU R4, [R1+0x2aa0] ;  /* 0x002aa00001047983 */ /* 0x000f220000300800 */
[----:B------:R-:W-:-:S03]  /*5fc30*/  IADD3 R8, P2, PT, R37, R13, RZ ;  /* 0x0000000d25087210 */ /* 0x000fc60007f5e0ff */
[----:B------:R-:W-:Y:S02]  /*5fc40*/  STL [R1+0x2b1c], R12 ;  /* 0x002b1c0c01007387 */ /* 0x000fe40000100800 */
[----:B------:R-:W-:Y:S02]  /*5fc50*/  IMAD.X R9, R26, 0x1, R14, P2 ;  /* 0x000000011a097824 */ /* 0x000fe400010e060e */
[----:B------:R-:W-:Y:S04]  /*5fc60*/  STL [R1+0x2b20], R13 ;  /* 0x002b200d01007387 */ /* 0x000fe80000100800 */
[----:B------:R-:W-:Y:S04]  /*5fc70*/  STL [R1+0x2b24], R14 ;  /* 0x002b240e01007387 */ /* 0x000fe80000100800 */
[----:B------:R0:W-:Y:S04]  /*5fc80*/  STL.64 [R1+0x2318], R8 ;  /* 0x0023180801007387 */ /* 0x0001e80000100a00 */
[----:B------:R-:W-:Y:S01]  /*5fc90*/  STL [R1+0x2b28], R15 ;  /* 0x002b280f01007387 */ /* 0x000fe20000100800 */
[----:B0-----:R-:W-:-:S03]  /*5fca0*/  IADD3 R8, P2, PT, R37, R15, RZ ;  /* 0x0000000f25087210 */ /* 0x001fc60007f5e0ff */
[----:B------:R-:W-:Y:S02]  /*5fcb0*/  STL [R1+0x2b2c], R16 ;  /* 0x002b2c1001007387 */ /* 0x000fe40000100800 */
[----:B------:R-:W-:Y:S01]  /*5fcc0*/  IMAD.X R9, R26, 0x1, R16, P2 ;  /* 0x000000011a097824 */ /* 0x000fe200010e0610 */
[----:B--2---:R-:W-:Y:S01]  /*5fcd0*/  ISETP.GE.AND P0, PT, R44, UR41, PT ;  /* 0x000000292c007c0c */ /* 0x004fe2000bf06270 */
[----:B------:R-:W0:Y:S03]  /*5fce0*/  LDCU UR41, c[0x0][0x398] ;  /* 0x00007300ff2977ac */ /* 0x000e260008000800 */
[----:B------:R1:W-:Y:S01]  /*5fcf0*/  STL.64 [R1+0x2320], R8 ;  /* 0x0023200801007387 */ /* 0x0003e20000100a00 */
[----:B------:R-:W-:Y:S01]  /*5fd00*/  ISETP.GE.AND P1, PT, R39, UR39, PT ;  /* 0x0000002727007c0c */ /* 0x000fe2000bf26270 */
[----:B------:R-:W2:Y:S02]  /*5fd10*/  LDCU UR39, c[0x0][0x398] ;  /* 0x00007300ff2777ac */ /* 0x000ea40008000800 */
[----:B------:R-:W-:Y:S01]  /*5fd20*/  STL [R1+0x2b30], R17 ;  /* 0x002b301101007387 */ /* 0x000fe20000100800 */
[----:B-1----:R-:W-:-:S03]  /*5fd30*/  IADD3 R8, P2, PT, R37, R17, RZ ;  /* 0x0000001125087210 */ /* 0x002fc60007f5e0ff */
[----:B------:R-:W-:Y:S02]  /*5fd40*/  STL [R1+0x2b34], R19 ;  /* 0x002b341301007387 */ /* 0x000fe40000100800 */
[----:B------:R-:W-:Y:S01]  /*5fd50*/  IMAD.X R9, R26, 0x1, R19, P2 ;  /* 0x000000011a097824 */ /* 0x000fe200010e0613 */
[----:B------:R-:W-:-:S04]  /*5fd60*/  LOP3.LUT R38, R38, 0xbfffffff, RZ, 0xc0, !PT ;  /* 0xbfffffff26267812 */ /* 0x000fc800078ec0ff */
[----:B------:R1:W-:Y:S01]  /*5fd70*/  STL.64 [R1+0x2328], R8 ;  /* 0x0023280801007387 */ /* 0x0003e20000100a00 */
[----:B------:R-:W-:-:S04]  /*5fd80*/  @P0 LOP3.LUT R38, R38, 0x40000000, RZ, 0xfc, !PT ;  /* 0x4000000026260812 */ /* 0x000fc800078efcff */
[----:B------:R-:W-:Y:S02]  /*5fd90*/  LOP3.LUT R38, R38, 0xdfffffff, RZ, 0xc0, !PT ;  /* 0xdfffffff26267812 */ /* 0x000fe400078ec0ff */
[----:B-1----:R-:W-:-:S05]  /*5fda0*/  IADD3 R8, P2, PT, R37, R18, RZ ;  /* 0x0000001225087210 */ /* 0x002fca0007f5e0ff */
[----:B------:R-:W-:Y:S01]  /*5fdb0*/  IMAD.X R9, R26, 0x1, R20, P2 ;  /* 0x000000011a097824 */ /* 0x000fe200010e0614 */
[----:B------:R-:W-:Y:S01]  /*5fdc0*/  @P1 LOP3.LUT R38, R38, 0x20000000, RZ, 0xfc, !PT ;  /* 0x2000000026261812 */ /* 0x000fe200078efcff */
[----:B------:R-:W-:Y:S04]  /*5fdd0*/  STL [R1+0x2b38], R18 ;  /* 0x002b381201007387 */ /* 0x000fe80000100800 */
[----:B------:R-:W-:Y:S01]  /*5fde0*/  STL [R1+0x2b3c], R20 ;  /* 0x002b3c1401007387 */ /* 0x000fe20000100800 */
[----:B------:R-:W-:-:S03]  /*5fdf0*/  LOP3.LUT R38, R38, 0x7fffffff, RZ, 0xc0, !PT ;  /* 0x7fffffff26267812 */ /* 0x000fc600078ec0ff */
[----:B------:R1:W-:Y:S02]  /*5fe00*/  STL.64 [R1+0x2330], R8 ;  /* 0x0023300801007387 */ /* 0x0003e40000100a00 */
[----:B-1----:R-:W-:Y:S02]  /*5fe10*/  IADD3 R8, P3, PT, R37, R21, RZ ;  /* 0x0000001525087210 */ /* 0x002fe40007f7e0ff */
[----:B------:R-:W-:Y:S03]  /*5fe20*/  STL [R1+0x2b40], R21 ;  /* 0x002b401501007387 */ /* 0x000fe60000100800 */
[----:B------:R-:W-:Y:S01]  /*5fe30*/  IMAD.X R9, R26, 0x1, R23, P3 ;  /* 0x000000011a097824 */ /* 0x000fe200018e0617 */
[----:B---3--:R-:W-:Y:S01]  /*5fe40*/  ISETP.GE.AND P2, PT, R28, UR15, PT ;  /* 0x0000000f1c007c0c */ /* 0x008fe2000bf46270 */
[----:B------:R-:W1:-:S12]  /*5fe50*/  LDCU UR15, c[0x0][0x398] ;  /* 0x00007300ff0f77ac */ /* 0x000e580008000800 */
[----:B------:R-:W-:-:S05]  /*5fe60*/  @P2 LOP3.LUT R38, R38, 0x80000000, RZ, 0xfc, !PT ;  /* 0x8000000026262812 */ /* 0x000fca00078efcff */
[----:B------:R-:W-:Y:S04]  /*5fe70*/  STL [R1+0xdf0], R38 ;  /* 0x000df02601007387 */ /* 0x000fe80000100800 */
[----:B------:R3:W-:Y:S01]  /*5fe80*/  STL.64 [R1+0x2338], R8 ;  /* 0x0023380801007387 */ /* 0x0007e20000100a00 */
[----:B----4-:R-:W-:Y:S01]  /*5fe90*/  ISETP.GE.AND P3, PT, R7, UR7, PT ;  /* 0x0000000707007c0c */ /* 0x010fe2000bf66270 */
[----:B------:R-:W4:Y:S01]  /*5fea0*/  LDCU UR7, c[0x0][0x398] ;  /* 0x00007300ff0777ac */ /* 0x000f220008000800 */
[----:B------:R-:W-:Y:S01]  /*5feb0*/  ISETP.GE.AND P4, PT, R6, UR9, PT ;  /* 0x0000000906007c0c */ /* 0x000fe2000bf86270 */
[----:B------:R-:W0:Y:S01]  /*5fec0*/  LDCU UR9, c[0x0][0x398] ;  /* 0x00007300ff0977ac */ /* 0x000e220008000800 */
[----:B------:R-:W-:-:S05]  /*5fed0*/  IADD3 R6, P5, PT, R37, R22, RZ ;  /* 0x0000001625067210 */ /* 0x000fca0007fbe0ff */
[----:B------:R-:W-:-:S05]  /*5fee0*/  IMAD.X R7, R26, 0x1, R24, P5 ;  /* 0x000000011a077824 */ /* 0x000fca00028e0618 */
[----:B------:R0:W-:Y:S04]  /*5fef0*/  STL.64 [R1+0x2340], R6 ;  /* 0x0023400601007387 */ /* 0x0001e80000100a00 */
[----:B------:R-:W2:Y:S04]  /*5ff00*/  LDL R10, [R1+0x17fc] ;  /* 0x0017fc00010a7983 */ /* 0x000ea80000100800 */
[----:B---3--:R-:W4:Y:S01]  /*5ff10*/  LDL R9, [R1+0x1800] ;  /* 0x0018000001097983 */ /* 0x008f220000100800 */
[----:B------:R-:W-:-:S03]  /*5ff20*/  ISETP.GE.AND P6, PT, R4, UR13, PT ;  /* 0x0000000d04007c0c */ /* 0x000fc6000bfc6270 */
[----:B------:R-:W3:Y:S01]  /*5ff30*/  LDL R8, [R1+0x17c0] ;  /* 0x0017c00001087983 */ /* 0x000ee20000100800 */
[----:B------:R-:W-:Y:S01]  /*5ff40*/  IADD3 R4, P0, PT, R37, R25, RZ ;  /* 0x0000001925047210 */ /* 0x000fe20007f1e0ff */
[----:B------:R-:W1:Y:S01]  /*5ff50*/  LDCU UR13, c[0x0][0x398] ;  /* 0x00007300ff0d77ac */ /* 0x000e620008000800 */
[----:B------:R-:W-:-:S03]  /*5ff60*/  ISETP.GE.AND P5, PT, R5, UR11, PT ;  /* 0x0000000b05007c0c */ /* 0x000fc6000bfa6270 */
[----:B------:R-:W-:Y:S01]  /*5ff70*/  IMAD.X R5, R26, 0x1, R27, P0 ;  /* 0x000000011a057824 */ /* 0x000fe200000e061b */
[----:B------:R-:W1:Y:S04]  /*5ff80*/  LDCU UR11, c[0x0][0x398] ;  /* 0x00007300ff0b77ac */ /* 0x000e680008000800 */
[----:B------:R1:W-:Y:S04]  /*5ff90*/  STL.64 [R1+0x2348], R4 ;  /* 0x0023480401007387 */ /* 0x0003e80000100a00 */
[----:B------:R-:W2:Y:S04]  /*5ffa0*/  LDL R47, [R1+0x17d4] ;  /* 0x0017d400012f7983 */ /* 0x000ea80000100800 */
[----:B0-----:R-:W3:Y:S04]  /*5ffb0*/  LDL R7, [R1+0x17c8] ;  /* 0x0017c80001077983 */ /* 0x001ee80000100800 */
[----:B------:R-:W3:Y:S04]  /*5ffc0*/  LDL R6, [R1+0x17cc] ;  /* 0x0017cc0001067983 */ /* 0x000ee80000100800 */
[----:B-1----:R-:W3:Y:S04]  /*5ffd0*/  LDL R5, [R1+0x17d0] ;  /* 0x0017d00001057983 */ /* 0x002ee80000100800 */
[----:B------:R-:W4:Y:S04]  /*5ffe0*/  LDL R4, [R1+0x17d8] ;  /* 0x0017d80001047983 */ /* 0x000f280000100800 */
[----:B------:R-:W4:Y:S04]  /*5fff0*/  LDL R34, [R1+0x17dc] ;  /* 0x0017dc0001227983 */ /* 0x000f280000100800 */
[----:B------:R-:W4:Y:S04]  /*60000*/  LDL R31, [R1+0x17e0] ;  /* 0x0017e000011f7983 */ /* 0x000f280000100800 */
[----:B------:R-:W4:Y:S04]  /*60010*/  LDL R33, [R1+0x17e4] ;  /* 0x0017e40001217983 */ /* 0x000f280000100800 */
[----:B------:R-:W4:Y:S04]  /*60020*/  LDL R30, [R1+0x17e8] ;  /* 0x0017e800011e7983 */ /* 0x000f280000100800 */
[----:B------:R-:W4:Y:S04]  /*60030*/  LDL R32, [R1+0x17ec] ;  /* 0x0017ec0001207983 */ /* 0x000f280000100800 */
[----:B------:R-:W4:Y:S04]  /*60040*/  LDL R29, [R1+0x17f0] ;  /* 0x0017f000011d7983 */ /* 0x000f280000100800 */
[----:B------:R-:W4:Y:S04]  /*60050*/  LDL R28, [R1+0x17f4] ;  /* 0x0017f400011c7983 */ /* 0x000f280000100800 */
[----:B------:R-:W4:Y:S01]  /*60060*/  LDL R26, [R1+0x17f8] ;  /* 0x0017f800011a7983 */ /* 0x000f220000100800 */
[----:B------:R-:W-:-:S02]  /*60070*/  LOP3.LUT P0, RZ, R0, 0x8, RZ, 0xc0, !PT ;  /* 0x0000000800ff7812 */ /* 0x000fc4000780c0ff */
[----:B------:R-:W-:Y:S02]  /*60080*/  LOP3.LUT P1, RZ, R0, 0x4, RZ, 0xc0, !PT ;  /* 0x0000000400ff7812 */ /* 0x000fe4000782c0ff */
[----:B------:R-:W-:Y:S01]  /*60090*/  LOP3.LUT R59, R59, 0x7fffffff, RZ, 0xc0, !PT ;  /* 0x7fffffff3b3b7812 */ /* 0x000fe200078ec0ff */
[----:B------:R-:W-:Y:S01]  /*600a0*/  UMOV UR4, 0x400 ;  /* 0x0000040000047882 */ /* 0x000fe20000000000 */
[----:B------:R-:W-:Y:S01]  /*600b0*/  LOP3.LUT R58, R58, 0x7fffffff, RZ, 0xc0, !PT ;  /* 0x7fffffff3a3a7812 */ /* 0x000fe200078ec0ff */
[----:B------:R-:W4:Y:S01]  /*600c0*/  LDL.LU R46, [R1+0xdf8] ;  /* 0x000df800012e7983 */ /* 0x000f220000300800 */
[----:B--2---:R-:W-:Y:S01]  /*600d0*/  ISETP.LT.AND P2, PT, R47, UR32, !P0 ;  /* 0x000000202f007c0c */ /* 0x004fe2000c741270 */
[----:B------:R-:W-:Y:S01]  /*600e0*/  ULEA UR4, UR70, UR4, 0x18 ;  /* 0x0000000446047291 */ /* 0x000fe2000f8ec0ff */
[----:B------:R-:W-:Y:S01]  /*600f0*/  LOP3.LUT R57, R57, 0x7fffffff, RZ, 0xc0, !PT ;  /* 0x7fffffff39397812 */ /* 0x000fe200078ec0ff */
[----:B------:R-:W0:Y:S01]  /*60100*/  LDCU UR70, c[0x0][0x398] ;  /* 0x00007300ff4677ac */ /* 0x000e220008000800 */
[----:B------:R-:W2:Y:S01]  /*60110*/  LDL.LU R60, [R1+0xdfc] ;  /* 0x000dfc00013c7983 */ /* 0x000ea20000300800 */
[----:B------:R-:W1:Y:S01]  /*60120*/  LDCU UR32, c[0x0][0x398] ;  /* 0x00007300ff2077ac */ /* 0x000e620008000800 */
[----:B------:R-:W-:-:S02]  /*60130*/  LOP3.LUT R56, R56, 0x7fffffff, RZ, 0xc0, !PT ;  /* 0x7fffffff38387812 */ /* 0x000fc400078ec0ff */
[----:B------:R-:W2:Y:S05]  /*60140*/  LDL.LU R11, [R1+0x2aa4] ;  /* 0x002aa400010b7983 */ /* 0x000eaa0000300800 */
[----:B------:R-:W-:Y:S02]  /*60150*/  @P2 LOP3.LUT R2, R2, 0x2000000, RZ, 0xfc, !PT ;  /* 0x0200000002022812 */ /* 0x000fe400078efcff */
[----:B---3--:R-:W-:Y:S01]  /*60160*/  ISETP.LT.AND P2, PT, R7, UR66, !P0 ;  /* 0x0000004207007c0c */ /* 0x008fe2000c741270 */
[----:B------:R-:W3:Y:S01]  /*60170*/  LDCU UR66, c[0x0][0x398] ;  /* 0x00007300ff4277ac */ /* 0x000ee20008000800 */
[----:B------:R-:W-:-:S11]  /*60180*/  LOP3.LUT R2, R2, 0xefffffff, RZ, 0xc0, !PT ;  /* 0xefffffff02027812 */ /* 0x000fd600078ec0ff */
[----:B------:R-:W-:Y:S02]  /*60190*/  @P2 LOP3.LUT R2, R2, 0x10000000, RZ, 0xfc, !PT ;  /* 0x1000000002022812 */ /* 0x000fe400078efcff */
[----:B------:R-:W-:Y:S01]  /*601a0*/  ISETP.LT.AND P2, PT, R6, UR23, !P0 ;  /* 0x0000001706007c0c */ /* 0x000fe2000c741270 */
[----:B------:R-:W0:Y:S01]  /*601b0*/  LDCU UR23, c[0x0][0x398] ;  /* 0x00007300ff1777ac */ /* 0x000e220008000800 */
[----:B------:R-:W-:-:S11]  /*601c0*/  LOP3.LUT R2, R2, 0xf7ffffff, RZ, 0xc0, !PT ;  /* 0xf7ffffff02027812 */ /* 0x000fd600078ec0ff */
[----:B------:R-:W-:Y:S02]  /*601d0*/  @P2 LOP3.LUT R2, R2, 0x8000000, RZ, 0xfc, !PT ;  /* 0x0800000002022812 */ /* 0x000fe400078efcff */
[----:B------:R-:W-:Y:S01]  /*601e0*/  ISETP.LT.AND P2, PT, R5, UR22, !P0 ;  /* 0x0000001605007c0c */ /* 0x000fe2000c741270 */
[----:B------:R-:W0:Y:S01]  /*601f0*/  LDCU UR22, c[0x0][0x398] ;  /* 0x00007300ff1677ac */ /* 0x000e220008000800 */
[----:B------:R-:W-:-:S11]  /*60200*/  LOP3.LUT R2, R2, 0xfbffffff, RZ, 0xc0, !PT ;  /* 0xfbffffff02027812 */ /* 0x000fd600078ec0ff */
[----:B------:R-:W-:Y:S02]  /*60210*/  @P2 LOP3.LUT R2, R2, 0x4000000, RZ, 0xfc, !PT ;  /* 0x0400000002022812 */ /* 0x000fe400078efcff */
[----:B----4-:R-:W-:Y:S01]  /*60220*/  ISETP.LT.AND P2, PT, R4, UR21, !P0 ;  /* 0x0000001504007c0c */ /* 0x010fe2000c741270 */
[----:B------:R-:W4:Y:S01]  /*60230*/  LDCU UR21, c[0x0][0x398] ;  /* 0x00007300ff1577ac */ /* 0x000f220008000800 */
        /* <DEDUP_REMOVED lines=40> */
[----:B------:R-:W-:Y:S02]  /*604c0*/  ISETP.LT.AND P0, PT, R8, UR5, !P0 ;  /* 0x0000000508007c0c */ /* 0x000fe4000c701270 */
[----:B------:R-:W-:Y:S01]  /*604d0*/  LOP3.LUT R2, R2, 0xffffbfff, RZ, 0xc0, !PT ;  /* 0xffffbfff02027812 */ /* 0x000fe200078ec0ff */
[----:B------:R-:W0:Y:S08]  /*604e0*/  LDCU UR5, c[0x0][0x398] ;  /* 0x00007300ff0577ac */ /* 0x000e300008000800 */
[----:B------:R-:W-:-:S04]  /*604f0*/  @P2 LOP3.LUT R2, R2, 0x4000, RZ, 0xfc, !PT ;  /* 0x0000400002022812 */ /* 0x000fc800078efcff */
[----:B------:R-:W-:-:S04]  /*60500*/  LOP3.LUT R2, R2, 0xffffdfff, RZ, 0xc0, !PT ;  /* 0xffffdfff02027812 */ /* 0x000fc800078ec0ff */
        /* <DEDUP_REMOVED lines=54> */
[----:B------:R-:W0:-:S12]  /*60870*/  LDCU UR24, c[0x0][0x398] ;  /* 0x00007300ff1877ac */ /* 0x000e180008000800 */
[----:B------:R-:W-:Y:S02]  /*60880*/  @P2 LOP3.LUT R59, R59, 0x80000000, RZ, 0xfc, !PT ;  /* 0x800000003b3b2812 */ /* 0x000fe400078efcff */
[----:B------:R-:W-:Y:S01]  /*60890*/  ISETP.LT.AND P2, PT, R9, UR77, !P1 ;  /* 0x0000004d09007c0c */ /* 0x000fe2000cf41270 */
[----:B------:R-:W0:Y:S01]  /*608a0*/  LDCU UR77, c[0x0][0x398] ;  /* 0x00007300ff4d77ac */ /* 0x000e220008000800 */
[----:B------:R-:W-:-:S11]  /*608b0*/  LOP3.LUT R59, R59, 0xbfffffff, RZ, 0xc0, !PT ;  /* 0xbfffffff3b3b7812 */ /* 0x000fd600078ec0ff */
[----:B------:R-:W-:Y:S02]  /*608c0*/  @P2 LOP3.LUT R59, R59, 0x40000000, RZ, 0xfc, !PT ;  /* 0x400000003b3b2812 */ /* 0x000fe400078efcff */
[----:B------:R-:W-:Y:S01]  /*608d0*/  ISETP.LT.AND P2, PT, R8, UR76, !P1 ;  /* 0x0000004c08007c0c */ /* 0x000fe2000cf41270 */
[----:B------:R-:W0:Y:S01]  /*608e0*/  LDCU UR76, c[0x0][0x398] ;  /* 0x00007300ff4c77ac */ /* 0x000e220008000800 */
[----:B------:R-:W-:Y:S02]  /*608f0*/  LOP3.LUT R59, R59, 0xdfffffff, RZ, 0xc0, !PT ;  /* 0xdfffffff3b3b7812 */ /* 0x000fe400078ec0ff */
[----:B------:R-:W-:-:S09]  /*60900*/  LOP3.LUT P0, RZ, R0, 0x2, RZ, 0xc0, !PT ;  /* 0x0000000200ff7812 */ /* 0x000fd2000780c0ff */
        /* <DEDUP_REMOVED lines=61> */
[----:B------:R-:W0:Y:S01]  /*60ce0*/  LDCU UR75, c[0x0][0x398] ;  /* 0x00007300ff4b77ac */ /* 0x000e220008000800 */
[----:B------:R-:W-:-:S07]  /*60cf0*/  LOP3.LUT P1, RZ, R0, 0x1, RZ, 0xc0, !PT ;  /* 0x0000000100ff7812 */ /* 0x000fce000782c0ff */
        /* <DEDUP_REMOVED lines=56> */
[----:B------:R-:W1:-:S12]  /*61080*/  LDCU UR69, c[0x0][0x398] ;  /* 0x00007300ff4577ac */ /* 0x000e580008000800 */
[----:B------:R-:W-:Y:S02]  /*61090*/  @P0 LOP3.LUT R58, R58, 0x80000000, RZ, 0xfc, !PT ;  /* 0x800000003a3a0812 */ /* 0x000fe400078efcff */
[----:B0-----:R-:W-:Y:S01]  /*610a0*/  ISETP.LT.AND P0, PT, R9, UR70, !P1 ;  /* 0x0000004609007c0c */ /* 0x001fe2000cf01270 */
[----:B------:R-:W0:Y:S01]  /*610b0*/  LDCU UR70, c[0x0][0x398] ;  /* 0x00007300ff4677ac */ /* 0x000e220008000800 */
[----:B------:R-:W-:Y:S02]  /*610c0*/  ISETP.LT.AND P1, PT, R8, UR71, !P1 ;  /* 0x0000004708007c0c */ /* 0x000fe4000cf21270 */
[----:B------:R-:W-:Y:S01]  /*610d0*/  LOP3.LUT R58, R58, 0xbfffffff, RZ, 0xc0, !PT ;  /* 0xbfffffff3a3a7812 */ /* 0x000fe200078ec0ff */
[----:B------:R-:W0:Y:S08]  /*610e0*/  LDCU UR71, c[0x0][0x398] ;  /* 0x00007300ff4777ac */ /* 0x000e300008000800 */
[----:B------:R-:W-:-:S02]  /*610f0*/  @P0 LOP3.LUT R58, R58, 0x40000000, RZ, 0xfc, !PT ;  /* 0x400000003a3a0812 */ /* 0x000fc400078efcff */
[----:B------:R-:W-:Y:S02]  /*61100*/  LOP3.LUT P0, RZ, R38, 0x40000000, RZ, 0xc0, !PT ;  /* 0x4000000026ff7812 */ /* 0x000fe4000780c0ff */
        /* <DEDUP_REMOVED lines=19> */
[----:B------:R-:W1:Y:S01]  /*61240*/  LDCU UR54, c[0x0][0x398] ;  /* 0x00007300ff3677ac */ /* 0x000e620008000800 */
[----:B------:R-:W-:-:S11]  /*61250*/  LOP3.LUT R58, R58, 0xfeffffff, RZ, 0xc0, !PT ;  /* 0xfeffffff3a3a7812 */ /* 0x000fd600078ec0ff */
[----:B------:R-:W-:Y:S02]  /*61260*/  @P1 LOP3.LUT R58, R58, 0x1000000, RZ, 0xfc, !PT ;  /* 0x010000003a3a1812 */ /* 0x000fe400078efcff */
[----:B0-----:R-:W-:Y:S01]  /*61270*/  ISETP.LT.AND P1, PT, R34, UR76, !P0 ;  /* 0x0000004c22007c0c */ /* 0x001fe2000c721270 */
        /* <DEDUP_REMOVED lines=11> */
[----:B-1----:R-:W-:Y:S01]  /*61330*/  ISETP.LT.AND P1, PT, R30, UR54, !P0 ;  /* 0x000000361e007c0c */ /* 0x002fe2000c721270 */
        /* <DEDUP_REMOVED lines=25> */
[----:B---3--:R-:W-:Y:S02]  /*614d0*/  ISETP.LT.AND P0, PT, R8, UR66, !P0 ;  /* 0x0000004208007c0c */ /* 0x008fe4000c701270 */
[----:B------:R-:W-:Y:S01]  /*614e0*/  LOP3.LUT R58, R58, 0xffffbfff, RZ, 0xc0, !PT ;  /* 0xffffbfff3a3a7812 */ /* 0x000fe200078ec0ff */
[----:B------:R-:W3:Y:S08]  /*614f0*/  LDCU UR66, c[0x0][0x398] ;  /* 0x00007300ff4277ac */ /* 0x000ef00008000800 */
[----:B------:R-:W-:-:S02]  /*61500*/  @P1 LOP3.LUT R58, R58, 0x4000, RZ, 0xfc, !PT ;  /* 0x000040003a3a1812 */ /* 0x000fc400078efcff */
[----:B------:R-:W-:Y:S02]  /*61510*/  LOP3.LUT P1, RZ, R38, 0x20000000, RZ, 0xc0, !PT ;  /* 0x2000000026ff7812 */ /* 0x000fe4000782c0ff */
[----:B------:R-:W-:-:S04]  /*61520*/  LOP3.LUT R58, R58, 0xffffdfff, RZ, 0xc0, !PT ;  /* 0xffffdfff3a3a7812 */ /* 0x000fc800078ec0ff */
        /* <DEDUP_REMOVED lines=58> */
[----:B------:R-:W-:Y:S02]  /*618d0*/  LOP3.LUT R57, R57, 0xbfffffff, RZ, 0xc0, !PT ;  /* 0xbfffffff39397812 */ /* 0x000fe400078ec0ff */
[----:B------:R-:W-:-:S09]  /*618e0*/  LOP3.LUT P2, RZ, R38, 0x80000000, RZ, 0xc0, !PT ;  /* 0x8000000026ff7812 */ /* 0x000fd2000784c0ff */
[----:B------:R-:W-:Y:S02]  /*618f0*/  @P0 LOP3.LUT R57, R57, 0x40000000, RZ, 0xfc, !PT ;  /* 0x4000000039390812 */ /* 0x000fe400078efcff */
[----:B----4-:R-:W-:Y:S01]  /*61900*/  ISETP.LT.AND P0, PT, R8, UR21, !P1 ;  /* 0x0000001508007c0c */ /* 0x010fe2000cf01270 */
[----:B------:R-:W4:Y:S01]  /*61910*/  LDCU UR21, c[0x0][0x398] ;  /* 0x00007300ff1577ac */ /* 0x000f220008000800 */
[----:B------:R-:W-:Y:S02]  /*61920*/  ISETP.LT.AND P1, PT, R47, UR6, !P2 ;  /* 0x000000062f007c0c */ /* 0x000fe4000d721270 */
[----:B------:R-:W-:Y:S01]  /*61930*/  LOP3.LUT R57, R57, 0xdfffffff, RZ, 0xc0, !PT ;  /* 0xdfffffff39397812 */ /* 0x000fe200078ec0ff */
[----:B------:R-:W0:Y:S08]  /*61940*/  LDCU UR6, c[0x0][0x398] ;  /* 0x00007300ff0677ac */ /* 0x000e300008000800 */
[----:B------:R-:W-:-:S02]  /*61950*/  @P0 LOP3.LUT R57, R57, 0x20000000, RZ, 0xfc, !PT ;  /* 0x2000000039390812 */ /* 0x000fc400078efcff */
[----:B------:R-:W-:Y:S01]  /*61960*/  ISETP.LT.AND P0, PT, R7, UR24, !P2 ;  /* 0x0000001807007c0c */ /* 0x000fe2000d701270 */
[----:B------:R-:W0:Y:S01]  /*61970*/  LDCU UR24, c[0x0][0x398] ;  /* 0x00007300ff1877ac */ /* 0x000e220008000800 */
[----:B------:R-:W-:-:S04]  /*61980*/  LOP3.LUT R57, R57, 0xfdffffff, RZ, 0xc0, !PT ;  /* 0xfdffffff39397812 */ /* 0x000fc800078ec0ff */
[----:B------:R-:W-:Y:S02]  /*61990*/  @P1 LOP3.LUT R57, R57, 0x2000000, RZ, 0xfc, !PT ;  /* 0x0200000039391812 */ /* 0x000fe400078efcff */
        /* <DEDUP_REMOVED lines=60> */
[----:B-1----:R-:W-:Y:S01]  /*61d60*/  ISETP.LT.AND P0, PT, R7, UR54, !P3 ;  /* 0x0000003607007c0c */ /* 0x002fe2000df01270 */
[----:B------:R-:W1:Y:S01]  /*61d70*/  LDCU UR54, c[0x0][0x398] ;  /* 0x00007300ff3677ac */ /* 0x000e620008000800 */
[----:B------:R-:W-:-:S04]  /*61d80*/  LOP3.LUT R57, R57, 0xfffffdff, RZ, 0xc0, !PT ;  /* 0xfffffdff39397812 */ /* 0x000fc800078ec0ff */
[----:B------:R-:W-:-:S04]  /*61d90*/  @P1 LOP3.LUT R57, R57, 0x200, RZ, 0xfc, !PT ;  /* 0x0000020039391812 */ /* 0x000fc800078efcff */
[----:B------:R-:W-:Y:S02]  /*61da0*/  LOP3.LUT R57, R57, 0xffffefff, RZ, 0xc0, !PT ;  /* 0xffffefff39397812 */ /* 0x000fe400078ec0ff */
[----:B0-----:R-:W-:Y:S01]  /*61db0*/  ISETP.LT.AND P1, PT, R6, UR8, !P3 ;  /* 0x0000000806007c0c */ /* 0x001fe2000df21270 */
[----:B------:R-:W0:Y:S01]  /*61dc0*/  LDCU UR8, c[0x0][0x398] ;  /* 0x00007300ff0877ac */ /* 0x000e220008000800 */
[----:B------:R-:W-:Y:S02]  /*61dd0*/  @P0 LOP3.LUT R57, R57, 0x1000, RZ, 0xfc, !PT ;  /* 0x0000100039390812 */ /* 0x000fe400078efcff */
[----:B------:R-:W-:Y:S01]  /*61de0*/  ISETP.LT.AND P0, PT, R5, UR57, !P3 ;  /* 0x0000003905007c0c */ /* 0x000fe2000df01270 */
[----:B------:R-:W0:Y:S01]  /*61df0*/  LDCU UR57, c[0x0][0x398] ;  /* 0x00007300ff3977ac */ /* 0x000e220008000800 */
[----:B------:R-:W-:Y:S02]  /*61e00*/  LOP3.LUT R57, R57, 0xfffff7ff, RZ, 0xc0, !PT ;  /* 0xfffff7ff39397812 */ /* 0x000fe400078ec0ff */
[----:B-1----:R-:W-:Y:S01]  /*61e10*/  ISETP.LT.AND P2, PT, R4, UR54, !P3 ;  /* 0x0000003604007c0c */ /* 0x002fe2000df41270 */
[----:B------:R-:W1:Y:S04]  /*61e20*/  LDCU UR54, c[0x0][0x398] ;  /* 0x00007300ff3677ac */ /* 0x000e680008000800 */
[----:B------:R-:W-:-:S04]  /*61e30*/  @P1 LOP3.LUT R57, R57, 0x800, RZ, 0xfc, !PT ;  /* 0x0000080039391812 */ /* 0x000fc800078efcff */
        /* <DEDUP_REMOVED lines=32> */
[----:B------:R-:W-:Y:S02]  /*62040*/  ISETP.LT.AND P0, PT, R26, UR45, !P3 ;  /* 0x0000002d1a007c0c */ /* 0x000fe4000df01270 */
[----:B------:R-:W-:Y:S01]  /*62050*/  LOP3.LUT R57, R57, 0xfffffffd, RZ, 0xc0, !PT ;  /* 0xfffffffd39397812 */ /* 0x000fe200078ec0ff */
[----:B------:R-:W0:Y:S03]  /*62060*/  LDCU UR45, c[0x0][0x398] ;  /* 0x00007300ff2d77ac */ /* 0x000e260008000800 */
[----:B------:R-:W-:-:S02]  /*62070*/  @P1 LOP3.LUT R57, R57, 0x2, RZ, 0xfc, !PT ;  /* 0x0000000239391812 */ /* 0x000fc400078efcff */
[----:B------:R-:W-:Y:S01]  /*62080*/  ISETP.LT.AND P1, PT, R9, UR51, !P3 ;  /* 0x0000003309007c0c */ /* 0x000fe2000df21270 */
[----:B------:R-:W0:Y:S01]  /*62090*/  LDCU UR51, c[0x0][0x398] ;  /* 0x00007300ff3377ac */ /* 0x000e220008000800 */
[----:B------:R-:W-:Y:S02]  /*620a0*/  LOP3.LUT R57, R57, 0xfffffffe, RZ, 0xc0, !PT ;  /* 0xfffffffe39397812 */ /* 0x000fe400078ec0ff */
[----:B------:R-:W-:Y:S02]  /*620b0*/  @P2 LOP3.LUT R56, R56, 0x80000000, RZ, 0xfc, !PT ;  /* 0x8000000038382812 */ /* 0x000fe400078efcff */
[----:B------:R-:W-:Y:S02]  /*620c0*/  @P0 LOP3.LUT R57, R57, 0x1, RZ, 0xfc, !PT ;  /* 0x0000000139390812 */ /* 0x000fe400078efcff */
[----:B------:R-:W-:Y:S01]  /*620d0*/  ISETP.LT.AND P0, PT, R8, UR52, !P3 ;  /* 0x0000003408007c0c */ /* 0x000fe2000df01270 */
[----:B------:R-:W0:Y:S01]  /*620e0*/  LDCU UR52, c[0x0][0x398] ;  /* 0x00007300ff3477ac */ /* 0x000e220008000800 */
[----:B------:R-:W-:-:S04]  /*620f0*/  LOP3.LUT R56, R56, 0xbfffffff, RZ, 0xc0, !PT ;  /* 0xbfffffff38387812 */ /* 0x000fc800078ec0ff */
[----:B------:R-:W-:-:S04]  /*62100*/  @P1 LOP3.LUT R56, R56, 0x40000000, RZ, 0xfc, !PT ;  /* 0x4000000038381812 */ /* 0x000fc800078efcff */
        /* <DEDUP_REMOVED lines=8> */
[----:B------:R-:W-:Y:S02]  /*62190*/  LOP3.LUT R56, R56, 0xefffffff, RZ, 0xc0, !PT ;  /* 0xefffffff38387812 */ /* 0x000fe400078ec0ff */
[----:B-1----:R-:W-:Y:S01]  /*621a0*/  ISETP.LT.AND P1, PT, R6, UR10, !P4 ;  /* 0x0000000a06007c0c */ /* 0x002fe2000e721270 */
[----:B------:R-:W1:Y:S08]  /*621b0*/  LDCU UR10, c[0x0][0x398] ;  /* 0x00007300ff0a77ac */ /* 0x000e700008000800 */
[----:B------:R-:W-:-:S02]  /*621c0*/  @P0 LOP3.LUT R56, R56, 0x10000000, RZ, 0xfc, !PT ;  /* 0x1000000038380812 */ /* 0x000fc400078efcff */
[----:B------:R-:W-:Y:S01]  /*621d0*/  ISETP.LT.AND P0, PT, R5, UR46, !P4 ;  /* 0x0000002e05007c0c */ /* 0x000fe2000e701270 */
[----:B------:R-:W1:Y:S01]  /*621e0*/  LDCU UR46, c[0x0][0x398] ;  /* 0x00007300ff2e77ac */ /* 0x000e620008000800 */
[----:B------:R-:W-:-:S04]  /*621f0*/  LOP3.LUT R56, R56, 0xf7ffffff, RZ, 0xc0, !PT ;  /* 0xf7ffffff38387812 */ /* 0x000fc800078ec0ff */
[----:B------:R-:W-:Y:S02]  /*62200*/  @P1 LOP3.LUT R56, R56, 0x8000000, RZ, 0xfc, !PT ;  /* 0x0800000038381812 */ /* 0x000fe400078efcff */
[----:B------:R-:W-:Y:S01]  /*62210*/  ISETP.LT.AND P2, PT, R4, UR47, !P4 ;  /* 0x0000002f04007c0c */ /* 0x000fe2000e741270 */
[----:B------:R-:W1:Y:S01]  /*62220*/  LDCU UR47, c[0x0][0x398] ;  /* 0x00007300ff2f77ac */ /* 0x000e620008000800 */
[----:B------:R-:W-:-:S04]  /*62230*/  LOP3.LUT R56, R56, 0xfbffffff, RZ, 0xc0, !PT ;  /* 0xfbffffff38387812 */ /* 0x000fc800078ec0ff */
[----:B------:R-:W-:Y:S02]  /*62240*/  @P0 LOP3.LUT R56, R56, 0x4000000, RZ, 0xfc, !PT ;  /* 0x0400000038380812 */ /* 0x000fe400078efcff */
[----:B0-----:R-:W-:Y:S01]  /*62250*/  ISETP.LT.AND P1, PT, R34, UR57, !P4 ;  /* 0x0000003922007c0c */ /* 0x001fe2000e721270 */
        /* <DEDUP_REMOVED lines=40> */
[----:B------:R-:W1:Y:S01]  /*624e0*/  LDCU UR56, c[0x0][0x398] ;  /* 0x00007300ff3877ac */ /* 0x000e620008000800 */
[----:B------:R-:W-:-:S04]  /*624f0*/  LOP3.LUT R56, R56, 0xffffbfff, RZ, 0xc0, !PT ;  /* 0xffffbfff38387812 */ /* 0x000fc800078ec0ff */
[----:B------:R-:W-:-:S04]  /*62500*/  @P1 LOP3.LUT R56, R56, 0x4000, RZ, 0xfc, !PT ;  /* 0x0000400038381812 */ /* 0x000fc800078efcff */
[----:B------:R-:W-:-:S04]  /*62510*/  LOP3.LUT R56, R56, 0xffffdfff, RZ, 0xc0, !PT ;  /* 0xffffdfff38387812 */ /* 0x000fc800078ec0ff */
[----:B------:R-:W-:Y:S02]  /*62520*/  @P0 LOP3.LUT R56, R56, 0x2000, RZ, 0xfc, !PT ;  /* 0x0000200038380812 */ /* 0x000fe400078efcff */
[----:B------:R-:W-:Y:S01]  /*62530*/  ISETP.LT.AND P0, PT, R47, UR12, !P5 ;  /* 0x0000000c2f007c0c */ /* 0x000fe2000ef01270 */
[----:B------:R-:W2:Y:S01]  /*62540*/  LDCU UR12, c[0x0][0x398] ;  /* 0x00007300ff0c77ac */ /* 0x000ea20008000800 */
[----:B0-----:R-:W-:Y:S02]  /*62550*/  ISETP.LT.AND P2, PT, R7, UR65, !P5 ;  /* 0x0000004107007c0c */ /* 0x001fe4000ef41270 */
[----:B------:R-:W-:Y:S01]  /*62560*/  LOP3.LUT R56, R56, 0xfffffdff, RZ, 0xc0, !PT ;  /* 0xfffffdff38387812 */ /* 0x000fe200078ec0ff */
[----:B------:R-:W0:Y:S01]  /*62570*/  LDCU UR65, c[0x0][0x398] ;  /* 0x00007300ff4177ac */ /* 0x000e220008000800 */
[----:B-1----:R-:W-:-:S07]  /*62580*/  ISETP.LT.AND P1, PT, R6, UR46, !P5 ;  /* 0x0000002e06007c0c */ /* 0x002fce000ef21270 */
[----:B------:R-:W-:-:S04]  /*62590*/  @P0 LOP3.LUT R56, R56, 0x200, RZ, 0xfc, !PT ;  /* 0x0000020038380812 */ /* 0x000fc800078efcff */
[----:B------:R-:W-:-:S04]  /*625a0*/  LOP3.LUT R56, R56, 0xffffefff, RZ, 0xc0, !PT ;  /* 0xffffefff38387812 */ /* 0x000fc800078ec0ff */
[----:B------:R-:W-:Y:S02]  /*625b0*/  @P2 LOP3.LUT R56, R56, 0x1000, RZ, 0xfc, !PT ;  /* 0x0000100038382812 */ /* 0x000fe400078efcff */
[----:B------:R-:W-:Y:S01]  /*625c0*/  ISETP.LT.AND P0, PT, R5, UR47, !P5 ;  /* 0x0000002f05007c0c */ /* 0x000fe2000ef01270 */
[----:B------:R-:W1:Y:S01]  /*625d0*/  LDCU.64 UR46, c[0x0][0x398] ;  /* 0x00007300ff2e77ac */ /* 0x000e620008000a00 */
        /* <DEDUP_REMOVED lines=12> */
[----:B------:R-:W-:Y:S02]  /*626a0*/  LOP3.LUT R56, R56, 0xffffff7f, RZ, 0xc0, !PT ;  /* 0xffffff7f38387812 */ /* 0x000fe400078ec0ff */
[----:B--2---:R-:W-:Y:S02]  /*626b0*/  F2FP.SATFINITE.E4M3.F32.PACK_AB_MERGE_C R12, R60, R46, RZ ;  /* 0x0000002e3c0c723e */ /* 0x004fe400048070ff */
[----:B------:R-:W-:Y:S02]  /*626c0*/  @P1 LOP3.LUT R56, R56, 0x80, RZ, 0xfc, !PT ;  /* 0x0000008038381812 */ /* 0x000fe400078efcff */
[----:B------:R-:W-:Y:S01]  /*626d0*/  ISETP.LT.AND P2, PT, R33, UR73, !P5 ;  /* 0x0000004921007c0c */ /* 0x000fe2000ef41270 */
[----:B------:R2:W-:Y:S01]  /*626e0*/  STL [R1+0x2748], R12 ;  /* 0x0027480c01007387 */ /* 0x0005e20000100800 */
[----:B------:R-:W-:Y:S01]  /*626f0*/  LOP3.LUT R56, R56, 0xffffffbf, RZ, 0xc0, !PT ;  /* 0xffffffbf38387812 */ /* 0x000fe200078ec0ff */
[----:B------:R-:W0:Y:S02]  /*62700*/  LDCU UR73, c[0x0][0x398] ;  /* 0x00007300ff4977ac */ /* 0x000e240008000800 */
[----:B------:R-:W2:Y:S04]  /*62710*/  LDL.LU R46, [R1+0xde0] ;  /* 0x000de000012e7983 */ /* 0x000ea80000300800 */
[----:B------:R-:W2:Y:S01]  /*62720*/  LDL.LU R60, [R1+0xde4] ;  /* 0x000de400013c7983 */ /* 0x000ea20000300800 */
        /* <DEDUP_REMOVED lines=9> */
[----:B---3--:R-:W-:Y:S01]  /*627c0*/  ISETP.LT.AND P2, PT, R29, UR66, !P5 ;  /* 0x000000421d007c0c */ /* 0x008fe2000ef41270 */
[----:B------:R-:W3:Y:S01]  /*627d0*/  LDCU UR66, c[0x0][0x398] ;  /* 0x00007300ff4277ac */ /* 0x000ee20008000800 */
        /* <DEDUP_REMOVED lines=10> */
[----:B------:R-:W0:Y:S01]  /*62880*/  LDCU UR68, c[0x0][0x398] ;  /* 0x00007300ff4477ac */ /* 0x000e220008000800 */
[----:B------:R-:W-:Y:S02]  /*62890*/  LOP3.LUT R55, R55, 0x7fffffff, RZ, 0xc0, !PT ;  /* 0x7fffffff37377812 */ /* 0x000fe400078ec0ff */
[----:B------:R-:W-:-:S02]  /*628a0*/  @P1 LOP3.LUT R56, R56, 0x2, RZ, 0xfc, !PT ;  /* 0x0000000238381812 */ /* 0x000fc400078efcff */
[----:B------:R-:W-:Y:S01]  /*628b0*/  ISETP.LT.AND P1, PT, R9, UR70, !P5 ;  /* 0x0000004609007c0c */ /* 0x000fe2000ef21270 */
[----:B------:R-:W0:Y:S01]  /*628c0*/  LDCU UR70, c[0x0][0x398] ;  /* 0x00007300ff4677ac */ /* 0x000e220008000800 */
[----:B------:R-:W-:Y:S02]  /*628d0*/  LOP3.LUT R56, R56, 0xfffffffe, RZ, 0xc0, !PT ;  /* 0xfffffffe38387812 */ /* 0x000fe400078ec0ff */
[----:B------:R-:W-:Y:S02]  /*628e0*/  @P2 LOP3.LUT R55, R55, 0x80000000, RZ, 0xfc, !PT ;  /* 0x8000000037372812 */ /* 0x000fe400078efcff */
[----:B------:R-:W-:Y:S02]  /*628f0*/  @P0 LOP3.LUT R56, R56, 0x1, RZ, 0xfc, !PT ;  /* 0x0000000138380812 */ /* 0x000fe400078efcff */
[----:B------:R-:W-:Y:S01]  /*62900*/  ISETP.LT.AND P0, PT, R8, UR71, !P5 ;  /* 0x0000004708007c0c */ /* 0x000fe2000ef01270 */
[----:B------:R-:W2:Y:S01]  /*62910*/  LDCU UR71, c[0x0][0x398] ;  /* 0x00007300ff4777ac */ /* 0x000ea20008000800 */
[----:B------:R-:W-:-:S04]  /*62920*/  LOP3.LUT R55, R55, 0xbfffffff, RZ, 0xc0, !PT ;  /* 0xbfffffff37377812 */ /* 0x000fc800078ec0ff */
[----:B------:R-:W-:-:S04]  /*62930*/  @P1 LOP3.LUT R55, R55, 0x40000000, RZ, 0xfc, !PT ;  /* 0x4000000037371812 */ /* 0x000fc800078efcff */
[----:B------:R-:W-:-:S04]  /*62940*/  LOP3.LUT R55, R55, 0xdfffffff, RZ, 0xc0, !PT ;  /* 0xdfffffff37377812 */ /* 0x000fc800078ec0ff */
[----:B------:R-:W-:Y:S02]  /*62950*/  @P0 LOP3.LUT R55, R55, 0x20000000, RZ, 0xfc, !PT ;  /* 0x2000000037370812 */ /* 0x000fe400078efcff */
[----:B-1----:R-:W-:Y:S01]  /*62960*/  ISETP.LT.AND P0, PT, R47, UR46, !P6 ;  /* 0x0000002e2f007c0c */ /* 0x002fe2000f701270 */
[----:B------:R-:W1:Y:S01]  /*62970*/  LDCU UR46, c[0x0][0x398] ;  /* 0x00007300ff2e77ac */ /* 0x000e620008000800 */
[----:B0-----:R-:W-:Y:S02]  /*62980*/  ISETP.LT.AND P2, PT, R7, UR73, !P6 ;  /* 0x0000004907007c0c */ /* 0x001fe4000f741270 */
[----:B------:R-:W-:Y:S01]  /*62990*/  LOP3.LUT R55, R55, 0xfdffffff, RZ, 0xc0, !PT ;  /* 0xfdffffff37377812 */ /* 0x000fe200078ec0ff */
[----:B------:R-:W0:Y:S01]  /*629a0*/  LDCU UR73, c[0x0][0x398] ;  /* 0x00007300ff4977ac */ /* 0x000e220008000800 */
[----:B------:R-:W-:Y:S02]  /*629b0*/  ISETP.LT.AND P1, PT, R6, UR74, !P6 ;  /* 0x0000004a06007c0c */ /* 0x000fe4000f721270 */
[----:B------:R-:W-:Y:S01]  /*629c0*/  LOP3.LUT R54, R54, 0x7fffffff, RZ, 0xc0, !PT ;  /* 0x7fffffff36367812 */ /* 0x000fe200078ec0ff */
[----:B------:R-:W0:Y:S04]  /*629d0*/  LDCU UR74, c[0x0][0x398] ;  /* 0x00007300ff4a77ac */ /* 0x000e280008000800 */
        /* <DEDUP_REMOVED lines=23> */
[----:B----4-:R-:W-:Y:S01]  /*62b50*/  ISETP.LT.AND P1, PT, R30, UR21, !P6 ;  /* 0x000000151e007c0c */ /* 0x010fe2000f721270 */
[----:B------:R-:W4:Y:S01]  /*62b60*/  LDCU UR21, c[0x0][0x398] ;  /* 0x00007300ff1577ac */ /* 0x000f220008000800 */
[----:B------:R-:W-:-:S04]  /*62b70*/  LOP3.LUT R55, R55, 0xffdfffff, RZ, 0xc0, !PT ;  /* 0xffdfffff37377812 */ /* 0x000fc800078ec0ff */
[----:B------:R-:W-:Y:S02]  /*62b80*/  @P2 LOP3.LUT R55, R55, 0x200000, RZ, 0xfc, !PT ;  /* 0x0020000037372812 */ /* 0x000fe400078efcff */
[----:B------:R-:W-:Y:S01]  /*62b90*/  ISETP.LT.AND P0, PT, R32, UR20, !P6 ;  /* 0x0000001420007c0c */ /* 0x000fe2000f701270 */
[----:B------:R-:W0:Y:S01]  /*62ba0*/  LDCU UR20, c[0x0][0x398] ;  /* 0x00007300ff1477ac */ /* 0x000e220008000800 */
[----:B------:R-:W-:-:S04]  /*62bb0*/  LOP3.LUT R55, R55, 0xffefffff, RZ, 0xc0, !PT ;  /* 0xffefffff37377812 */ /* 0x000fc800078ec0ff */
[----:B------:R-:W-:Y:S02]  /*62bc0*/  @P1 LOP3.LUT R55, R55, 0x100000, RZ, 0xfc, !PT ;  /* 0x0010000037371812 */ /* 0x000fe400078efcff */
[----:B------:R-:W-:Y:S02]  /*62bd0*/  ISETP.LT.AND P2, PT, R29, UR14, !P6 ;  /* 0x0000000e1d007c0c */ /* 0x000fe4000f741270 */
[----:B------:R-:W-:-:S04]  /*62be0*/  LOP3.LUT R55, R55, 0xfff7ffff, RZ, 0xc0, !PT ;  /* 0xfff7ffff37377812 */ /* 0x000fc800078ec0ff */
[----:B------:R-:W-:Y:S02]  /*62bf0*/  @P0 LOP3.LUT R55, R55, 0x80000, RZ, 0xfc, !PT ;  /* 0x0008000037370812 */ /* 0x000fe400078efcff */
[----:B------:R-:W-:Y:S01]  /*62c00*/  ISETP.LT.AND P1, PT, R28, UR15, !P6 ;  /* 0x0000000f1c007c0c */ /* 0x000fe2000f721270 */
[----:B------:R-:W0:Y:S01]  /*62c10*/  LDCU.64 UR14, c[0x0][0x398] ;  /* 0x00007300ff0e77ac */ /* 0x000e220008000a00 */
        /* <DEDUP_REMOVED lines=17> */
[----:B------:R-:W-:-:S04]  /*62d30*/  @P1 LOP3.LUT R55, R55, 0x4000, RZ, 0xfc, !PT ;  /* 0x0000400037371812 */ /* 0x000fc800078efcff */
[----:B------:R-:W-:-:S04]  /*62d40*/  LOP3.LUT R55, R55, 0xffffdfff, RZ, 0xc0, !PT ;  /* 0xffffdfff37377812 */ /* 0x000fc800078ec0ff */
[----:B------:R-:W-:Y:S02]  /*62d50*/  @P0 LOP3.LUT R55, R55, 0x2000, RZ, 0xfc, !PT ;  /* 0x0000200037370812 */ /* 0x000fe400078efcff */
[----:B------:R-:W-:Y:S01]  /*62d60*/  ISETP.GE.AND P0, PT, R11, UR47, PT ;  /* 0x0000002f0b007c0c */ /* 0x000fe2000bf06270 */
[----:B------:R-:W1:Y:S01]  /*62d70*/  LDCU UR47, c[0x0][0x398] ;  /* 0x00007300ff2f77ac */ /* 0x000e620008000800 */
[----:B------:R-:W3:Y:S02]  /*62d80*/  LDL.LU R11, [R1+0x2aa8] ;  /* 0x002aa800010b7983 */ /* 0x000ee40000300800 */
[----:B0-----:R-:W-:Y:S01]  /*62d90*/  ISETP.LT.AND P3, PT, R47, UR14, !P0 ;  /* 0x0000000e2f007c0c */ /* 0x001fe2000c761270 */
[----:B------:R-:W0:Y:S01]  /*62da0*/  LDCU UR14, c[0x0][0x398] ;  /* 0x00007300ff0e77ac */ /* 0x000e220008000800 */
[----:B------:R-:W-:Y:S02]  /*62db0*/  ISETP.LT.AND P2, PT, R7, UR13, !P0 ;  /* 0x0000000d07007c0c */ /* 0x000fe4000c741270 */
[----:B------:R-:W-:Y:S01]  /*62dc0*/  LOP3.LUT R55, R55, 0xfffffdff, RZ, 0xc0, !PT ;  /* 0xfffffdff37377812 */ /* 0x000fe200078ec0ff */
[----:B------:R-:W0:Y:S01]  /*62dd0*/  LDCU UR13, c[0x0][0x398] ;  /* 0x00007300ff0d77ac */ /* 0x000e220008000800 */
[----:B--2---:R-:W-:-:S05]  /*62de0*/  F2FP.SATFINITE.E4M3.F32.PACK_AB_MERGE_C R12, R60, R46, RZ ;  /* 0x0000002e3c0c723e */ /* 0x004fca00048070ff */
[----:B------:R2:W-:Y:S04]  /*62df0*/  STL [R1+0x2600], R12 ;  /* 0x0026000c01007387 */ /* 0x0005e80000100800 */
[----:B------:R-:W2:Y:S04]  /*62e00*/  LDL.LU R46, [R1+0xde8] ;  /* 0x000de800012e7983 */ /* 0x000ea80000300800 */
[----:B------:R-:W2:Y:S01]  /*62e10*/  LDL.LU R60, [R1+0xdec] ;  /* 0x000dec00013c7983 */ /* 0x000ea20000300800 */
        /* <DEDUP_REMOVED lines=13> */
[----:B------:R-:W0:Y:S01]  /*62ef0*/  LDCU UR5, c[0x0][0x398] ;  /* 0x00007300ff0577ac */ /* 0x000e220008000800 */
        /* <DEDUP_REMOVED lines=31> */
[----:B------:R-:W-:-:S03]  /*630f0*/  ISETP.LT.AND P3, PT, R26, UR32, !P0 ;  /* 0x000000201a007c0c */ /* 0x000fc6000c761270 */
[----:B------:R-:W-:Y:S01]  /*63100*/  @P2 LOP3.LUT R54, R54, 0x80000000, RZ, 0xfc, !PT ;  /* 0x8000000036362812 */ /* 0x000fe200078efcff */
[----:B------:R-:W0:Y:S01]  /*63110*/  LDCU.64 UR32, c[0x0][0x398] ;  /* 0x00007300ff2077ac */ /* 0x000e220008000a00 */
[----:B------:R-:W-:Y:S02]  /*63120*/  ISETP.LT.AND P0, PT, R8, UR35, !P0 ;  /* 0x0000002308007c0c */ /* 0x000fe4000c701270 */
[----:B------:R-:W-:Y:S01]  /*63130*/  LOP3.LUT R54, R54, 0xbfffffff, RZ, 0xc0, !PT ;  /* 0xbfffffff36367812 */ /* 0x000fe200078ec0ff */
[----:B------:R-:W0:Y:S03]  /*63140*/  LDCU UR35, c[0x0][0x398] ;  /* 0x00007300ff2377ac */ /* 0x000e260008000800 */
[----:B------:R-:W-:-:S04]  /*63150*/  @P1 LOP3.LUT R54, R54, 0x40000000, RZ, 0xfc, !PT ;  /* 0x4000000036361812 */ /* 0x000fc800078efcff */
[----:B------:R-:W-:-:S04]  /*63160*/  LOP3.LUT R54, R54, 0xdfffffff, RZ, 0xc0, !PT ;  /* 0xdfffffff36367812 */ /* 0x000fc800078ec0ff */
[----:B------:R-:W-:Y:S02]  /*63170*/  @P0 LOP3.LUT R54, R54, 0x20000000, RZ, 0xfc, !PT ;  /* 0x2000000036360812 */ /* 0x000fe400078efcff */
[----:B---3--:R-:W-:Y:S01]  /*63180*/  ISETP.GE.AND P0, PT, R11, UR15, PT ;  /* 0x0000000f0b007c0c */ /* 0x008fe2000bf06270 */
[----:B------:R-:W3:Y:S01]  /*63190*/  LDCU UR15, c[0x0][0x398] ;  /* 0x00007300ff0f77ac */ /* 0x000ee20008000800 */
[----:B------:R-:W3:Y:S01]  /*631a0*/  LDL.LU R11, [R1+0x2aac] ;  /* 0x002aac00010b7983 */ /* 0x000ee20000300800 */
[----:B------:R-:W-:-:S04]  /*631b0*/  LOP3.LUT R55, R55, 0xfffffffe, RZ, 0xc0, !PT ;  /* 0xfffffffe37377812 */ /* 0x000fc800078ec0ff */
[----:B------:R-:W-:Y:S02]  /*631c0*/  @P3 LOP3.LUT R55, R55, 0x1, RZ, 0xfc, !PT ;  /* 0x0000000137373812 */ /* 0x000fe400078efcff */
[----:B0-----:R-:W-:Y:S01]  /*631d0*/  ISETP.LT.AND P3, PT, R47, UR6, !P0 ;  /* 0x000000062f007c0c */ /* 0x001fe2000c761270 */
[----:B------:R-:W0:Y:S01]  /*631e0*/  LDCU UR6, c[0x0][0x398] ;  /* 0x00007300ff0677ac */ /* 0x000e220008000800 */
[----:B------:R-:W-:Y:S02]  /*631f0*/  ISETP.LT.AND P2, PT, R7, UR37, !P0 ;  /* 0x0000002507007c0c */ /* 0x000fe4000c741270 */
[----:B------:R-:W-:Y:S01]  /*63200*/  LOP3.LUT R54, R54, 0xfdffffff, RZ, 0xc0, !PT ;  /* 0xfdffffff36367812 */ /* 0x000fe200078ec0ff */
[----:B------:R-:W0:Y:S01]  /*63210*/  LDCU UR37, c[0x0][0x398] ;  /* 0x00007300ff2577ac */ /* 0x000e220008000800 */
[----:B------:R-:W-:Y:S02]  /*63220*/  ISETP.LT.AND P1, PT, R6, UR39, !P0 ;  /* 0x0000002706007c0c */ /* 0x000fe4000c721270 */
[----:B------:R-:W-:Y:S01]  /*63230*/  LOP3.LUT R53, R53, 0x7fffffff, RZ, 0xc0, !PT ;  /* 0x7fffffff35357812 */ /* 0x000fe200078ec0ff */
[----:B------:R-:W0:Y:S04]  /*63240*/  LDCU UR39, c[0x0][0x398] ;  /* 0x00007300ff2777ac */ /* 0x000e280008000800 */
[----:B------:R-:W-:-:S04]  /*63250*/  @P3 LOP3.LUT R54, R54, 0x2000000, RZ, 0xfc, !PT ;  /* 0x0200000036363812 */ /* 0x000fc800078efcff */
[----:B------:R-:W-:Y:S02]  /*63260*/  LOP3.LUT R54, R54, 0xefffffff, RZ, 0xc0, !PT ;  /* 0xefffffff36367812 */ /* 0x000fe400078ec0ff */
[----:B--2---:R-:W-:-:S05]  /*63270*/  F2FP.SATFINITE.E4M3.F32.PACK_AB_MERGE_C R12, R60, R46, RZ ;  /* 0x0000002e3c0c723e */ /* 0x004fca00048070ff */
[----:B------:R2:W-:Y:S04]  /*63280*/  STL [R1+0x25fc], R12 ;  /* 0x0025fc0c01007387 */ /* 0x0005e80000100800 */
[----:B------:R-:W2:Y:S04]  /*63290*/  LDL.LU R46, [R1+0xdd0] ;  /* 0x000dd000012e7983 */ /* 0x000ea80000300800 */
[----:B------:R-:W2:Y:S01]  /*632a0*/  LDL.LU R60, [R1+0xdd4] ;  /* 0x000dd400013c7983 */ /* 0x000ea20000300800 */
[----:B------:R-:W-:Y:S02]  /*632b0*/  @P2 LOP3.LUT R54, R54, 0x10000000, RZ, 0xfc, !PT ;  /* 0x1000000036362812 */ /* 0x000fe400078efcff */
[----:B------:R-:W-:-:S02]  /*632c0*/  ISETP.LT.AND P3, PT, R5, UR41, !P0 ;  /* 0x0000002905007c0c */ /* 0x000fc4000c761270 */
        /* <DEDUP_REMOVED lines=52> */
[----:B---3--:R-:W-:Y:S01]  /*63610*/  ISETP.GE.AND P0, PT, R11, UR7, PT ;  /* 0x000000070b007c0c */ /* 0x008fe2000bf06270 */
[----:B------:R-:W3:Y:S01]  /*63620*/  LDCU UR7, c[0x0][0x398] ;  /* 0x00007300ff0777ac */ /* 0x000ee20008000800 */
[----:B------:R-:W3:Y:S02]  /*63630*/  LDL.LU R11, [R1+0x2ab0] ;  /* 0x002ab000010b7983 */ /* 0x000ee40000300800 */
[----:B------:R-:W-:Y:S02]  /*63640*/  ISETP.LT.AND P2, PT, R47, UR32, !P0 ;  /* 0x000000202f007c0c */ /* 0x000fe4000c741270 */
[----:B------:R-:W-:Y:S01]  /*63650*/  ISETP.LT.AND P1, PT, R7, UR76, !P0 ;  /* 0x0000004c07007c0c */ /* 0x000fe2000c721270 */
[----:B------:R-:W0:Y:S01]  /*63660*/  LDCU UR76, c[0x0][0x398] ;  /* 0x00007300ff4c77ac */ /* 0x000e220008000800 */
[----:B------:R-:W-:-:S09]  /*63670*/  LOP3.LUT R54, R54, 0xfffffdff, RZ, 0xc0, !PT ;  /* 0xfffffdff36367812 */ /* 0x000fd200078ec0ff */
[----:B------:R-:W-:-:S04]  /*63680*/  @P2 LOP3.LUT R54, R54, 0x200, RZ, 0xfc, !PT ;  /* 0x0000020036362812 */ /* 0x000fc800078efcff */
[----:B------:R-:W-:-:S04]  /*63690*/  LOP3.LUT R54, R54, 0xffffefff, RZ, 0xc0, !PT ;  /* 0xffffefff36367812 */ /* 0x000fc800078ec0ff */
[----:B------:R-:W-:Y:S02]  /*636a0*/  @P1 LOP3.LUT R54, R54, 0x1000, RZ, 0xfc, !PT ;  /* 0x0000100036361812 */ /* 0x000fe400078efcff */
[----:B------:R-:W-:Y:S01]  /*636b0*/  ISETP.LT.AND P1, PT, R6, UR73, !P0 ;  /* 0x0000004906007c0c */ /* 0x000fe2000c721270 */
[----:B------:R-:W0:Y:S01]  /*636c0*/  LDCU UR73, c[0x0][0x398] ;  /* 0x00007300ff4977ac */ /* 0x000e220008000800 */
[----:B--2---:R-:W-:-:S05]  /*636d0*/  F2FP.SATFINITE.E4M3.F32.PACK_AB_MERGE_C R12, R60, R46, RZ ;  /* 0x0000002e3c0c723e */ /* 0x004fca00048070ff */
[----:B------:R2:W-:Y:S04]  /*636e0*/  STL [R1+0x2554], R12 ;  /* 0x0025540c01007387 */ /* 0x0005e80000100800 */
[----:B------:R-:W2:Y:S04]  /*636f0*/  LDL.LU R46, [R1+0xdd8] ;  /* 0x000dd800012e7983 */ /* 0x000ea80000300800 */
[----:B------:R-:W2:Y:S01]  /*63700*/  LDL.LU R60, [R1+0xddc] ;  /* 0x000ddc00013c7983 */ /* 0x000ea20000300800 */
        /* <DEDUP_REMOVED lines=42> */
[----:B------:R-:W-:-:S03]  /*639b0*/  ISETP.LT.AND P3, PT, R26, UR58, !P0 ;  /* 0x0000003a1a007c0c */ /* 0x000fc6000c761270 */
[----:B------:R-:W-:Y:S01]  /*639c0*/  @P2 LOP3.LUT R53, R53, 0x80000000, RZ, 0xfc, !PT ;  /* 0x8000000035352812 */ /* 0x000fe200078efcff */
[----:B------:R-:W0:Y:S01]  /*639d0*/  LDCU UR58, c[0x0][0x398] ;  /* 0x00007300ff3a77ac */ /* 0x000e220008000800 */
[----:B------:R-:W-:Y:S02]  /*639e0*/  ISETP.LT.AND P0, PT, R8, UR40, !P0 ;  /* 0x0000002808007c0c */ /* 0x000fe4000c701270 */
[----:B------:R-:W-:Y:S01]  /*639f0*/  LOP3.LUT R53, R53, 0xbfffffff, RZ, 0xc0, !PT ;  /* 0xbfffffff35357812 */ /* 0x000fe200078ec0ff */
[----:B------:R-:W0:Y:S03]  /*63a00*/  LDCU.64 UR40, c[0x0][0x398] ;  /* 0x00007300ff2877ac */ /* 0x000e260008000a00 */
[----:B------:R-:W-:-:S04]  /*63a10*/  @P1 LOP3.LUT R53, R53, 0x40000000, RZ, 0xfc, !PT ;  /* 0x4000000035351812 */ /* 0x000fc800078efcff */
[----:B------:R-:W-:-:S04]  /*63a20*/  LOP3.LUT R53, R53, 0xdfffffff, RZ, 0xc0, !PT ;  /* 0xdfffffff35357812 */ /* 0x000fc800078ec0ff */
[----:B------:R-:W-:Y:S02]  /*63a30*/  @P0 LOP3.LUT R53, R53, 0x20000000, RZ, 0xfc, !PT ;  /* 0x2000000035350812 */ /* 0x000fe400078efcff */
[----:B---3--:R-:W-:Y:S01]  /*63a40*/  ISETP.GE.AND P0, PT, R11, UR33, PT ;  /* 0x000000210b007c0c */ /* 0x008fe2000bf06270 */
[----:B------:R-:W3:Y:S01]  /*63a50*/  LDCU.64 UR32, c[0x0][0x398] ;  /* 0x00007300ff2077ac */ /* 0x000ee20008000a00 */
[----:B------:R-:W3:Y:S02]  /*63a60*/  LDL.LU R11, [R1+0x2ab4] ;  /* 0x002ab400010b7983 */ /* 0x000ee40000300800 */
[----:B0-----:R-:W-:Y:S01]  /*63a70*/  ISETP.LT.AND P2, PT, R47, UR40, !P0 ;  /* 0x000000282f007c0c */ /* 0x001fe2000c741270 */
        /* <DEDUP_REMOVED lines=9> */
[----:B------:R-:W-:Y:S02]  /*63b10*/  LOP3.LUT R54, R54, 0xfffffffe, RZ, 0xc0, !PT ;  /* 0xfffffffe36367812 */ /* 0x000fe400078ec0ff */
[----:B------:R-:W-:Y:S02]  /*63b20*/  LOP3.LUT R53, R53, 0xf7ffffff, RZ, 0xc0, !PT ;  /* 0xf7ffffff35357812 */ /* 0x000fe400078ec0ff */
[----:B------:R-:W-:Y:S02]  /*63b30*/  @P3 LOP3.LUT R54, R54, 0x1, RZ, 0xfc, !PT ;  /* 0x0000000136363812 */ /* 0x000fe400078efcff */
[----:B-1----:R-:W-:Y:S01]  /*63b40*/  ISETP.LT.AND P3, PT, R5, UR74, !P0 ;  /* 0x0000004a05007c0c */ /* 0x002fe2000c761270 */
[----:B------:R-:W1:Y:S01]  /*63b50*/  LDCU UR74, c[0x0][0x398] ;  /* 0x00007300ff4a77ac */ /* 0x000e620008000800 */
[----:B------:R-:W-:-:S03]  /*63b60*/  ISETP.LT.AND P2, PT, R4, UR75, !P0 ;  /* 0x0000004b04007c0c */ /* 0x000fc6000c741270 */
[----:B------:R-:W-:Y:S01]  /*63b70*/  @P1 LOP3.LUT R53, R53, 0x8000000, RZ, 0xfc, !PT ;  /* 0x0800000035351812 */ /* 0x000fe200078efcff */
[----:B------:R-:W0:Y:S03]  /*63b80*/  LDCU UR75, c[0x0][0x398] ;  /* 0x00007300ff4b77ac */ /* 0x000e260008000800 */
[----:B------:R-:W-:Y:S02]  /*63b90*/  LOP3.LUT R53, R53, 0xfbffffff, RZ, 0xc0, !PT ;  /* 0xfbffffff35357812 */ /* 0x000fe400078ec0ff */
[----:B--2---:R-:W-:-:S05]  /*63ba0*/  F2FP.SATFINITE.E4M3.F32.PACK_AB_MERGE_C R12, R60, R46, RZ ;  /* 0x0000002e3c0c723e */ /* 0x004fca00048070ff */
[----:B------:R2:W-:Y:S04]  /*63bb0*/  STL [R1+0x2550], R12 ;  /* 0x0025500c01007387 */ /* 0x0005e80000100800 */
[----:B------:R-:W2:Y:S04]  /*63bc0*/  LDL.LU R46, [R1+0xdc0] ;  /* 0x000dc000012e7983 */ /* 0x000ea80000300800 */
[----:B------:R-:W2:Y:S01]  /*63bd0*/  LDL.LU R60, [R1+0xdc4] ;  /* 0x000dc400013c7983 */ /* 0x000ea20000300800 */
        /* <DEDUP_REMOVED lines=49> */
[----:B------:R-:W4:Y:S02]  /*63ef0*/  LDL.LU R11, [R1+0x2ab8] ;  /* 0x002ab800010b7983 */ /* 0x000f240000300800 */
[----:B------:R-:W-:Y:S01]  /*63f00*/  ISETP.LT.AND P1, PT, R47, UR32, !P0 ;  /* 0x000000202f007c0c */ /* 0x000fe2000c721270 */
[----:B------:R-:W0:Y:S01]  /*63f10*/  LDCU UR32, c[0x0][0x398] ;  /* 0x00007300ff2077ac */ /* 0x000e220008000800 */
[----:B------:R-:W-:-:S11]  /*63f20*/  LOP3.LUT R53, R53, 0xfffffdff, RZ, 0xc0, !PT ;  /* 0xfffffdff35357812 */ /* 0x000fd600078ec0ff */
[----:B------:R-:W-:Y:S02]  /*63f30*/  @P1 LOP3.LUT R53, R53, 0x200, RZ, 0xfc, !PT ;  /* 0x0000020035351812 */ /* 0x000fe400078efcff */
[----:B0-----:R-:W-:Y:S01]  /*63f40*/  ISETP.LT.AND P2, PT, R7, UR32, !P0 ;  /* 0x0000002007007c0c */ /* 0x001fe2000c741270 */
[----:B------:R-:W0:Y:S01]  /*63f50*/  LDCU UR32, c[0x0][0x398] ;  /* 0x00007300ff2077ac */ /* 0x000e220008000800 */
[----:B---3--:R-:W-:Y:S02]  /*63f60*/  ISETP.LT.AND P1, PT, R6, UR41, !P0 ;  /* 0x0000002906007c0c */ /* 0x008fe4000c721270 */
[----:B------:R-:W-:Y:S01]  /*63f70*/  LOP3.LUT R53, R53, 0xffffefff, RZ, 0xc0, !PT ;  /* 0xffffefff35357812 */ /* 0x000fe200078ec0ff */
[----:B------:R-:W3:Y:S08]  /*63f80*/  LDCU UR41, c[0x0][0x398] ;  /* 0x00007300ff2977ac */ /* 0x000ef00008000800 */
[----:B------:R-:W-:-:S04]  /*63f90*/  @P2 LOP3.LUT R53, R53, 0x1000, RZ, 0xfc, !PT ;  /* 0x0000100035352812 */ /* 0x000fc800078efcff */
[----:B------:R-:W-:-:S04]  /*63fa0*/  LOP3.LUT R53, R53, 0xfffff7ff, RZ, 0xc0, !PT ;  /* 0xfffff7ff35357812 */ /* 0x000fc800078ec0ff */
[----:B------:R-:W-:Y:S02]  /*63fb0*/  @P1 LOP3.LUT R53, R53, 0x800, RZ, 0xfc, !PT ;  /* 0x0000080035351812 */ /* 0x000fe400078efcff */
[----:B------:R-:W-:Y:S01]  /*63fc0*/  ISETP.LT.AND P1, PT, R5, UR70, !P0 ;  /* 0x0000004605007c0c */ /* 0x000fe2000c721270 */
        /* <DEDUP_REMOVED lines=40> */
[----:B------:R-:W-:Y:S02]  /*64250*/  LOP3.LUT R52, R52, 0x7fffffff, RZ, 0xc0, !PT ;  /* 0x7fffffff34347812 */ /* 0x000fe400078ec0ff */
[----:B------:R-:W-:Y:S02]  /*64260*/  @P1 LOP3.LUT R53, R53, 0x2, RZ, 0xfc, !PT ;  /* 0x0000000235351812 */ /* 0x000fe400078efcff */
[----:B------:R-:W-:-:S02]  /*64270*/  ISETP.LT.AND P1, PT, R9, UR16, !P0 ;  /* 0x0000001009007c0c */ /* 0x000fc4000c721270 */
[----:B------:R-:W-:Y:S01]  /*64280*/  ISETP.LT.AND P3, PT, R26, UR18, !P0 ;  /* 0x000000121a007c0c */ /* 0x000fe2000c761270 */
[----:B------:R-:W0:Y:S02]  /*64290*/  LDCU UR18, c[0x0][0x398] ;  /* 0x00007300ff1277ac */ /* 0x000e240008000800 */
[----:B------:R-:W-:Y:S02]  /*642a0*/  @P2 LOP3.LUT R52, R52, 0x80000000, RZ, 0xfc, !PT ;  /* 0x8000000034342812 */ /* 0x000fe400078efcff */
[----:B------:R-:W-:Y:S01]  /*642b0*/  ISETP.LT.AND P0, PT, R8, UR17, !P0 ;  /* 0x0000001108007c0c */ /* 0x000fe2000c701270 */
[----:B------:R-:W0:Y:S01]  /*642c0*/  LDCU.64 UR16, c[0x0][0x398] ;  /* 0x00007300ff1077ac */ /* 0x000e220008000a00 */
        /* <DEDUP_REMOVED lines=9> */
[----:B------:R-:W-:Y:S02]  /*64360*/  LOP3.LUT R52, R52, 0xfdffffff, RZ, 0xc0, !PT ;  /* 0xfdffffff34347812 */ /* 0x000fe400078ec0ff */
[----:B------:R-:W-:-:S09]  /*64370*/  LOP3.LUT R53, R53, 0xfffffffe, RZ, 0xc0, !PT ;  /* 0xfffffffe35357812 */ /* 0x000fd200078ec0ff */
[----:B------:R-:W-:Y:S02]  /*64380*/  @P1 LOP3.LUT R52, R52, 0x2000000, RZ, 0xfc, !PT ;  /* 0x0200000034341812 */ /* 0x000fe400078efcff */
[----:B0-----:R-:W-:Y:S01]  /*64390*/  ISETP.LT.AND P1, PT, R7, UR16, !P0 ;  /* 0x0000001007007c0c */ /* 0x001fe2000c721270 */
[----:B------:R-:W0:Y:S01]  /*643a0*/  LDCU UR16, c[0x0][0x398] ;  /* 0x00007300ff1077ac */ /* 0x000e220008000800 */
[----:B------:R-:W-:Y:S02]  /*643b0*/  @P3 LOP3.LUT R53, R53, 0x1, RZ, 0xfc, !PT ;  /* 0x0000000135353812 */ /* 0x000fe400078efcff */
[----:B-1----:R-:W-:Y:S01]  /*643c0*/  ISETP.LT.AND P3, PT, R6, UR33, !P0 ;  /* 0x0000002106007c0c */ /* 0x002fe2000c761270 */
[----:B------:R-:W1:Y:S01]  /*643d0*/  LDCU UR33, c[0x0][0x398] ;  /* 0x00007300ff2177ac */ /* 0x000e620008000800 */
[----:B------:R-:W-:Y:S02]  /*643e0*/  LOP3.LUT R52, R52, 0xefffffff, RZ, 0xc0, !PT ;  /* 0xefffffff34347812 */ /* 0x000fe400078ec0ff */
[----:B------:R-:W-:Y:S01]  /*643f0*/  ISETP.LT.AND P2, PT, R5, UR18, !P0 ;  /* 0x0000001205007c0c */ /* 0x000fe2000c741270 */
[----:B------:R-:W0:Y:S04]  /*64400*/  LDCU UR18, c[0x0][0x398] ;  /* 0x00007300ff1277ac */ /* 0x000e280008000800 */
[----:B------:R-:W-:-:S04]  /*64410*/  @P1 LOP3.LUT R52, R52, 0x10000000, RZ, 0xfc, !PT ;  /* 0x1000000034341812 */ /* 0x000fc800078efcff */
[----:B------:R-:W-:-:S04]  /*64420*/  LOP3.LUT R52, R52, 0xf7ffffff, RZ, 0xc0, !PT ;  /* 0xf7ffffff34347812 */ /* 0x000fc800078ec0ff */
[----:B------:R-:W-:Y:S02]  /*64430*/  @P3 LOP3.LUT R52, R52, 0x8000000, RZ, 0xfc, !PT ;  /* 0x0800000034343812 */ /* 0x000fe400078efcff */
[----:B------:R-:W-:Y:S01]  /*64440*/  ISETP.LT.AND P1, PT, R4, UR19, !P0 ;  /* 0x0000001304007c0c */ /* 0x000fe2000c721270 */
[----:B------:R-:W2:Y:S01]  /*64450*/  LDCU UR19, c[0x0][0x398] ;  /* 0x00007300ff1377ac */ /* 0x000ea20008000800 */
[----:B------:R-:W-:-:S04]  /*64460*/  LOP3.LUT R52, R52, 0xfbffffff, RZ, 0xc0, !PT ;  /* 0xfbffffff34347812 */ /* 0x000fc800078ec0ff */
[----:B------:R-:W-:-:S04]  /*64470*/  @P2 LOP3.LUT R52, R52, 0x4000000, RZ, 0xfc, !PT ;  /* 0x0400000034342812 */ /* 0x000fc800078efcff */
[----:B------:R-:W-:-:S04]  /*64480*/  LOP3.LUT R52, R52, 0xfeffffff, RZ, 0xc0, !PT ;  /* 0xfeffffff34347812 */ /* 0x000fc800078ec0ff */
[----:B------:R-:W-:Y:S02]  /*64490*/  @P1 LOP3.LUT R52, R52, 0x1000000, RZ, 0xfc, !PT ;  /* 0x0100000034341812 */ /* 0x000fe400078efcff */
[----:B0-----:R-:W-:Y:S02]  /*644a0*/  ISETP.LT.AND P1, PT, R34, UR16, !P0 ;  /* 0x0000001022007c0c */ /* 0x001fe4000c721270 */
[----:B-1----:R-:W-:Y:S01]  /*644b0*/  ISETP.LT.AND P3, PT, R31, UR33, !P0 ;  /* 0x000000211f007c0c */ /* 0x002fe2000c761270 */
[----:B------:R-:W0:Y:S01]  /*644c0*/  LDCU UR33, c[0x0][0x398] ;  /* 0x00007300ff2177ac */ /* 0x000e220008000800 */
[----:B--2---:R-:W-:Y:S02]  /*644d0*/  F2FP.SATFINITE.E4M3.F32.PACK_AB_MERGE_C R19, R60, R46, RZ ;  /* 0x0000002e3c13723e */ /* 0x004fe400048070ff */
[----:B------:R-:W2:Y:S04]  /*644e0*/  LDL.LU R46, [R1+0xd98] ;  /* 0x000d9800012e7983 */ /* 0x000ea80000300800 */
[----:B------:R-:W2:Y:S01]  /*644f0*/  LDL.LU R60, [R1+0xd9c] ;  /* 0x000d9c00013c7983 */ /* 0x000ea20000300800 */
[----:B------:R-:W-:-:S04]  /*64500*/  LOP3.LUT R52, R52, 0xff7fffff, RZ, 0xc0, !PT ;  /* 0xff7fffff34347812 */ /* 0x000fc800078ec0ff */
[----:B------:R-:W-:Y:S02]  /*64510*/  @P1 LOP3.LUT R52, R52, 0x800000, RZ, 0xfc, !PT ;  /* 0x0080000034341812 */ /* 0x000fe400078efcff */
[----:B------:R-:W-:Y:S02]  /*64520*/  ISETP.LT.AND P2, PT, R33, UR18, !P0 ;  /* 0x0000001221007c0c */ /* 0x000fe4000c741270 */
        /* <DEDUP_REMOVED lines=37> */
[----:B------:R-:W3:Y:S01]  /*64780*/  LDCU.64 UR16, c[0x0][0x398] ;  /* 0x00007300ff1077ac */ /* 0x000ee20008000a00 */
[----:B------:R-:W3:Y:S02]  /*64790*/  LDL.LU R11, [R1+0x2ac0] ;  /* 0x002ac000010b7983 */ /* 0x000ee40000300800 */
[----:B-1----:R-:W-:Y:S01]  /*647a0*/  ISETP.LT.AND P3, PT, R47, UR18, !P0 ;  /* 0x000000122f007c0c */ /* 0x002fe2000c761270 */
[----:B------:R-:W1:Y:S01]  /*647b0*/  LDCU UR18, c[0x0][0x398] ;  /* 0x00007300ff1277ac */ /* 0x000e620008000800 */
[----:B------:R-:W-:Y:S02]  /*647c0*/  ISETP.LT.AND P2, PT, R7, UR5, !P0 ;  /* 0x0000000507007c0c */ /* 0x000fe4000c741270 */
[----:B------:R-:W-:Y:S01]  /*647d0*/  LOP3.LUT R52, R52, 0xfffffdff, RZ, 0xc0, !PT ;  /* 0xfffffdff34347812 */ /* 0x000fe200078ec0ff */
[----:B------:R-:W0:Y:S01]  /*647e0*/  LDCU UR5, c[0x0][0x398] ;  /* 0x00007300ff0577ac */ /* 0x000e220008000800 */
[----:B------:R-:W-:-:S02]  /*647f0*/  ISETP.LT.AND P1, PT, R6, UR9, !P0 ;  /* 0x0000000906007c0c */ /* 0x000fc4000c721270 */
        /* <DEDUP_REMOVED lines=64> */
[----:B------:R-:W-:Y:S02]  /*64c00*/  ISETP.LT.AND P3, PT, R47, UR16, !P0 ;  /* 0x000000102f007c0c */ /* 0x000fe4000c761270 */
[----:B------:R-:W-:Y:S01]  /*64c10*/  ISETP.LT.AND P2, PT, R7, UR15, !P0 ;  /* 0x0000000f07007c0c */ /* 0x000fe2000c741270 */
[----:B------:R-:W0:Y:S01]  /*64c20*/  LDCU UR15, c[0x0][0x398] ;  /* 0x00007300ff0f77ac */ /* 0x000e220008000800 */
[----:B------:R-:W-:Y:S02]  /*64c30*/  LOP3.LUT R51, R51, 0xfdffffff, RZ, 0xc0, !PT ;  /* 0xfdffffff33337812 */ /* 0x000fe400078ec0ff */
[----:B------:R-:W-:Y:S01]  /*64c40*/  ISETP.LT.AND P1, PT, R6, UR8, !P0 ;  /* 0x0000000806007c0c */ /* 0x000fe2000c721270 */
[----:B------:R-:W0:Y:S06]  /*64c50*/  LDCU UR8, c[0x0][0x398] ;  /* 0x00007300ff0877ac */ /* 0x000e2c0008000800 */
        /* <DEDUP_REMOVED lines=61> */
[----:B------:R-:W3:Y:S04]  /*65030*/  LDL.LU R11, [R1+0x2ac8] ;  /* 0x002ac800010b7983 */ /* 0x000ee80000300800 */
[----:B------:R-:W4:Y:S04]  /*65040*/  LDL.LU R38, [R1+0x90] ;  /* 0x0000900001267983 */ /* 0x000f280000300800 */
[----:B------:R-:W4:Y:S01]  /*65050*/  LDL.LU R40, [R1+0x38] ;  /* 0x0000380001287983 */ /* 0x000f220000300800 */
[----:B0-----:R-:W-:Y:S01]  /*65060*/  ISETP.LT.AND P3, PT, R47, UR6, !P0 ;  /* 0x000000062f007c0c */ /* 0x001fe2000c761270 */
[----:B------:R-:W0:Y:S01]  /*65070*/  LDCU UR6, c[0x0][0x398] ;  /* 0x00007300ff0677ac */ /* 0x000e220008000800 */
[----:B------:R-:W-:-:S02]  /*65080*/  ISETP.LT.AND P2, PT, R7, UR69, !P0 ;  /* 0x0000004507007c0c */ /* 0x000fc4000c741270 */
        /* <DEDUP_REMOVED lines=24> */
[----:B--2---:R-:W-:Y:S02]  /*65210*/  F2FP.SATFINITE.E4M3.F32.PACK_AB_MERGE_C R12, R60, R46, RZ ;  /* 0x0000002e3c0c723e */ /* 0x004fe400048070ff */
[----:B------:R-:W2:Y:S04]  /*65220*/  LDL.LU R60, [R1+0x48] ;  /* 0x00004800013c7983 */ /* 0x000ea80000300800 */
[----:B------:R-:W2:Y:S01]  /*65230*/  LDL R18, [R1+0x14d4] ;  /* 0x0014d40001127983 */ /* 0x000ea20000100800 */
[----:B------:R-:W-:Y:S01]  /*65240*/  ISETP.LT.AND P2, PT, R33, UR59, !P0 ;  /* 0x0000003b21007c0c */ /* 0x000fe2000c741270 */
[----:B------:R-:W0:Y:S01]  /*65250*/  LDCU UR59, c[0x0][0x398] ;  /* 0x00007300ff3b77ac */ /* 0x000e220008000800 */
[----:B------:R-:W-:Y:S01]  /*65260*/  LOP3.LUT R51, R51, 0xffffffbf, RZ, 0xc0, !PT ;  /* 0xffffffbf33337812 */ /* 0x000fe200078ec0ff */
[----:B------:R-:W2:Y:S03]  /*65270*/  LDL.LU R43, [R1+0x94] ;  /* 0x00009400012b7983 */ /* 0x000ea60000300800 */
[----:B------:R-:W-:Y:S01]  /*65280*/  @P3 LOP3.LUT R51, R51, 0x40, RZ, 0xfc, !PT ;  /* 0x0000004033333812 */ /* 0x000fe200078efcff */
[----:B------:R-:W2:Y:S01]  /*65290*/  LDL.LU R41, [R1+0x3c] ;  /* 0x00003c0001297983 */ /* 0x000ea20000300800 */
        /* <DEDUP_REMOVED lines=33> */
[----:B------:R-:W-:Y:S02]  /*654b0*/  LOP3.LUT R50, R50, 0xdfffffff, RZ, 0xc0, !PT ;  /* 0xdfffffff32327812 */ /* 0x000fe400078ec0ff */
[----:B------:R-:W-:Y:S02]  /*654c0*/  LOP3.LUT R51, R51, 0xfffffffe, RZ, 0xc0, !PT ;  /* 0xfffffffe33337812 */ /* 0x000fe400078ec0ff */
[----:B------:R-:W-:Y:S02]  /*654d0*/  @P0 LOP3.LUT R50, R50, 0x20000000, RZ, 0xfc, !PT ;  /* 0x2000000032320812 */ /* 0x000fe400078efcff */
[----:B------:R-:W-:Y:S02]  /*654e0*/  @P3 LOP3.LUT R51, R51, 0x1, RZ, 0xfc, !PT ;  /* 0x0000000133333812 */ /* 0x000fe400078efcff */
[----:B------:R-:W-:Y:S02]  /*654f0*/  LOP3.LUT R50, R50, 0xefffffff, RZ, 0xc0, !PT ;  /* 0xefffffff32327812 */ /* 0x000fe400078ec0ff */
[----:B---3--:R-:W-:-:S04]  /*65500*/  ISETP.GE.AND P0, PT, R11, UR7, PT ;  /* 0x000000070b007c0c */ /* 0x008fc8000bf06270 */
[----:B0-----:R-:W-:Y:S01]  /*65510*/  ISETP.LT.AND P3, PT, R7, UR69, !P0 ;  /* 0x0000004507007c0c */ /* 0x001fe2000c761270 */
[----:B------:R-:W0:Y:S01]  /*65520*/  LDCU UR69, c[0x0][0x398] ;  /* 0x00007300ff4577ac */ /* 0x000e220008000800 */
[----:B------:R-:W-:Y:S02]  /*65530*/  ISETP.LT.AND P2, PT, R6, UR6, !P0 ;  /* 0x0000000606007c0c */ /* 0x000fe4000c741270 */
[----:B------:R-:W-:Y:S01]  /*65540*/  ISETP.LT.AND P1, PT, R5, UR77, !P0 ;  /* 0x0000004d05007c0c */ /* 0x000fe2000c721270 */
[----:B------:R-:W3:Y:S01]  /*65550*/  LDCU.64 UR6, c[0x0][0x398] ;  /* 0x00007300ff0677ac */ /* 0x000ee20008000a00 */
[----:B------:R-:W-:Y:S02]  /*65560*/  LOP3.LUT R49, R49, 0x7fffffff, RZ, 0xc0, !PT ;  /* 0x7fffffff31317812 */ /* 0x000fe400078ec0ff */
        /* <DEDUP_REMOVED lines=56> */
[----:B------:R-:W-:-:S04]  /*658f0*/  @P1 LOP3.LUT R50, R50, 0x4000, RZ, 0xfc, !PT ;  /* 0x0000400032321812 */ /* 0x000fc800078efcff */
[----:B------:R-:W-:-:S04]  /*65900*/  LOP3.LUT R50, R50, 0xffffdfff, RZ, 0xc0, !PT ;  /* 0xffffdfff32327812 */ /* 0x000fc800078ec0ff */
[----:B------:R-:W-:-:S04]  /*65910*/  @P0 LOP3.LUT R50, R50, 0x2000, RZ, 0xfc, !PT ;  /* 0x0000200032320812 */ /* 0x000fc800078efcff */
[----:B------:R-:W-:Y:S01]  /*65920*/  LOP3.LUT R50, R50, 0xfffffeff, RZ, 0xc0, !PT ;  /* 0xfffffeff32327812 */ /* 0x000fe200078ec0ff */
[----:B--2---:R-:W-:-:S05]  /*65930*/  VIADD R35, R18, 0x15 ;  /* 0x0000001512237836 */ /* 0x004fca0000000000 */
[----:B------:R-:W-:Y:S01]  /*65940*/  ISETP.GE.AND P0, PT, R35, UR17, PT ;  /* 0x0000001123007c0c */ /* 0x000fe2000bf06270 */
[----:B------:R-:W2:Y:S03]  /*65950*/  LDCU UR17, c[0x0][0x398] ;  /* 0x00007300ff1177ac */ /* 0x000ea60008000800 */
[----:B---3--:R-:W-:Y:S01]  /*65960*/  ISETP.LT.AND P1, PT, R4, UR6, !P0 ;  /* 0x0000000604007c0c */ /* 0x008fe2000c721270 */
[----:B------:R-:W-:Y:S01]  /*65970*/  VIADD R35, R18, 0x14 ;  /* 0x0000001412237836 */ /* 0x000fe20000000000 */
[----:B0-----:R-:W-:Y:S01]  /*65980*/  ISETP.LT.AND P3, PT, R6, UR71, !P0 ;  /* 0x0000004706007c0c */ /* 0x001fe2000c761270 */
[----:B------:R-:W0:Y:S01]  /*65990*/  LDCU UR71, c[0x0][0x398] ;  /* 0x00007300ff4777ac */ /* 0x000e220008000800 */
[----:B------:R-:W-:Y:S01]  /*659a0*/  ISETP.LT.AND P2, PT, R5, UR72, !P0 ;  /* 0x0000004805007c0c */ /* 0x000fe2000c741270 */
[----:B------:R-:W3:Y:S01]  /*659b0*/  LDCU UR72, c[0x0][0x398] ;  /* 0x00007300ff4877ac */ /* 0x000ee20008000800 */
[----:B------:R-:W0:Y:S07]  /*659c0*/  LDCU UR6, c[0x0][0x398] ;  /* 0x00007300ff0677ac */ /* 0x000e2e0008000800 */
[----:B------:R-:W-:-:S02]  /*659d0*/  @P1 LOP3.LUT R50, R50, 0x100, RZ, 0xfc, !PT ;  /* 0x0000010032321812 */ /* 0x000fc400078efcff */
[----:B--2---:R-:W-:Y:S01]  /*659e0*/  ISETP.LT.AND P1, PT, R7, UR17, !P0 ;  /* 0x0000001107007c0c */ /* 0x004fe2000c721270 */
[----:B------:R-:W2:Y:S01]  /*659f0*/  LDCU UR17, c[0x0][0x398] ;  /* 0x00007300ff1177ac */ /* 0x000ea20008000800 */
[----:B------:R-:W-:-:S11]  /*65a00*/  LOP3.LUT R50, R50, 0xffffefff, RZ, 0xc0, !PT ;  /* 0xffffefff32327812 */ /* 0x000fd600078ec0ff */
[----:B------:R-:W-:-:S04]  /*65a10*/  @P1 LOP3.LUT R50, R50, 0x1000, RZ, 0xfc, !PT ;  /* 0x0000100032321812 */ /* 0x000fc800078efcff */
        /* <DEDUP_REMOVED lines=8> */
[----:B--2---:R-:W-:Y:S02]  /*65aa0*/  ISETP.LT.AND P1, PT, R34, UR17, !P0 ;  /* 0x0000001122007c0c */ /* 0x004fe4000c721270 */
[----:B0-----:R-:W-:Y:S01]  /*65ab0*/  ISETP.LT.AND P3, PT, R31, UR71, !P0 ;  /* 0x000000471f007c0c */ /* 0x001fe2000c761270 */
[----:B------:R-:W0:Y:S01]  /*65ac0*/  LDCU UR71, c[0x0][0x398] ;  /* 0x00007300ff4777ac */ /* 0x000e220008000800 */
[----:B------:R-:W-:Y:S02]  /*65ad0*/  LOP3.LUT R50, R50, 0xffffff7f, RZ, 0xc0, !PT ;  /* 0xffffff7f32327812 */ /* 0x000fe400078ec0ff */
[----:B---3--:R-:W-:Y:S01]  /*65ae0*/  ISETP.LT.AND P2, PT, R33, UR72, !P0 ;  /* 0x0000004821007c0c */ /* 0x008fe2000c741270 */
[----:B------:R-:W2:Y:S06]  /*65af0*/  LDCU UR72, c[0x0][0x398] ;  /* 0x00007300ff4877ac */ /* 0x000eac0008000800 */
[----:B------:R-:W-:-:S04]  /*65b00*/  @P1 LOP3.LUT R50, R50, 0x80, RZ, 0xfc, !PT ;  /* 0x0000008032321812 */ /* 0x000fc800078efcff */
[----:B------:R-:W-:-:S04]  /*65b10*/  LOP3.LUT R50, R50, 0xffffffbf, RZ, 0xc0, !PT ;  /* 0xffffffbf32327812 */ /* 0x000fc800078ec0ff */
[----:B------:R-:W-:Y:S02]  /*65b20*/  @P3 LOP3.LUT R50, R50, 0x40, RZ, 0xfc, !PT ;  /* 0x0000004032323812 */ /* 0x000fe400078efcff */
[----:B-1----:R-:W-:Y:S01]  /*65b30*/  ISETP.LT.AND P1, PT, R30, UR16, !P0 ;  /* 0x000000101e007c0c */ /* 0x002fe2000c721270 */
[----:B------:R-:W1:Y:S01]  /*65b40*/  LDCU.64 UR16, c[0x0][0x398] ;  /* 0x00007300ff1077ac */ /* 0x000e620008000a00 */
[----:B------:R-:W-:-:S04]  /*65b50*/  LOP3.LUT R50, R50, 0xffffffdf, RZ, 0xc0, !PT ;  /* 0xffffffdf32327812 */ /* 0x000fc800078ec0ff */
[----:B------:R-:W-:Y:S02]  /*65b60*/  @P2 LOP3.LUT R50, R50, 0x20, RZ, 0xfc, !PT ;  /* 0x0000002032322812 */ /* 0x000fe400078efcff */
[----:B------:R-:W-:Y:S01]  /*65b70*/  ISETP.LT.AND P3, PT, R32, UR46, !P0 ;  /* 0x0000002e20007c0c */ /* 0x000fe2000c761270 */
        /* <DEDUP_REMOVED lines=26> */
[----:B------:R-:W-:Y:S01]  /*65d20*/  ISETP.GE.AND P0, PT, R35, UR7, PT ;  /* 0x0000000723007c0c */ /* 0x000fe2000bf06270 */
[----:B------:R-:W2:Y:S03]  /*65d30*/  LDCU UR7, c[0x0][0x398] ;  /* 0x00007300ff0777ac */ /* 0x000ea60008000800 */
[----:B-1----:R-:W-:Y:S02]  /*65d40*/  ISETP.LT.AND P1, PT, R4, UR16, !P0 ;  /* 0x0000001004007c0c */ /* 0x002fe4000c721270 */
[----:B------:R-:W-:Y:S02]  /*65d50*/  LOP3.LUT R49, R49, 0xfeffffff, RZ, 0xc0, !PT ;  /* 0xfeffffff31317812 */ /* 0x000fe400078ec0ff */
[----:B------:R-:W-:Y:S01]  /*65d60*/  LOP3.LUT R50, R50, 0xfffffffe, RZ, 0xc0, !PT ;  /* 0xfffffffe32327812 */ /* 0x000fe200078ec0ff */
[----:B------:R-:W-:Y:S01]  /*65d70*/  VIADD R35, R18, 0x13 ;  /* 0x0000001312237836 */ /* 0x000fe20000000000 */
[----:B0-----:R-:W-:Y:S01]  /*65d80*/  ISETP.LT.AND P2, PT, R5, UR71, !P0 ;  /* 0x0000004705007c0c */ /* 0x001fe2000c741270 */
[----:B------:R-:W0:Y:S01]  /*65d90*/  LDCU UR71, c[0x0][0x398] ;  /* 0x00007300ff4777ac */ /* 0x000e220008000800 */
[----:B------:R-:W-:Y:S01]  /*65da0*/  LOP3.LUT R3, R3, 0x7fffffff, RZ, 0xc0, !PT ;  /* 0x7fffffff03037812 */ /* 0x000fe200078ec0ff */
[----:B------:R-:W1:Y:S04]  /*65db0*/  LDCU UR16, c[0x0][0x398] ;  /* 0x00007300ff1077ac */ /* 0x000e680008000800 */
[----:B------:R-:W-:-:S02]  /*65dc0*/  @P1 LOP3.LUT R49, R49, 0x1000000, RZ, 0xfc, !PT ;  /* 0x0100000031311812 */ /* 0x000fc400078efcff */
[----:B--2---:R-:W-:Y:S01]  /*65dd0*/  ISETP.LT.AND P1, PT, R7, UR7, !P0 ;  /* 0x0000000707007c0c */ /* 0x004fe2000c721270 */
[----:B------:R-:W2:Y:S01]  /*65de0*/  LDCU UR7, c[0x0][0x398] ;  /* 0x00007300ff0777ac */ /* 0x000ea20008000800 */
[----:B------:R-:W-:Y:S02]  /*65df0*/  @P3 LOP3.LUT R50, R50, 0x1, RZ, 0xfc, !PT ;  /* 0x0000000132323812 */ /* 0x000fe400078efcff */
[----:B------:R-:W-:Y:S01]  /*65e00*/  ISETP.LT.AND P3, PT, R6, UR6, !P0 ;  /* 0x0000000606007c0c */ /* 0x000fe2000c761270 */
[----:B------:R-:W0:Y:S01]  /*65e10*/  LDCU UR6, c[0x0][0x398] ;  /* 0x00007300ff0677ac */ /* 0x000e220008000800 */
[----:B------:R-:W-:-:S07]  /*65e20*/  LOP3.LUT R49, R49, 0xefffffff, RZ, 0xc0, !PT ;  /* 0xefffffff31317812 */ /* 0x000fce00078ec0ff */
        /* <DEDUP_REMOVED lines=11> */
[----:B------:R-:W0:Y:S01]  /*65ee0*/  LDCU.64 UR6, c[0x0][0x398] ;  /* 0x00007300ff0677ac */ /* 0x000e220008000a00 */
[----:B------:R-:W-:Y:S02]  /*65ef0*/  LOP3.LUT R49, R49, 0xff7fffff, RZ, 0xc0, !PT ;  /* 0xff7fffff31317812 */ /* 0x000fe400078ec0ff */
[----:B------:R-:W-:Y:S01]  /*65f00*/  ISETP.LT.AND P2, PT, R33, UR71, !P0 ;  /* 0x0000004721007c0c */ /* 0x000fe2000c741270 */
[----:B------:R-:W2:Y:S06]  /*65f10*/  LDCU UR71, c[0x0][0x3b8] ;  /* 0x00007700ff4777ac */ /* 0x000eac0008000800 */
[----:B------:R-:W-:-:S04]  /*65f20*/  @P1 LOP3.LUT R49, R49, 0x800000, RZ, 0xfc, !PT ;  /* 0x0080000031311812 */ /* 0x000fc800078efcff */
[----:B------:R-:W-:-:S04]  /*65f30*/  LOP3.LUT R49, R49, 0xffbfffff, RZ, 0xc0, !PT ;  /* 0xffbfffff31317812 */ /* 0x000fc800078ec0ff */
[----:B------:R-:W-:Y:S02]  /*65f40*/  @P3 LOP3.LUT R49, R49, 0x400000, RZ, 0xfc, !PT ;  /* 0x0040000031313812 */ /* 0x000fe400078efcff */
[----:B-1----:R-:W-:Y:S01]  /*65f50*/  ISETP.LT.AND P1, PT, R30, UR72, !P0 ;  /* 0x000000481e007c0c */ /* 0x002fe2000c721270 */
[----:B------:R-:W1:Y:S01]  /*65f60*/  LDCU UR72, c[0x0][0x3b8] ;  /* 0x00007700ff4877ac */ /* 0x000e620008000800 */
        /* <DEDUP_REMOVED lines=32> */
[----:B------:R-:W-:Y:S02]  /*66170*/  ISETP.GE.AND P0, PT, R35, UR17, PT ;  /* 0x0000001123007c0c */ /* 0x000fe4000bf06270 */
[----:B------:R-:W-:Y:S01]  /*66180*/  LOP3.LUT R49, R49, 0xfffffeff, RZ, 0xc0, !PT ;  /* 0xfffffeff31317812 */ /* 0x000fe200078ec0ff */
[----:B------:R-:W-:Y:S01]  /*66190*/  VIADD R35, R18, 0x12 ;  /* 0x0000001212237836 */ /* 0x000fe20000000000 */
[----:B0-----:R-:W-:Y:S01]  /*661a0*/  ISETP.LT.AND P3, PT, R4, UR6, !P0 ;  /* 0x0000000604007c0c */ /* 0x001fe2000c761270 */
[----:B------:R-:W0:Y:S01]  /*661b0*/  LDCU UR17, c[0x0][0x398] ;  /* 0x00007300ff1177ac */ /* 0x000e220008000800 */
[----:B------:R-:W-:Y:S02]  /*661c0*/  ISETP.LT.AND P2, PT, R7, UR47, !P0 ;  /* 0x0000002f07007c0c */ /* 0x000fe4000c741270 */
[----:B------:R-:W-:Y:S01]  /*661d0*/  ISETP.LT.AND P1, PT, R6, UR45, !P0 ;  /* 0x0000002d06007c0c */ /* 0x000fe2000c721270 */
[----:B------:R-:W0:Y:S01]  /*661e0*/  LDCU UR47, c[0x0][0x398] ;  /* 0x00007300ff2f77ac */ /* 0x000e220008000800 */
[----:B------:R-:W-:-:S02]  /*661f0*/  LOP3.LUT R13, R40, 0xffff, RZ, 0xc0, !PT ;  /* 0x0000ffff280d7812 */ /* 0x000fc400078ec0ff */
[----:B------:R-:W-:Y:S01]  /*66200*/  LOP3.LUT R11, R60, 0xffff, RZ, 0xc0, !PT ;  /* 0x0000ffff3c0b7812 */ /* 0x000fe200078ec0ff */
[----:B------:R-:W0:Y:S04]  /*66210*/  LDCU UR45, c[0x0][0x398] ;  /* 0x00007300ff2d77ac */ /* 0x000e280008000800 */
[----:B------:R-:W-:Y:S01]  /*66220*/  @P3 LOP3.LUT R49, R49, 0x100, RZ, 0xfc, !PT ;  /* 0x0000010031313812 */ /* 0x000fe200078efcff */
[----:B------:R-:W0:Y:S03]  /*66230*/  LDCU UR6, c[0x0][0x398] ;  /* 0x00007300ff0677ac */ /* 0x000e260008000800 */
        /* <DEDUP_REMOVED lines=52> */
[----:B------:R-:W-:Y:S02]  /*66580*/  ISETP.GE.AND P0, PT, R35, UR7, PT ;  /* 0x0000000723007c0c */ /* 0x000fe4000bf06270 */
[----:B------:R-:W-:Y:S02]  /*66590*/  @P3 LOP3.LUT R49, R49, 0x1, RZ, 0xfc, !PT ;  /* 0x0000000131313812 */ /* 0x000fe400078efcff */
[----:B------:R-:W-:Y:S01]  /*665a0*/  LOP3.LUT R48, R48, 0xfeffffff, RZ, 0xc0, !PT ;  /* 0xfeffffff30307812 */ /* 0x000fe200078ec0ff */
[----:B------:R-:W-:Y:S01]  /*665b0*/  VIADD R35, R18, 0x11 ;  /* 0x0000001112237836 */ /* 0x000fe20000000000 */
[----:B0-----:R-:W-:Y:S01]  /*665c0*/  ISETP.LT.AND P3, PT, R4, UR8, !P0 ;  /* 0x0000000804007c0c */ /* 0x001fe2000c761270 */
[----:B------:R-:W0:Y:S01]  /*665d0*/  LDCU UR8, c[0x0][0x398] ;  /* 0x00007300ff0877ac */ /* 0x000e220008000800 */
[----:B------:R-:W-:-:S02]  /*665e0*/  ISETP.LT.AND P2, PT, R7, UR48, !P0 ;  /* 0x0000003007007c0c */ /* 0x000fc4000c741270 */
[----:B------:R-:W-:Y:S01]  /*665f0*/  ISETP.LT.AND P1, PT, R6, UR49, !P0 ;  /* 0x0000003106007c0c */ /* 0x000fe2000c721270 */
[----:B------:R-:W0:Y:S01]  /*66600*/  LDCU UR49, c[0x0][0x398] ;  /* 0x00007300ff3177ac */ /* 0x000e220008000800 */
[----:B------:R-:W-:Y:S02]  /*66610*/  LOP3.LUT R20, R41, 0xffff, RZ, 0xc0, !PT ;  /* 0x0000ffff29147812 */ /* 0x000fe400078ec0ff */
        /* <DEDUP_REMOVED lines=63> */
[----:B------:R-:W-:Y:S01]  /*66a10*/  ISETP.LT.AND P3, PT, R4, UR36, !P0 ;  /* 0x0000002404007c0c */ /* 0x000fe2000c761270 */
[----:B------:R-:W0:Y:S01]  /*66a20*/  LDCU UR36, c[0x0][0x398] ;  /* 0x00007300ff2477ac */ /* 0x000e220008000800 */
[----:B------:R-:W-:Y:S02]  /*66a30*/  ISETP.LT.AND P2, PT, R7, UR12, !P0 ;  /* 0x0000000c07007c0c */ /* 0x000fe4000c741270 */
[----:B------:R-:W-:Y:S01]  /*66a40*/  ISETP.LT.AND P1, PT, R6, UR38, !P0 ;  /* 0x0000002606007c0c */ /* 0x000fe2000c721270 */
[----:B------:R-:W0:Y:S01]  /*66a50*/  LDCU UR12, c[0x0][0x3b8] ;  /* 0x00007700ff0c77ac */ /* 0x000e220008000800 */
[----:B------:R-:W-:-:S02]  /*66a60*/  LOP3.LUT R21, R45, 0xffff, RZ, 0xc0, !PT ;  /* 0x0000ffff2d157812 */ /* 0x000fc400078ec0ff */
[----:B------:R-:W-:Y:S01]  /*66a70*/  LOP3.LUT R19, R19, 0xffff, RZ, 0xc0, !PT ;  /* 0x0000ffff13137812 */ /* 0x000fe200078ec0ff */
[----:B------:R-:W1:Y:S04]  /*66a80*/  LDCU UR38, c[0x0][0x398] ;  /* 0x00007300ff2677ac */ /* 0x000e680008000800 */
[----:B------:R-:W-:Y:S01]  /*66a90*/  @P3 LOP3.LUT R48, R48, 0x100, RZ, 0xfc, !PT ;  /* 0x0000010030303812 */ /* 0x000fe200078efcff */
[----:B------:R-:W1:Y:S03]  /*66aa0*/  LDCU UR9, c[0x0][0x398] ;  /* 0x00007300ff0977ac */ /* 0x000e660008000800 */
[----:B------:R-:W-:-:S04]  /*66ab0*/  LOP3.LUT R48, R48, 0xffffefff, RZ, 0xc0, !PT ;  /* 0xffffefff30307812 */ /* 0x000fc800078ec0ff */
[----:B------:R-:W-:Y:S02]  /*66ac0*/  @P2 LOP3.LUT R48, R48, 0x1000, RZ, 0xfc, !PT ;  /* 0x0000100030302812 */ /* 0x000fe400078efcff */
[----:B------:R-:W-:Y:S01]  /*66ad0*/  ISETP.LT.AND P3, PT, R5, UR40, !P0 ;  /* 0x0000002805007c0c */ /* 0x000fe2000c761270 */
[----:B0-----:R-:W-:Y:S01]  /*66ae0*/  VIADD R37, R37, UR12 ;  /* 0x0000000c25257c36 */ /* 0x001fe20008000000 */
[----:B------:R-:W-:Y:S01]  /*66af0*/  LOP3.LUT R48, R48, 0xfffff7ff, RZ, 0xc0, !PT ;  /* 0xfffff7ff30307812 */ /* 0x000fe200078ec0ff */
[----:B------:R-:W0:Y:S03]  /*66b00*/  LDCU UR40, c[0x0][0x398] ;  /* 0x00007300ff2877ac */ /* 0x000e260008000800 */
        /* <DEDUP_REMOVED lines=24> */
[----:B----4-:R-:W-:Y:S01]  /*66c90*/  ISETP.LT.AND P2, PT, R29, UR21, !P0 ;  /* 0x000000151d007c0c */ /* 0x010fe2000c741270 */
[----:B------:R-:W4:Y:S01]  /*66ca0*/  LDCU.64 UR20, c[0x0][0x398] ;  /* 0x00007300ff1477ac */ /* 0x000f220008000a00 */
        /* <DEDUP_REMOVED lines=26> */
[----:B----4-:R-:W-:Y:S01]  /*66e50*/  ISETP.LT.AND P3, PT, R4, UR20, !P0 ;  /* 0x0000001404007c0c */ /* 0x010fe2000c761270 */
[----:B0-----:R-:W-:Y:S01]  /*66e60*/  VIADD R36, R37, UR22 ;  /* 0x0000001625247c36 */ /* 0x001fe20008000000 */
[----:B------:R-:W-:Y:S01]  /*66e70*/  ISETP.LT.AND P2, PT, R7, UR59, !P0 ;  /* 0x0000003b07007c0c */ /* 0x000fe2000c741270 */
[----:B------:R-:W0:Y:S01]  /*66e80*/  LDCU UR20, c[0x0][0x3b8] ;  /* 0x00007700ff1477ac */ /* 0x000e220008000800 */
[----:B------:R-:W-:-:S02]  /*66e90*/  ISETP.LT.AND P1, PT, R6, UR67, !P0 ;  /* 0x0000004306007c0c */ /* 0x000fc4000c721270 */
[----:B------:R-:W-:Y:S01]  /*66ea0*/  LOP3.LUT R16, R16, 0xffff, RZ, 0xc0, !PT ;  /* 0x0000ffff10107812 */ /* 0x000fe200078ec0ff */
[----:B------:R-:W4:Y:S01]  /*66eb0*/  LDCU UR67, c[0x0][0x398] ;  /* 0x00007300ff4377ac */ /* 0x000f220008000800 */
[----:B------:R-:W-:Y:S02]  /*66ec0*/  LOP3.LUT R14, R14, 0xffff, RZ, 0xc0, !PT ;  /* 0x0000ffff0e0e7812 */ /* 0x000fe400078ec0ff */
[----:B------:R-:W-:Y:S01]  /*66ed0*/  LOP3.LUT R12, R12, 0xffff, RZ, 0xc0, !PT ;  /* 0x0000ffff0c0c7812 */ /* 0x000fe200078ec0ff */
[----:B------:R-:W0:Y:S02]  /*66ee0*/  LDCU UR37, c[0x0][0x3b8] ;  /* 0x00007700ff2577ac */ /* 0x000e240008000800 */
[----:B------:R-:W-:Y:S02]  /*66ef0*/  @P3 LOP3.LUT R3, R3, 0x1000000, RZ, 0xfc, !PT ;  /* 0x0100000003033812 */ /* 0x000fe400078efcff */
[----:B------:R-:W-:Y:S01]  /*66f00*/  LOP3.LUT R61, R61, 0x7fffffff, RZ, 0xc0, !PT ;  /* 0x7fffffff3d3d7812 */ /* 0x000fe200078ec0ff */
        /* <DEDUP_REMOVED lines=53> */
[----:B------:R-:W-:-:S04]  /*67260*/  @P1 LOP3.LUT R3, R3, 0x4000, RZ, 0xfc, !PT ;  /* 0x0000400003031812 */ /* 0x000fc800078efcff */
[----:B------:R-:W-:-:S04]  /*67270*/  LOP3.LUT R3, R3, 0xffffdfff, RZ, 0xc0, !PT ;  /* 0xffffdfff03037812 */ /* 0x000fc800078ec0ff */
[----:B------:R-:W-:Y:S02]  /*67280*/  @P0 LOP3.LUT R3, R3, 0x2000, RZ, 0xfc, !PT ;  /* 0x0000200003030812 */ /* 0x000fe400078efcff */
[----:B------:R-:W-:Y:S01]  /*67290*/  ISETP.GE.AND P0, PT, R35, UR21, PT ;  /* 0x0000001523007c0c */ /* 0x000fe2000bf06270 */
[----:B------:R-:W1:Y:S03]  /*672a0*/  LDCU UR21, c[0x0][0x398] ;  /* 0x00007300ff1577ac */ /* 0x000e660008000800 */
[----:B0-----:R-:W-:Y:S01]  /*672b0*/  ISETP.LT.AND P1, PT, R4, UR26, !P0 ;  /* 0x0000001a04007c0c */ /* 0x001fe2000c721270 */
[----:B------:R-:W0:Y:S01]  /*672c0*/  LDCU UR26, c[0x0][0x398] ;  /* 0x00007300ff1a77ac */ /* 0x000e220008000800 */
[----:B------:R-:W-:-:S11]  /*672d0*/  LOP3.LUT R3, R3, 0xfffffeff, RZ, 0xc0, !PT ;  /* 0xfffffeff03037812 */ /* 0x000fd600078ec0ff */
[----:B------:R-:W-:Y:S02]  /*672e0*/  @P1 LOP3.LUT R3, R3, 0x100, RZ, 0xfc, !PT ;  /* 0x0000010003031812 */ /* 0x000fe400078efcff */
[----:B0-----:R-:W-:Y:S01]  /*672f0*/  ISETP.LT.AND P1, PT, R7, UR26, !P0 ;  /* 0x0000001a07007c0c */ /* 0x001fe2000c721270 */
[----:B------:R-:W0:Y:S01]  /*67300*/  LDCU UR26, c[0x0][0x398] ;  /* 0x00007300ff1a77ac */ /* 0x000e220008000800 */
[----:B-1----:R-:W-:Y:S02]  /*67310*/  ISETP.LT.AND P3, PT, R6, UR21, !P0 ;  /* 0x0000001506007c0c */ /* 0x002fe4000c761270 */
[----:B------:R-:W-:Y:S01]  /*67320*/  LOP3.LUT R3, R3, 0xffffefff, RZ, 0xc0, !PT ;  /* 0xffffefff03037812 */ /* 0x000fe200078ec0ff */
[----:B------:R-:W1:Y:S01]  /*67330*/  LDCU UR21, c[0x0][0x398] ;  /* 0x00007300ff1577ac */ /* 0x000e620008000800 */
[----:B------:R-:W-:Y:S01]  /*67340*/  ISETP.LT.AND P2, PT, R5, UR76, !P0 ;  /* 0x0000004c05007c0c */ /* 0x000fe2000c741270 */
[----:B------:R-:W0:Y:S06]  /*67350*/  LDCU UR76, c[0x0][0x398] ;  /* 0x00007300ff4c77ac */ /* 0x000e2c0008000800 */
        /* <DEDUP_REMOVED lines=9> */
[----:B0-----:R-:W-:Y:S01]  /*673f0*/  ISETP.LT.AND P1, PT, R34, UR26, !P0 ;  /* 0x0000001a22007c0c */ /* 0x001fe2000c721270 */
[----:B------:R-:W0:Y:S01]  /*67400*/  LDCU UR26, c[0x0][0x398] ;  /* 0x00007300ff1a77ac */ /* 0x000e220008000800 */
[----:B-1----:R-:W-:Y:S02]  /*67410*/  ISETP.LT.AND P3, PT, R31, UR21, !P0 ;  /* 0x000000151f007c0c */ /* 0x002fe4000c761270 */
[----:B------:R-:W-:Y:S02]  /*67420*/  LOP3.LUT R3, R3, 0xffffff7f, RZ, 0xc0, !PT ;  /* 0xffffff7f03037812 */ /* 0x000fe400078ec0ff */
[----:B------:R-:W-:Y:S01]  /*67430*/  ISETP.LT.AND P2, PT, R33, UR76, !P0 ;  /* 0x0000004c21007c0c */ /* 0x000fe2000c741270 */
[----:B------:R-:W1:Y:S06]  /*67440*/  LDCU UR76, c[0x0][0x398] ;  /* 0x00007300ff4c77ac */ /* 0x000e6c0008000800 */
[----:B------:R-:W-:-:S04]  /*67450*/  @P1 LOP3.LUT R3, R3, 0x80, RZ, 0xfc, !PT ;  /* 0x0000008003031812 */ /* 0x000fc800078efcff */
[----:B------:R-:W-:-:S04]  /*67460*/  LOP3.LUT R3, R3, 0xffffffbf, RZ, 0xc0, !PT ;  /* 0xffffffbf03037812 */ /* 0x000fc800078ec0ff */
[----:B------:R-:W-:Y:S02]  /*67470*/  @P3 LOP3.LUT R3, R3, 0x40, RZ, 0xfc, !PT ;  /* 0x0000004003033812 */ /* 0x000fe400078efcff */
[----:B--2---:R-:W-:Y:S01]  /*67480*/  ISETP.LT.AND P1, PT, R30, UR77, !P0 ;  /* 0x0000004d1e007c0c */ /* 0x004fe2000c721270 */
[----:B------:R-:W2:Y:S01]  /*67490*/  LDCU UR77, c[0x0][0x398] ;  /* 0x00007300ff4d77ac */ /* 0x000ea20008000800 */
        /* <DEDUP_REMOVED lines=13> */
[----:B------:R-:W0:Y:S01]  /*67570*/  LDCU UR16, c[0x0][0x398] ;  /* 0x00007300ff1077ac */ /* 0x000e220008000800 */
[----:B------:R-:W-:-:S05]  /*67580*/  LOP3.LUT R10, R38, 0xffff, RZ, 0xc0, !PT ;  /* 0x0000ffff260a7812 */ /* 0x000fca00078ec0ff */
[----:B------:R0:W-:Y:S01]  /*67590*/  STL [R1+0x2aa0], R10 ;  /* 0x002aa00a01007387 */ /* 0x0001e20000100800 */
[----:B------:R-:W-:-:S03]  /*675a0*/  PRMT R40, R10, 0x3340, R11 ;  /* 0x000033400a287816 */ /* 0x000fc6000000000b */
[----:B------:R-:W-:Y:S04]  /*675b0*/  STL [R1+0x2ab8], R13 ;  /* 0x002ab80d01007387 */ /* 0x000fe80000100800 */
[----:B------:R1:W-:Y:S04]  /*675c0*/  STL [R1+0x2a9c], R11 ;  /* 0x002a9c0b01007387 */ /* 0x0003e80000100800 */
[----:B0-----:R-:W2:Y:S04]  /*675d0*/  LDL.LU R10, [R1+0x54] ;  /* 0x00005400010a7983 */ /* 0x001ea80000300800 */
[----:B-1----:R-:W3:Y:S04]  /*675e0*/  LDL.LU R11, [R1+0x34] ;  /* 0x00003400010b7983 */ /* 0x002ee80000300800 */
[----:B------:R-:W4:Y:S01]  /*675f0*/  LDL.LU R60, [R1+0x44] ;  /* 0x00004400013c7983 */ /* 0x000f220000300800 */
[----:B------:R-:W-:Y:S01]  /*67600*/  VIADD R38, R36, UR32 ;  /* 0x0000002024267c36 */ /* 0x000fe20008000000 */
[----:B------:R-:W-:-:S03]  /*67610*/  PRMT R35, R13, 0x3340, R1 ;  /* 0x000033400d237816 */ /* 0x000fc60000000001 */
[----:B------:R-:W-:Y:S01]  /*67620*/  VIADD R39, R38, UR68 ;  /* 0x0000004426277c36 */ /* 0x000fe20008000000 */
[----:B------:R-:W-:Y:S01]  /*67630*/  PRMT R17, R40, 0x5410, R35 ;  /* 0x0000541028117816 */ /* 0x000fe20000000023 */
[----:B------:R-:W0:Y:S02]  /*67640*/  LDCU UR68, c[0x0][0x398] ;  /* 0x00007300ff4477ac */ /* 0x000e240008000800 */
[----:B------:R-:W-:Y:S01]  /*67650*/  VIADD R40, R39, UR69 ;  /* 0x0000004527287c36 */ /* 0x000fe20008000000 */
[----:B------:R-:W-:Y:S01]  /*67660*/  LOP3.LUT R13, R43, 0xffff, RZ, 0xc0, !PT ;  /* 0x0000ffff2b0d7812 */ /* 0x000fe200078ec0ff */
[----:B------:R-:W1:Y:S02]  /*67670*/  LDCU UR69, c[0x0][0x398] ;  /* 0x00007300ff4577ac */ /* 0x000e640008000800 */
[----:B------:R-:W-:Y:S01]  /*67680*/  VIADD R41, R40, UR70 ;  /* 0x0000004628297c36 */ /* 0x000fe20008000000 */
[----:B------:R-:W-:Y:S01]  /*67690*/  PRMT R35, R20, 0x3340, R1 ;  /* 0x0000334014237816 */ /* 0x000fe20000000001 */
[----:B------:R0:W-:Y:S01]  /*676a0*/  STL [R1+0x2a94], R13 ;  /* 0x002a940d01007387 */ /* 0x0001e20000100800 */
[----:B------:R-:W-:Y:S01]  /*676b0*/  PRMT R43, R13, 0x3340, R15 ;  /* 0x000033400d2b7816 */ /* 0x000fe2000000000f */
[----:B------:R-:W-:Y:S01]  /*676c0*/  VIADD R42, R41, UR71 ;  /* 0x00000047292a7c36 */ /* 0x000fe20008000000 */
[----:B------:R-:W-:Y:S01]  /*676d0*/  ISETP.LT.AND P1, PT, R28, UR24, !P0 ;  /* 0x000000181c007c0c */ /* 0x000fe2000c721270 */
[----:B------:R1:W-:Y:S01]  /*676e0*/  STL [R1+0x2aac], R20 ;  /* 0x002aac1401007387 */ /* 0x0003e20000100800 */
[----:B------:R-:W-:Y:S01]  /*676f0*/  LOP3.LUT R3, R3, 0xfffffffd, RZ, 0xc0, !PT ;  /* 0xfffffffd03037812 */ /* 0x000fe200078ec0ff */
[----:B------:R-:W2:Y:S02]  /*67700*/  LDCU UR24, c[0x0][0x398] ;  /* 0x00007300ff1877ac */ /* 0x000ea40008000800 */
[----:B------:R1:W-:Y:S01]  /*67710*/  STL [R1+0x2a98], R15 ;  /* 0x002a980f01007387 */ /* 0x0003e20000100800 */
[----:B0-----:R-:W-:Y:S01]  /*67720*/  LOP3.LUT R13, R44, 0xffff, RZ, 0xc0, !PT ;  /* 0x0000ffff2c0d7812 */ /* 0x001fe200078ec0ff */
[----:B------:R-:W0:Y:S01]  /*67730*/  LDCU UR70, c[0x0][0x398] ;  /* 0x00007300ff4677ac */ /* 0x000e220008000800 */
[----:B-1----:R-:W-:Y:S01]  /*67740*/  LOP3.LUT R20, R46, 0xffff, RZ, 0xc0, !PT ;  /* 0x0000ffff2e147812 */ /* 0x002fe200078ec0ff */
[----:B------:R-:W1:Y:S01]  /*67750*/  LDCU UR71, c[0x0][0x398] ;  /* 0x00007300ff4777ac */ /* 0x000e620008000800 */
[----:B------:R-:W-:Y:S01]  /*67760*/  PRMT R15, R43, 0x5410, R35 ;  /* 0x000054102b0f7816 */ /* 0x000fe20000000023 */
[----:B------:R-:W-:Y:S01]  /*67770*/  VIADD R43, R42, UR72 ;  /* 0x000000482a2b7c36 */ /* 0x000fe20008000000 */
[----:B------:R-:W-:Y:S01]  /*67780*/  PRMT R35, R21, 0x3340, R1 ;  /* 0x0000334015237816 */ /* 0x000fe20000000001 */
[----:B------:R0:W-:Y:S01]  /*67790*/  STL [R1+0x2ab4], R13 ;  /* 0x002ab40d01007387 */ /* 0x0001e20000100800 */
[----:B------:R-:W-:Y:S01]  /*677a0*/  PRMT R46, R13, 0x3340, R20 ;  /* 0x000033400d2e7816 */ /* 0x000fe20000000014 */
[----:B------:R-:W-:Y:S01]  /*677b0*/  VIADD R44, R43, UR74 ;  /* 0x0000004a2b2c7c36 */ /* 0x000fe20008000000 */
[----:B------:R-:W-:Y:S01]  /*677c0*/  @P1 LOP3.LUT R3, R3, 0x2, RZ, 0xfc, !PT ;  /* 0x0000000203031812 */ /* 0x000fe200078efcff */
[----:B------:R-:W-:Y:S01]  /*677d0*/  STL [R1+0x2ac0], R21 ;  /* 0x002ac01501007387 */ /* 0x000fe20000100800 */
[----:B------:R-:W-:Y:S01]  /*677e0*/  @P2 LOP3.LUT R61, R61, 0x80000000, RZ, 0xfc, !PT ;  /* 0x800000003d3d2812 */ /* 0x000fe200078efcff */
[----:B------:R-:W-:Y:S01]  /*677f0*/  VIADD R45, R44, UR73 ;  /* 0x000000492c2d7c36 */ /* 0x000fe20008000000 */
[----:B------:R-:W-:Y:S01]  /*67800*/  ISETP.LT.AND P3, PT, R26, UR14, !P0 ;  /* 0x0000000e1a007c0c */ /* 0x000fe2000c761270 */
[----:B------:R3:W-:Y:S01]  /*67810*/  STL [R1+0x2ab0], R20 ;  /* 0x002ab01401007387 */ /* 0x0007e20000100800 */
[----:B--2---:R-:W-:Y:S01]  /*67820*/  LOP3.LUT R10, R10, 0xffff, RZ, 0xc0, !PT ;  /* 0x0000ffff0a0a7812 */ /* 0x004fe200078ec0ff */
[----:B------:R-:W2:Y:S01]  /*67830*/  LDCU UR72, c[0x0][0x398] ;  /* 0x00007300ff4877ac */ /* 0x000ea20008000800 */
[----:B0-----:R-:W-:Y:S01]  /*67840*/  PRMT R13, R46, 0x5410, R35 ;  /* 0x000054102e0d7816 */ /* 0x001fe20000000023 */
[----:B------:R-:W-:Y:S01]  /*67850*/  VIADD R46, R45, UR35 ;  /* 0x000000232d2e7c36 */ /* 0x000fe20008000000 */
[----:B------:R-:W-:Y:S01]  /*67860*/  ISETP.LT.AND P1, PT, R9, UR18, !P0 ;  /* 0x0000001209007c0c */ /* 0x000fe2000c721270 */
[----:B------:R-:W0:Y:S01]  /*67870*/  LDCU UR74, c[0x0][0x398] ;  /* 0x00007300ff4a77ac */ /* 0x000e220008000800 */
[----:B---3--:R-:W-:Y:S01]  /*67880*/  LOP3.LUT R20, R11, 0xffff, RZ, 0xc0, !PT ;  /* 0x0000ffff0b147812 */ /* 0x008fe200078ec0ff */
[----:B------:R-:W-:Y:S01]  /*67890*/  STL [R1+0x2aa4], R10 ;  /* 0x002aa40a01007387 */ /* 0x000fe20000100800 */
[----:B------:R-:W-:-:S02]  /*678a0*/  LOP3.LUT R61, R61, 0xbfffffff, RZ, 0xc0, !PT ;  /* 0xbfffffff3d3d7812 */ /* 0x000fc400078ec0ff */
[----:B------:R-:W-:Y:S02]  /*678b0*/  LOP3.LUT R3, R3, 0xfffffffe, RZ, 0xc0, !PT ;  /* 0xfffffffe03037812 */ /* 0x000fe400078ec0ff */
[----:B------:R-:W-:Y:S01]  /*678c0*/  LOP3.LUT R0, R0, 0x7fffffff, RZ, 0xc0, !PT ;  /* 0x7fffffff00007812 */ /* 0x000fe200078ec0ff */
[----:B------:R-:W-:Y:S01]  /*678d0*/  VIADD R21, R18, 0xc ;  /* 0x0000000c12157836 */ /* 0x000fe20000000000 */
[----:B----4-:R-:W-:Y:S01]  /*678e0*/  LOP3.LUT R11, R60, 0xffff, RZ, 0xc0, !PT ;  /* 0x0000ffff3c0b7812 */ /* 0x010fe200078ec0ff */
[----:B------:R-:W-:Y:S01]  /*678f0*/  VIADD R60, R46, UR34 ;  /* 0x000000222e3c7c36 */ /* 0x000fe20008000000 */
[----:B------:R-:W-:Y:S01]  /*67900*/  STL [R1+0x2abc], R20 ;  /* 0x002abc1401007387 */ /* 0x000fe20000100800 */
[----:B------:R-:W-:Y:S01]  /*67910*/  PRMT R35, R20, 0x3340, R1 ;  /* 0x0000334014237816 */ /* 0x000fe20000000001 */
[----:B------:R-:W3:Y:S02]  /*67920*/  LDCU UR14, c[0x0][0x398] ;  /* 0x00007300ff0e77ac */ /* 0x000ee40008000800 */
[----:B------:R4:W-:Y:S01]  /*67930*/  STL [R1+0x2aa8], R11 ;  /* 0x002aa80b01007387 */ /* 0x0009e20000100800 */
[----:B------:R-:W-:Y:S01]  /*67940*/  ISETP.LT.AND P0, PT, R8, UR23, !P0 ;  /* 0x0000001708007c0c */ /* 0x000fe2000c701270 */
[----:B------:R-:W0:Y:S01]  /*67950*/  LDCU.64 UR22, c[0x0][0x398] ;  /* 0x00007300ff1677ac */ /* 0x000e220008000a00 */
[----:B------:R-:W-:-:S02]  /*67960*/  @P1 LOP3.LUT R61, R61, 0x40000000, RZ, 0xfc, !PT ;  /* 0x400000003d3d1812 */ /* 0x000fc400078efcff */
[----:B------:R-:W-:Y:S01]  /*67970*/  @P3 LOP3.LUT R3, R3, 0x1, RZ, 0xfc, !PT ;  /* 0x0000000103033812 */ /* 0x000fe200078efcff */
[----:B------:R-:W0:Y:S01]  /*67980*/  LDCU UR18, c[0x0][0x398] ;  /* 0x00007300ff1277ac */ /* 0x000e220008000800 */
[----:B----4-:R-:W-:Y:S01]  /*67990*/  PRMT R11, R10, 0x3340, R11 ;  /* 0x000033400a0b7816 */ /* 0x010fe2000000000b */
[----:B------:R-:W-:Y:S01]  /*679a0*/  VIADD R10, R60, UR75 ;  /* 0x0000004b3c0a7c36 */ /* 0x000fe20008000000 */
[----:B------:R-:W-:Y:S01]  /*679b0*/  LOP3.LUT R61, R61, 0xdfffffff, RZ, 0xc0, !PT ;  /* 0xdfffffff3d3d7812 */ /* 0x000fe200078ec0ff */
[----:B------:R-:W-:Y:S01]  /*679c0*/  VIADD R20, R18, 0xe ;  /* 0x0000000e12147836 */ /* 0x000fe20000000000 */
[----:B------:R-:W-:Y:S01]  /*679d0*/  PRMT R11, R11, 0x5410, R35 ;  /* 0x000054100b0b7816 */ /* 0x000fe20000000023 */
[----:B------:R-:W4:Y:S01]  /*679e0*/  LDCU UR75, c[0x0][0x398] ;  /* 0x00007300ff4b77ac */ /* 0x000f220008000800 */
[----:B------:R0:W-:Y:S01]  /*679f0*/  STL [R1], R10 ;  /* 0x0000000a01007387 */ /* 0x0001e20000100800 */
[----:B------:R-:W1:Y:S01]  /*67a00*/  LDCU.64 UR34, c[0x0][0x398] ;  /* 0x00007300ff2277ac */ /* 0x000e620008000a00 */
[----:B------:R-:W-:-:S02]  /*67a10*/  PRMT R17, R17, 0x4210, R19 ;  /* 0x0000421011117816 */ /* 0x000fc40000000013 */
[----:B------:R-:W-:Y:S01]  /*67a20*/  PRMT R15, R15, 0x4210, R16 ;  /* 0x000042100f0f7816 */ /* 0x000fe20000000010 */
[----:B------:R-:W1:Y:S01]  /*67a30*/  LDCU UR73, c[0x0][0x398] ;  /* 0x00007300ff4977ac */ /* 0x000e620008000800 */
[----:B0-----:R-:W-:Y:S01]  /*67a40*/  VIADD R10, R10, UR20 ;  /* 0x000000140a0a7c36 */ /* 0x001fe20008000000 */
[----:B------:R-:W-:Y:S01]  /*67a50*/  @P0 LOP3.LUT R61, R61, 0x20000000, RZ, 0xfc, !PT ;  /* 0x200000003d3d0812 */ /* 0x000fe200078efcff */
[----:B------:R-:W0:Y:S03]  /*67a60*/  LDCU.64 UR20, c[0x0][0x398] ;  /* 0x00007300ff1477ac */ /* 0x000e260008000a00 */
[----:B------:R1:W-:Y:S04]  /*67a70*/  STL [R1+0x10], R10 ;  /* 0x0000100a01007387 */ /* 0x0003e80000100800 */
[----:B------:R-:W-:Y:S04]  /*67a80*/  STL [R1+0x2ac8], R19 ;  /* 0x002ac81301007387 */ /* 0x000fe80000100800 */
[----:B------:R-:W-:Y:S01]  /*67a90*/  STL [R1+0x2ac4], R16 ;  /* 0x002ac41001007387 */ /* 0x000fe20000100800 */
[----:B-1----:R-:W-:Y:S01]  /*67aa0*/  VIADD R10, R10, UR33 ;  /* 0x000000210a0a7c36 */ /* 0x002fe20008000000 */
[----:B------:R-:W-:-:S02]  /*67ab0*/  ISETP.GE.AND P0, PT, R20, UR27, PT ;  /* 0x0000001b14007c0c */ /* 0x000fc4000bf06270 */
[----:B------:R-:W-:Y:S01]  /*67ac0*/  STL [R1+0x2ad4], R14 ;  /* 0x002ad40e01007387 */ /* 0x000fe20000100800 */
[----:B------:R-:W-:Y:S01]  /*67ad0*/  LOP3.LUT R61, R61, 0xfeffffff, RZ, 0xc0, !PT ;  /* 0xfeffffff3d3d7812 */ /* 0x000fe200078ec0ff */
[----:B------:R-:W1:Y:S02]  /*67ae0*/  LDCU UR27, c[0x0][0x398] ;  /* 0x00007300ff1b77ac */ /* 0x000e640008000800 */
[----:B------:R-:W-:Y:S01]  /*67af0*/  STL [R1+0x2ad0], R12 ;  /* 0x002ad00c01007387 */ /* 0x000fe20000100800 */
[----:B------:R-:W0:Y:S03]  /*67b00*/  LDCU.64 UR32, c[0x0][0x398] ;  /* 0x00007300ff2077ac */ /* 0x000e260008000a00 */
[----:B------:R0:W-:Y:S04]  /*67b10*/  STL [R1+0x14], R10 ;  /* 0x0000140a01007387 */ /* 0x0001e80000100800 */
[----:B------:R-:W2:Y:S01]  /*67b20*/  LDL R35, [R1+0x17fc] ;  /* 0x0017fc0001237983 */ /* 0x000ea20000100800 */
[----:B------:R-:W-:-:S02]  /*67b30*/  ISETP.LT.AND P3, PT, R4, UR12, !P0 ;  /* 0x0000000c04007c0c */ /* 0x000fc4000c761270 */
[----:B------:R-:W-:Y:S01]  /*67b40*/  ISETP.LT.AND P2, PT, R7, UR76, !P0 ;  /* 0x0000004c07007c0c */ /* 0x000fe2000c741270 */
[----:B------:R-:W0:Y:S01]  /*67b50*/  LDCU UR76, c[0x0][0x398] ;  /* 0x00007300ff4c77ac */ /* 0x000e220008000800 */
[----:B------:R-:W-:Y:S01]  /*67b60*/  ISETP.LT.AND P1, PT, R6, UR77, !P0 ;  /* 0x0000004d06007c0c */ /* 0x000fe2000c721270 */
[----:B------:R-:W0:Y:S08]  /*67b70*/  LDCU UR77, c[0x0][0x398] ;  /* 0x00007300ff4d77ac */ /* 0x000e300008000800 */
[----:B------:R-:W-:-:S04]  /*67b80*/  @P3 LOP3.LUT R61, R61, 0x1000000, RZ, 0xfc, !PT ;  /* 0x010000003d3d3812 */ /* 0x000fc800078efcff */
[----:B------:R-:W-:-:S04]  /*67b90*/  LOP3.LUT R61, R61, 0xefffffff, RZ, 0xc0, !PT ;  /* 0xefffffff3d3d7812 */ /* 0x000fc800078ec0ff */
[----:B------:R-:W-:-:S04]  /*67ba0*/  @P2 LOP3.LUT R61, R61, 0x10000000, RZ, 0xfc, !PT ;  /* 0x100000003d3d2812 */ /* 0x000fc800078efcff */
[----:B------:R-:W-:-:S04]  /*67bb0*/  LOP3.LUT R61, R61, 0xf7ffffff, RZ, 0xc0, !PT ;  /* 0xf7ffffff3d3d7812 */ /* 0x000fc800078ec0ff */
[----:B------:R-:W-:Y:S02]  /*67bc0*/  @P1 LOP3.LUT R61, R61, 0x8000000, RZ, 0xfc, !PT ;  /* 0x080000003d3d1812 */ /* 0x000fe400078efcff */
[----:B-1----:R-:W-:Y:S01]  /*67bd0*/  ISETP.LT.AND P1, PT, R5, UR27, !P0 ;  /* 0x0000001b05007c0c */ /* 0x002fe2000c721270 */
[----:B------:R-:W1:Y:S01]  /*67be0*/  LDCU UR27, c[0x0][0x398] ;  /* 0x00007300ff1b77ac */ /* 0x000e620008000800 */
[----:B----4-:R-:W-:Y:S02]  /*67bf0*/  ISETP.LT.AND P3, PT, R47, UR75, !P0 ;  /* 0x0000004b2f007c0c */ /* 0x010fe4000c761270 */
[----:B------:R-:W-:Y:S01]  /*67c00*/  LOP3.LUT R61, R61, 0xfbffffff, RZ, 0xc0, !PT ;  /* 0xfbffffff3d3d7812 */ /* 0x000fe200078ec0ff */
[----:B------:R-:W4:Y:S01]  /*67c10*/  LDCU UR75, c[0x0][0x398] ;  /* 0x00007300ff4b77ac */ /* 0x000f220008000800 */
[----:B0-----:R-:W-:Y:S01]  /*67c20*/  ISETP.LT.AND P2, PT, R34, UR76, !P0 ;  /* 0x0000004c22007c0c */ /* 0x001fe2000c741270 */
        /* <DEDUP_REMOVED lines=8> */
[----:B-1----:R-:W-:Y:S02]  /*67cb0*/  ISETP.LT.AND P2, PT, R33, UR27, !P0 ;  /* 0x0000001b21007c0c */ /* 0x002fe4000c741270 */
[----:B------:R-:W-:-:S04]  /*67cc0*/  LOP3.LUT R61, R61, 0xffbfffff, RZ, 0xc0, !PT ;  /* 0xffbfffff3d3d7812 */ /* 0x000fc800078ec0ff */
[----:B------:R-:W-:Y:S02]  /*67cd0*/  @P1 LOP3.LUT R61, R61, 0x400000, RZ, 0xfc, !PT ;  /* 0x004000003d3d1812 */ /* 0x000fe400078efcff */
[----:B----4-:R-:W-:Y:S02]  /*67ce0*/  ISETP.LT.AND P1, PT, R30, UR75, !P0 ;  /* 0x0000004b1e007c0c */ /* 0x010fe4000c721270 */
[----:B------:R-:W-:-:S04]  /*67cf0*/  LOP3.LUT R61, R61, 0xffdfffff, RZ, 0xc0, !PT ;  /* 0xffdfffff3d3d7812 */ /* 0x000fc800078ec0ff */
[----:B------:R-:W-:Y:S02]  /*67d00*/  @P2 LOP3.LUT R61, R61, 0x200000, RZ, 0xfc, !PT ;  /* 0x002000003d3d2812 */ /* 0x000fe400078efcff */
[----:B0-----:R-:W-:Y:S02]  /*67d10*/  ISETP.LT.AND P3, PT, R32, UR76, !P0 ;  /* 0x0000004c20007c0c */ /* 0x001fe4000c761270 */
[----:B------:R-:W-:-:S04]  /*67d20*/  LOP3.LUT R61, R61, 0xffefffff, RZ, 0xc0, !PT ;  /* 0xffefffff3d3d7812 */ /* 0x000fc800078ec0ff */
[----:B------:R-:W-:Y:S02]  /*67d30*/  @P1 LOP3.LUT R61, R61, 0x100000, RZ, 0xfc, !PT ;  /* 0x001000003d3d1812 */ /* 0x000fe400078efcff */
[----:B------:R-:W-:Y:S02]  /*67d40*/  ISETP.LT.AND P2, PT, R29, UR77, !P0 ;  /* 0x0000004d1d007c0c */ /* 0x000fe4000c741270 */
[----:B------:R-:W-:-:S04]  /*67d50*/  LOP3.LUT R61, R61, 0xfff7ffff, RZ, 0xc0, !PT ;  /* 0xfff7ffff3d3d7812 */ /* 0x000fc800078ec0ff */
[----:B------:R-:W-:Y:S02]  /*67d60*/  @P3 LOP3.LUT R61, R61, 0x80000, RZ, 0xfc, !PT ;  /* 0x000800003d3d3812 */ /* 0x000fe400078efcff */
[----:B------:R-:W-:Y:S02]  /*67d70*/  ISETP.LT.AND P1, PT, R28, UR47, !P0 ;  /* 0x0000002f1c007c0c */ /* 0x000fe4000c721270 */
[----:B------:R-:W-:-:S04]  /*67d80*/  LOP3.LUT R61, R61, 0xfffbffff, RZ, 0xc0, !PT ;  /* 0xfffbffff3d3d7812 */ /* 0x000fc800078ec0ff */
[----:B------:R-:W-:Y:S02]  /*67d90*/  @P2 LOP3.LUT R61, R61, 0x40000, RZ, 0xfc, !PT ;  /* 0x000400003d3d2812 */ /* 0x000fe400078efcff */
[----:B------:R-:W-:Y:S02]  /*67da0*/  ISETP.LT.AND P3, PT, R26, UR45, !P0 ;  /* 0x0000002d1a007c0c */ /* 0x000fe4000c761270 */
[----:B------:R-:W-:-:S04]  /*67db0*/  LOP3.LUT R61, R61, 0xfffdffff, RZ, 0xc0, !PT ;  /* 0xfffdffff3d3d7812 */ /* 0x000fc800078ec0ff */
[----:B------:R-:W-:-:S04]  /*67dc0*/  @P1 LOP3.LUT R61, R61, 0x20000, RZ, 0xfc, !PT ;  /* 0x000200003d3d1812 */ /* 0x000fc800078efcff */
[----:B------:R-:W-:-:S04]  /*67dd0*/  LOP3.LUT R61, R61, 0xfffeffff, RZ, 0xc0, !PT ;  /* 0xfffeffff3d3d7812 */ /* 0x000fc800078ec0ff */
[----:B------:R-:W-:Y:S02]  /*67de0*/  @P3 LOP3.LUT R61, R61, 0x10000, RZ, 0xfc, !PT ;  /* 0x000100003d3d3812 */ /* 0x000fe400078efcff */
[----:B------:R-:W-:Y:S02]  /*67df0*/  ISETP.LT.AND P1, PT, R9, UR43, !P0 ;  /* 0x0000002b09007c0c */ /* 0x000fe4000c721270 */
[----:B------:R-:W-:Y:S01]  /*67e00*/  LOP3.LUT R61, R61, 0xffff7fff, RZ, 0xc0, !PT ;  /* 0xffff7fff3d3d7812 */ /* 0x000fe200078ec0ff */
[----:B------:R-:W-:Y:S02]  /*67e10*/  VIADD R10, R10, UR31 ;  /* 0x0000001f0a0a7c36 */ /* 0x000fe40008000000 */
[----:B------:R-:W-:-:S03]  /*67e20*/  VIADD R20, R18, 0xd ;  /* 0x0000000d12147836 */ /* 0x000fc60000000000 */
[----:B------:R0:W-:Y:S01]  /*67e30*/  STL [R1+0x18], R10 ;  /* 0x0000180a01007387 */ /* 0x0001e20000100800 */
[----:B--2---:R-:W-:Y:S02]  /*67e40*/  ISETP.LT.AND P2, PT, R35, UR44, !P0 ;  /* 0x0000002c23007c0c */ /* 0x004fe4000c741270 */
[----:B------:R-:W-:-:S11]  /*67e50*/  ISETP.LT.AND P0, PT, R8, UR42, !P0 ;  /* 0x0000002a08007c0c */ /* 0x000fd6000c701270 */
[----:B------:R-:W-:-:S04]  /*67e60*/  @P2 LOP3.LUT R61, R61, 0x8000, RZ, 0xfc, !PT ;  /* 0x000080003d3d2812 */ /* 0x000fc800078efcff */
[----:B------:R-:W-:-:S04]  /*67e70*/  LOP3.LUT R61, R61, 0xffffbfff, RZ, 0xc0, !PT ;  /* 0xffffbfff3d3d7812 */ /* 0x000fc800078ec0ff */
[----:B------:R-:W-:-:S04]  /*67e80*/  @P1 LOP3.LUT R61, R61, 0x4000, RZ, 0xfc, !PT ;  /* 0x000040003d3d1812 */ /* 0x000fc800078efcff */
[----:B------:R-:W-:-:S04]  /*67e90*/  LOP3.LUT R61, R61, 0xffffdfff, RZ, 0xc0, !PT ;  /* 0xffffdfff3d3d7812 */ /* 0x000fc800078ec0ff */
[----:B------:R-:W-:Y:S02]  /*67ea0*/  @P0 LOP3.LUT R61, R61, 0x2000, RZ, 0xfc, !PT ;  /* 0x000020003d3d0812 */ /* 0x000fe400078efcff */
[----:B------:R-:W-:Y:S02]  /*67eb0*/  ISETP.GE.AND P0, PT, R20, UR13, PT ;  /* 0x0000000d14007c0c */ /* 0x000fe4000bf06270 */
[----:B------:R-:W2:Y:S02]  /*67ec0*/  LDL.LU R20, [R1+0x2acc] ;  /* 0x002acc0001147983 */ /* 0x000ea40000300800 */
[----:B------:R-:W-:Y:S02]  /*67ed0*/  ISETP.LT.AND P3, PT, R4, UR22, !P0 ;  /* 0x0000001604007c0c */ /* 0x000fe4000c761270 */
[----:B------:R-:W-:Y:S02]  /*67ee0*/  ISETP.LT.AND P2, PT, R7, UR39, !P0 ;  /* 0x0000002707007c0c */ /* 0x000fe4000c741270 */
[----:B------:R-:W-:-:S02]  /*67ef0*/  LOP3.LUT R61, R61, 0xfffffeff, RZ, 0xc0, !PT ;  /* 0xfffffeff3d3d7812 */ /* 0x000fc400078ec0ff */
[----:B------:R-:W-:-:S07]  /*67f00*/  ISETP.LT.AND P1, PT, R6, UR25, !P0 ;  /* 0x0000001906007c0c */ /* 0x000fce000c721270 */
[----:B------:R-:W-:-:S04]  /*67f10*/  @P3 LOP3.LUT R61, R61, 0x100, RZ, 0xfc, !PT ;  /* 0x000001003d3d3812 */ /* 0x000fc800078efcff */
        /* <DEDUP_REMOVED lines=32> */
[----:B------:R-:W-:-:S05]  /*68120*/  ISETP.LT.AND P1, PT, R9, UR55, !P0 ;  /* 0x0000003709007c0c */ /* 0x000fca000c721270 */
[----:B------:R-:W-:Y:S02]  /*68130*/  @P2 LOP3.LUT R0, R0, 0x80000000, RZ, 0xfc, !PT ;  /* 0x8000000000002812 */ /* 0x000fe400078efcff */
[----:B------:R-:W-:Y:S02]  /*68140*/  ISETP.LT.AND P3, PT, R26, UR62, !P0 ;  /* 0x0000003e1a007c0c */ /* 0x000fe4000c761270 */
[----:B------:R-:W-:Y:S02]  /*68150*/  LOP3.LUT R0, R0, 0xbfffffff, RZ, 0xc0, !PT ;  /* 0xbfffffff00007812 */ /* 0x000fe400078ec0ff */
[----:B------:R-:W-:Y:S02]  /*68160*/  ISETP.LT.AND P0, PT, R8, UR54, !P0 ;  /* 0x0000003608007c0c */ /* 0x000fe4000c701270 */
[----:B------:R-:W-:Y:S02]  /*68170*/  @P1 LOP3.LUT R0, R0, 0x40000000, RZ, 0xfc, !PT ;  /* 0x4000000000001812 */ /* 0x000fe400078efcff */
[----:B------:R-:W-:-:S02]  /*68180*/  ISETP.GE.AND P1, PT, R21, UR23, PT ;  /* 0x0000001715007c0c */ /* 0x000fc4000bf26270 */
[----:B------:R-:W-:Y:S02]  /*68190*/  LOP3.LUT R0, R0, 0xdfffffff, RZ, 0xc0, !PT ;  /* 0xdfffffff00007812 */ /* 0x000fe400078ec0ff */
[----:B------:R-:W-:Y:S02]  /*681a0*/  ISETP.LT.AND P4, PT, R4, UR32, !P1 ;  /* 0x0000002004007c0c */ /* 0x000fe4000cf81270 */
[----:B------:R-:W-:-:S03]  /*681b0*/  LOP3.LUT R61, R61, 0xfffffffe, RZ, 0xc0, !PT ;  /* 0xfffffffe3d3d7812 */ /* 0x000fc600078ec0ff */
[----:B------:R-:W-:Y:S02]  /*681c0*/  @P0 LOP3.LUT R0, R0, 0x20000000, RZ, 0xfc, !PT ;  /* 0x2000000000000812 */ /* 0x000fe400078efcff */
        /* <DEDUP_REMOVED lines=46> */
[----:B------:R-:W-:Y:S01]  /*684b0*/  LOP3.LUT R0, R0, 0xfffff7ff, RZ, 0xc0, !PT ;  /* 0xfffff7ff00007812 */ /* 0x000fe200078ec0ff */
[----:B------:R-:W-:-:S03]  /*684c0*/  VIADD R18, R18, 0xb ;  /* 0x0000000b12127836 */ /* 0x000fc60000000000 */
[----:B------:R-:W-:-:S04]  /*684d0*/  @P1 LOP3.LUT R0, R0, 0x800, RZ, 0xfc, !PT ;  /* 0x0000080000001812 */ /* 0x000fc800078efcff */
[----:B------:R-:W-:Y:S02]  /*684e0*/  LOP3.LUT R0, R0, 0xfffbffff, RZ, 0xc0, !PT ;  /* 0xfffbffff00007812 */ /* 0x000fe400078ec0ff */
[----:B------:R-:W-:-:S04]  /*684f0*/  ISETP.GE.AND P4, PT, R18, UR33, PT ;  /* 0x0000002112007c0c */ /* 0x000fc8000bf86270 */
[----:B------:R-:W-:Y:S02]  /*68500*/  ISETP.LT.AND P2, PT, R7, UR11, !P4 ;  /* 0x0000000b07007c0c */ /* 0x000fe4000e741270 */
[----:B--2---:R-:W-:-:S04]  /*68510*/  ISETP.GE.AND P0, PT, R20, UR21, PT ;  /* 0x0000001514007c0c */ /* 0x004fc8000bf06270 */
[----:B------:R-:W-:Y:S02]  /*68520*/  ISETP.LT.AND P3, PT, R9, UR20, !P0 ;  /* 0x0000001409007c0c */ /* 0x000fe4000c761270 */
[----:B------:R-:W-:-:S11]  /*68530*/  ISETP.LT.AND P1, PT, R8, UR67, !P0 ;  /* 0x0000004308007c0c */ /* 0x000fd6000c721270 */
[----:B------:R-:W-:-:S04]  /*68540*/  @P3 LOP3.LUT R0, R0, 0x40000, RZ, 0xfc, !PT ;  /* 0x0004000000003812 */ /* 0x000fc800078efcff */
[----:B------:R-:W-:-:S04]  /*68550*/  LOP3.LUT R0, R0, 0xfffdffff, RZ, 0xc0, !PT ;  /* 0xfffdffff00007812 */ /* 0x000fc800078ec0ff */
[----:B------:R-:W-:Y:S02]  /*68560*/  @P1 LOP3.LUT R0, R0, 0x20000, RZ, 0xfc, !PT ;  /* 0x0002000000001812 */ /* 0x000fe400078efcff */
[----:B---3--:R-:W-:Y:S02]  /*68570*/  ISETP.LT.AND P3, PT, R6, UR14, !P4 ;  /* 0x0000000e06007c0c */ /* 0x008fe4000e761270 */
[----:B------:R-:W-:-:S04]  /*68580*/  LOP3.LUT R0, R0, 0xfffffbff, RZ, 0xc0, !PT ;  /* 0xfffffbff00007812 */ /* 0x000fc800078ec0ff */
[----:B------:R-:W-:Y:S02]  /*68590*/  @P2 LOP3.LUT R0, R0, 0x400, RZ, 0xfc, !PT ;  /* 0x0000040000002812 */ /* 0x000fe400078efcff */
[----:B------:R-:W-:Y:S02]  /*685a0*/  ISETP.LT.AND P1, PT, R5, UR16, !P4 ;  /* 0x0000001005007c0c */ /* 0x000fe4000e721270 */
[----:B------:R-:W-:-:S04]  /*685b0*/  LOP3.LUT R0, R0, 0xfffffdff, RZ, 0xc0, !PT ;  /* 0xfffffdff00007812 */ /* 0x000fc800078ec0ff */
[----:B------:R-:W-:Y:S02]  /*685c0*/  @P3 LOP3.LUT R0, R0, 0x200, RZ, 0xfc, !PT ;  /* 0x0000020000003812 */ /* 0x000fe400078efcff */
[----:B------:R-:W-:Y:S02]  /*685d0*/  ISETP.LT.AND P2, PT, R47, UR18, !P4 ;  /* 0x000000122f007c0c */ /* 0x000fe4000e741270 */
[----:B------:R-:W-:Y:S01]  /*685e0*/  LOP3.LUT R0, R0, 0xfffffeff, RZ, 0xc0, !PT ;  /* 0xfffffeff00007812 */ /* 0x000fe200078ec0ff */
[----:B0-----:R-:W-:-:S03]  /*685f0*/  VIADD R10, R10, UR37 ;  /* 0x000000250a0a7c36 */ /* 0x001fc60008000000 */
[----:B------:R-:W-:Y:S02]  /*68600*/  @P1 LOP3.LUT R0, R0, 0x100, RZ, 0xfc, !PT ;  /* 0x0000010000001812 */ /* 0x000fe400078efcff */
[----:B------:R-:W-:Y:S02]  /*68610*/  ISETP.LT.AND P3, PT, R4, UR34, !P4 ;  /* 0x0000002204007c0c */ /* 0x000fe4000e761270 */
[----:B------:R-:W-:Y:S01]  /*68620*/  LOP3.LUT R0, R0, 0xffffff7f, RZ, 0xc0, !PT ;  /* 0xffffff7f00007812 */ /* 0x000fe200078ec0ff */
[----:B------:R0:W-:Y:S03]  /*68630*/  STL [R1+0x1c], R10 ;  /* 0x00001c0a01007387 */ /* 0x0001e60000100800 */
[----:B------:R-:W-:Y:S01]  /*68640*/  @P2 LOP3.LUT R0, R0, 0x80, RZ, 0xfc, !PT ;  /* 0x0000008000002812 */ /* 0x000fe200078efcff */
[----:B------:R-:W2:Y:S01]  /*68650*/  LDL.LU R21, [R1+0x2b40] ;  /* 0x002b400001157983 */ /* 0x000ea20000300800 */
[----:B------:R-:W-:-:S02]  /*68660*/  ISETP.LT.AND P1, PT, R34, UR24, !P4 ;  /* 0x0000001822007c0c */ /* 0x000fc4000e721270 */
[----:B------:R-:W-:Y:S01]  /*68670*/  LOP3.LUT R0, R0, 0xffffffbf, RZ, 0xc0, !PT ;  /* 0xffffffbf00007812 */ /* 0x000fe200078ec0ff */
[----:B0-----:R-:W-:-:S03]  /*68680*/  VIADD R10, R10, UR46 ;  /* 0x0000002e0a0a7c36 */ /* 0x001fc60008000000 */
[----:B------:R-:W-:Y:S02]  /*68690*/  @P3 LOP3.LUT R0, R0, 0x40, RZ, 0xfc, !PT ;  /* 0x0000004000003812 */ /* 0x000fe400078efcff */
[----:B------:R0:W-:Y:S01]  /*686a0*/  STL [R1+0xc], R10 ;  /* 0x00000c0a01007387 */ /* 0x0001e20000100800 */
[----:B------:R-:W-:Y:S02]  /*686b0*/  ISETP.LT.AND P2, PT, R31, UR26, !P4 ;  /* 0x0000001a1f007c0c */ /* 0x000fe4000e741270 */
[----:B------:R-:W-:Y:S01]  /*686c0*/  LOP3.LUT R0, R0, 0xffffffdf, RZ, 0xc0, !PT ;  /* 0xffffffdf00007812 */ /* 0x000fe200078ec0ff */
[----:B------:R-:W2:Y:S01]  /*686d0*/  LDL.LU R20, [R1+0x2b3c] ;  /* 0x002b3c0001147983 */ /* 0x000ea20000300800 */
[----:B0-----:R-:W-:Y:S02]  /*686e0*/  VIADD R10, R10, UR59 ;  /* 0x0000003b0a0a7c36 */ /* 0x001fe40008000000 */
[----:B------:R-:W-:-:S03]  /*686f0*/  @P1 LOP3.LUT R0, R0, 0x20, RZ, 0xfc, !PT ;  /* 0x0000002000001812 */ /* 0x000fc600078efcff */
[----:B------:R0:W-:Y:S04]  /*68700*/  STL [R1+0x8], R10 ;  /* 0x0000080a01007387 */ /* 0x0001e80000100800 */
[----:B------:R-:W3:Y:S01]  /*68710*/  LDL.LU R18, [R1+0x2b38] ;  /* 0x002b380001127983 */ /* 0x000ee20000300800 */
[----:B------:R-:W-:-:S03]  /*68720*/  PRMT R13, R13, 0x4210, R14 ;  /* 0x000042100d0d7816 */ /* 0x000fc6000000000e */
[----:B------:R-:W4:Y:S01]  /*68730*/  LDL.LU R19, [R1+0x2b34] ;  /* 0x002b340001137983 */ /* 0x000f220000300800 */
[----:B0-----:R-:W-:-:S03]  /*68740*/  VIADD R10, R10, UR60 ;  /* 0x0000003c0a0a7c36 */ /* 0x001fc60008000000 */
[----:B------:R0:W-:Y:S01]  /*68750*/  STL [R1+0x40], R17 ;  /* 0x0000401101007387 */ /* 0x0001e20000100800 */
[----:B------:R-:W-:Y:S02]  /*68760*/  ISETP.LT.AND P3, PT, R33, UR68, !P4 ;  /* 0x0000004421007c0c */ /* 0x000fe4000e761270 */
[----:B------:R-:W-:Y:S02]  /*68770*/  LOP3.LUT R0, R0, 0xffffffef, RZ, 0xc0, !PT ;  /* 0xffffffef00007812 */ /* 0x000fe400078ec0ff */
[----:B------:R-:W-:Y:S01]  /*68780*/  PRMT R11, R11, 0x4210, R12 ;  /* 0x000042100b0b7816 */ /* 0x000fe2000000000c */
[----:B0-----:R-:W3:Y:S04]  /*68790*/  LDL.LU R17, [R1+0x2b30] ;  /* 0x002b300001117983 */ /* 0x001ee80000300800 */
[----:B------:R0:W-:Y:S04]  /*687a0*/  STL [R1+0x4], R10 ;  /* 0x0000040a01007387 */ /* 0x0001e80000100800 */
[----:B------:R-:W3:Y:S04]  /*687b0*/  LDL.LU R16, [R1+0x2b2c] ;  /* 0x002b2c0001107983 */ /* 0x000ee80000300800 */
[----:B------:R1:W-:Y:S01]  /*687c0*/  STL [R1+0x44], R15 ;  /* 0x0000440f01007387 */ /* 0x0003e20000100800 */
[----:B------:R-:W-:Y:S01]  /*687d0*/  @P2 LOP3.LUT R0, R0, 0x10, RZ, 0xfc, !PT ;  /* 0x0000001000002812 */ /* 0x000fe200078efcff */
[----:B0-----:R-:W-:Y:S01]  /*687e0*/  VIADD R10, R10, UR61 ;  /* 0x0000003d0a0a7c36 */ /* 0x001fe20008000000 */
[----:B------:R-:W-:Y:S01]  /*687f0*/  ISETP.LT.AND P1, PT, R30, UR69, !P4 ;  /* 0x000000451e007c0c */ /* 0x000fe2000e721270 */
[----:B-1----:R-:W3:Y:S04]  /*68800*/  LDL.LU R15, [R1+0x2b28] ;  /* 0x002b2800010f7983 */ /* 0x002ee80000300800 */
[----:B------:R-:W3:Y:S04]  /*68810*/  LDL.LU R14, [R1+0x2b24] ;  /* 0x002b2400010e7983 */ /* 0x000ee80000300800 */
[----:B------:R0:W-:Y:S01]  /*68820*/  STL [R1+0x48], R13 ;  /* 0x0000480d01007387 */ /* 0x0001e20000100800 */
[----:B------:R-:W-:-:S03]  /*68830*/  LOP3.LUT R0, R0, 0xfffffff7, RZ, 0xc0, !PT ;  /* 0xfffffff700007812 */ /* 0x000fc600078ec0ff */
[----:B0-----:R-:W3:Y:S04]  /*68840*/  LDL.LU R13, [R1+0x2b20] ;  /* 0x002b2000010d7983 */ /* 0x001ee80000300800 */
[----:B------:R-:W3:Y:S04]  /*68850*/  LDL.LU R12, [R1+0x2b1c] ;  /* 0x002b1c00010c7983 */ /* 0x000ee80000300800 */
[----:B------:R0:W-:Y:S01]  /*68860*/  STL [R1+0x4c], R11 ;  /* 0x00004c0b01007387 */ /* 0x0001e20000100800 */
[----:B------:R-:W-:-:S03]  /*68870*/  @P3 LOP3.LUT R0, R0, 0x8, RZ, 0xfc, !PT ;  /* 0x0000000800003812 */ /* 0x000fc600078efcff */
[----:B0-----:R-:W3:Y:S04]  /*68880*/  LDL.LU R11, [R1+0x2b18] ;  /* 0x002b1800010b7983 */ /* 0x001ee80000300800 */
[----:B------:R0:W-:Y:S01]  /*68890*/  STL [R1+0x2c], R10 ;  /* 0x00002c0a01007387 */ /* 0x0001e20000100800 */
[----:B------:R-:W-:Y:S02]  /*688a0*/  ISETP.LT.AND P2, PT, R32, UR70, !P4 ;  /* 0x0000004620007c0c */ /* 0x000fe4000e741270 */
[----:B------:R-:W-:Y:S01]  /*688b0*/  ISETP.GE.AND P5, PT, R8, UR30, PT ;  /* 0x0000001e08007c0c */ /* 0x000fe2000bfa6270 */
[----:B0-----:R-:W-:Y:S01]  /*688c0*/  VIADD R10, R10, UR66 ;  /* 0x000000420a0a7c36 */ /* 0x001fe20008000000 */
[----:B------:R-:W-:-:S04]  /*688d0*/  LOP3.LUT R0, R0, 0xfffffffb, RZ, 0xc0, !PT ;  /* 0xfffffffb00007812 */ /* 0x000fc800078ec0ff */
[----:B------:R0:W-:Y:S01]  /*688e0*/  STL [R1+0x3c], R10 ;  /* 0x00003c0a01007387 */ /* 0x0001e20000100800 */
[----:B------:R-:W-:-:S03]  /*688f0*/  @P1 LOP3.LUT R0, R0, 0x4, RZ, 0xfc, !PT ;  /* 0x0000000400001812 */ /* 0x000fc600078efcff */
[----:B0-----:R-:W3:Y:S04]  /*68900*/  LDL.LU R10, [R1+0x2b14] ;  /* 0x002b1400010a7983 */ /* 0x001ee80000300800 */
[----:B------:R-:W3:Y:S04]  /*68910*/  LDL.LU R9, [R1+0x2b10] ;  /* 0x002b100001097983 */ /* 0x000ee80000300800 */
[----:B------:R-:W3:Y:S04]  /*68920*/  LDL.LU R8, [R1+0x2b0c] ;  /* 0x002b0c0001087983 */ /* 0x000ee80000300800 */
[----:B------:R-:W3:Y:S04]  /*68930*/  LDL.LU R7, [R1+0x2b08] ;  /* 0x002b080001077983 */ /* 0x000ee80000300800 */
[----:B------:R-:W3:Y:S04]  /*68940*/  LDL.LU R6, [R1+0x2b04] ;  /* 0x002b040001067983 */ /* 0x000ee80000300800 */
[----:B------:R-:W3:Y:S01]  /*68950*/  LDL.LU R5, [R1+0x2b00] ;  /* 0x002b000001057983 */ /* 0x000ee20000300800 */
[----:B------:R-:W-:-:S03]  /*68960*/  LOP3.LUT R0, R0, 0xfffffffd, RZ, 0xc0, !PT ;  /* 0xfffffffd00007812 */ /* 0x000fc600078ec0ff */
[----:B------:R-:W3:Y:S04]  /*68970*/  LDL.LU R47, [R1+0x2afc] ;  /* 0x002afc00012f7983 */ /* 0x000ee80000300800 */
[----:B------:R-:W3:Y:S04]  /*68980*/  LDL.LU R4, [R1+0x2af8] ;  /* 0x002af80001047983 */ /* 0x000ee80000300800 */
[----:B------:R-:W3:Y:S01]  /*68990*/  LDL.LU R34, [R1+0x2af4] ;  /* 0x002af40001227983 */ /* 0x000ee20000300800 */
[----:B------:R-:W-:-:S03]  /*689a0*/  ISETP.LT.AND P3, PT, R29, UR71, !P4 ;  /* 0x000000471d007c0c */ /* 0x000fc6000e761270 */
[----:B------:R-:W3:Y:S01]  /*689b0*/  LDL.LU R31, [R1+0x2af0] ;  /* 0x002af000011f7983 */ /* 0x000ee20000300800 */
[----:B------:R-:W-:-:S03]  /*689c0*/  ISETP.LT.AND P1, PT, R28, UR72, !P4 ;  /* 0x000000481c007c0c */ /* 0x000fc6000e721270 */
[----:B------:R-:W3:Y:S01]  /*689d0*/  LDL.LU R33, [R1+0x2aec] ;  /* 0x002aec0001217983 */ /* 0x000ee20000300800 */
[----:B------:R-:W-:-:S03]  /*689e0*/  @P2 LOP3.LUT R0, R0, 0x2, RZ, 0xfc, !PT ;  /* 0x0000000200002812 */ /* 0x000fc600078efcff */
[----:B------:R-:W3:Y:S01]  /*689f0*/  LDL.LU R30, [R1+0x2ae8] ;  /* 0x002ae800011e7983 */ /* 0x000ee20000300800 */
[----:B------:R-:W-:-:S03]  /*68a00*/  ISETP.LT.AND P2, PT, R26, UR73, !P4 ;  /* 0x000000491a007c0c */ /* 0x000fc6000e741270 */
[----:B------:R-:W3:Y:S04]  /*68a10*/  LDL.LU R32, [R1+0x2ae4] ;  /* 0x002ae40001207983 */ /* 0x000ee80000300800 */
[----:B------:R-:W3:Y:S04]  /*68a20*/  LDL.LU R29, [R1+0x2ae0] ;  /* 0x002ae000011d7983 */ /* 0x000ee80000300800 */
[----:B------:R-:W3:Y:S04]  /*68a30*/  LDL.LU R28, [R1+0x2adc] ;  /* 0x002adc00011c7983 */ /* 0x000ee80000300800 */
[----:B------:R-:W3:Y:S01]  /*68a40*/  LDL.LU R26, [R1+0x2ad8] ;  /* 0x002ad800011a7983 */ /* 0x000ee20000300800 */
[----:B------:R-:W-:-:S04]  /*68a50*/  LOP3.LUT R0, R0, 0xfffffffe, RZ, 0xc0, !PT ;  /* 0xfffffffe00007812 */ /* 0x000fc800078ec0ff */
[----:B------:R-:W-:Y:S02]  /*68a60*/  @P3 LOP3.LUT R0, R0, 0x1, RZ, 0xfc, !PT ;  /* 0x0000000100003812 */ /* 0x000fe400078efcff */
[----:B------:R-:W-:Y:S02]  /*68a70*/  ISETP.LT.AND P3, PT, R35, UR74, !P4 ;  /* 0x0000004a23007c0c */ /* 0x000fe4000e761270 */
[----:B------:R-:W0:Y:S02]  /*68a80*/  S2R R35, SR_TID.X ;  /* 0x0000000000237919 */ /* 0x000e240000002100 */
[----:B0-----:R-:W-:Y:S01]  /*68a90*/  LOP3.LUT R35, R35, 0x1f, RZ, 0xc0, !PT ;  /* 0x0000001f23237812 */ /* 0x001fe200078ec0ff */
[----:B------:R-:W-:Y:S01]  /*68aa0*/  STL.64 [R1+0x2fd0], R22 ;  /* 0x002fd01601007387 */ /* 0x000fe20000100a00 */
[----:B------:R-:W-:Y:S01]  /*68ab0*/  LOP3.LUT R2, R2, 0xdfffffff, RZ, 0xc0, !PT ;  /* 0xdfffffff02027812 */ /* 0x000fe200078ec0ff */
[----:B------:R-:W0:Y:S02]  /*68ac0*/  LDCU.64 UR22, c[0x0][0x398] ;  /* 0x00007300ff1677ac */ /* 0x000e240008000a00 */
[----:B--2---:R1:W-:Y:S01]  /*68ad0*/  STL.64 [R1+0x2fc8], R20 ;  /* 0x002fc81401007387 */ /* 0x0043e20000100a00 */
[----:B------:R-:W2:Y:S01]  /*68ae0*/  LDCU.64 UR30, c[0x0][0x398] ;  /* 0x00007300ff1e77ac */ /* 0x000ea20008000a00 */
[----:B------:R-:W0:Y:S01]  /*68af0*/  LDCU.64 UR8, c[0x0][0x398] ;  /* 0x00007300ff0877ac */ /* 0x000e220008000a00 */
[----:B------:R-:W0:Y:S01]  /*68b00*/  LDCU.64 UR6, c[0x0][0x398] ;  /* 0x00007300ff0677ac */ /* 0x000e220008000a00 */
[----:B-1----:R-:W2:Y:S01]  /*68b10*/  LDL.LU R20, [R1+0x40] ;  /* 0x0000400001147983 */ /* 0x002ea20000300800 */
[----:B------:R-:W1:Y:S03]  /*68b20*/  LDCU.64 UR12, c[0x0][0x398] ;  /* 0x00007300ff0c77ac */ /* 0x000e660008000a00 */
[----:B------:R-:W2:Y:S01]  /*68b30*/  LDL.LU R21, [R1+0x44] ;  /* 0x0000440001157983 */ /* 0x000ea20000300800 */
[----:B------:R-:W0:Y:S03]  /*68b40*/  LDCU.64 UR16, c[0x0][0x398] ;  /* 0x00007300ff1077ac */ /* 0x000e260008000a00 */
[----:B------:R-:W2:Y:S01]  /*68b50*/  LDL.LU R22, [R1+0x48] ;  /* 0x0000480001167983 */ /* 0x000ea20000300800 */
[----:B------:R-:W0:Y:S03]  /*68b60*/  LDCU.64 UR14, c[0x0][0x398] ;  /* 0x00007300ff0e77ac */ /* 0x000e260008000a00 */
[----:B------:R-:W2:Y:S01]  /*68b70*/  LDL.LU R23, [R1+0x4c] ;  /* 0x00004c0001177983 */ /* 0x000ea20000300800 */
[----:B------:R-:W0:Y:S03]  /*68b80*/  LDCU.64 UR10, c[0x0][0x398] ;  /* 0x00007300ff0a77ac */ /* 0x000e260008000a00 */
[----:B------:R1:W-:Y:S01]  /*68b90*/  STL.64 [R1+0x2fc0], R38 ;  /* 0x002fc02601007387 */ /* 0x0003e20000100a00 */
[----:B------:R-:W0:Y:S01]  /*68ba0*/  LDCU.64 UR18, c[0x0][0x398] ;  /* 0x00007300ff1277ac */ /* 0x000e220008000a00 */
[----:B------:R-:W0:Y:S01]  /*68bb0*/  LDCU.64 UR20, c[0x0][0x398] ;  /* 0x00007300ff1477ac */ /* 0x000e220008000a00 */
[----:B------:R-:W0:Y:S01]  /*68bc0*/  LDCU.64 UR24, c[0x0][0x398] ;  /* 0x00007300ff1877ac */ /* 0x000e220008000a00 */
[----:B-1----:R-:W2:Y:S01]  /*68bd0*/  LDL.LU R38, [R1+0xda4] ;  /* 0x000da40001267983 */ /* 0x002ea20000300800 */
[----:B------:R-:W1:Y:S03]  /*68be0*/  LDCU.64 UR36, c[0x0][0x398] ;  /* 0x00007300ff2477ac */ /* 0x000e660008000a00 */
[----:B------:R-:W3:Y:S01]  /*68bf0*/  LDL.LU R39, [R1+0x20] ;  /* 0x0000200001277983 */ /* 0x000ee20000300800 */
[----:B------:R-:W0:Y:S03]  /*68c00*/  LDCU.64 UR32, c[0x0][0x398] ;  /* 0x00007300ff2077ac */ /* 0x000e260008000a00 */
[----:B------:R1:W-:Y:S01]  /*68c10*/  STL.64 [R1+0x2fb0], R40 ;  /* 0x002fb02801007387 */ /* 0x0003e20000100a00 */
[----:B------:R-:W0:Y:S01]  /*68c20*/  LDCU.64 UR26, c[0x0][0x398] ;  /* 0x00007300ff1a77ac */ /* 0x000e220008000a00 */
[----:B------:R-:W0:Y:S01]  /*68c30*/  LDCU.64 UR38, c[0x0][0x398] ;  /* 0x00007300ff2677ac */ /* 0x000e220008000a00 */
[----:B------:R-:W0:Y:S01]  /*68c40*/  LDCU.64 UR40, c[0x0][0x398] ;  /* 0x00007300ff2877ac */ /* 0x000e220008000a00 */
[----:B-1----:R-:W2:Y:S01]  /*68c50*/  LDL.LU R41, [R1+0xdf0] ;  /* 0x000df00001297983 */ /* 0x002ea20000300800 */
[----:B------:R-:W1:Y:S03]  /*68c60*/  LDCU.64 UR42, c[0x0][0x398] ;  /* 0x00007300ff2a77ac */ /* 0x000e660008000a00 */
[----:B------:R-:W-:Y:S01]  /*68c70*/  STL.64 [R1+0x2f98], R42 ;  /* 0x002f982a01007387 */ /* 0x000fe20000100a00 */
[----:B------:R-:W0:Y:S03]  /*68c80*/  LDCU UR52, c[0x0][0x398] ;  /* 0x00007300ff3477ac */ /* 0x000e260008000800 */
[----:B------:R1:W-:Y:S01]  /*68c90*/  STL.64 [R1+0x2f88], R44 ;  /* 0x002f882c01007387 */ /* 0x0003e20000100a00 */
[----:B------:R-:W0:Y:S01]  /*68ca0*/  LDCU UR54, c[0x0][0x398] ;  /* 0x00007300ff3677ac */ /* 0x000e220008000800 */
[----:B------:R-:W0:Y:S01]  /*68cb0*/  LDCU UR55, c[0x0][0x398] ;  /* 0x00007300ff3777ac */ /* 0x000e220008000800 */
[----:B------:R-:W0:Y:S01]  /*68cc0*/  LDCU UR56, c[0x0][0x398] ;  /* 0x00007300ff3877ac */ /* 0x000e220008000800 */
[----:B-1----:R-:W3:Y:S01]  /*68cd0*/  LDL.LU R44, [R1+0xdbc] ;  /* 0x000dbc00012c7983 */ /* 0x002ee20000300800 */
[----:B------:R-:W1:Y:S03]  /*68ce0*/  LDCU UR57, c[0x0][0x398] ;  /* 0x00007300ff3977ac */ /* 0x000e660008000800 */
[----:B------:R-:W3:Y:S01]  /*68cf0*/  LDL.LU R45, [R1+0xda0] ;  /* 0x000da000012d7983 */ /* 0x000ee20000300800 */
[----:B------:R-:W0:Y:S03]  /*68d00*/  LDCU UR58, c[0x0][0x398] ;  /* 0x00007300ff3a77ac */ /* 0x000e260008000800 */
[----:B------:R4:W-:Y:S01]  /*68d10*/  STL [R1+0x2bc8], R61 ;  /* 0x002bc83d01007387 */ /* 0x0009e20000100800 */
[----:B------:R-:W0:Y:S01]  /*68d20*/  LDCU UR59, c[0x0][0x398] ;  /* 0x00007300ff3b77ac */ /* 0x000e220008000800 */
[----:B------:R-:W0:Y:S02]  /*68d30*/  LDCU UR60, c[0x0][0x398] ;  /* 0x00007300ff3c77ac */ /* 0x000e240008000800 */
[----:B----4-:R-:W4:Y:S01]  /*68d40*/  LDL.LU R61, [R1+0xdb8] ;  /* 0x000db800013d7983 */ /* 0x010f220000300800 */
[----:B------:R-:W0:Y:S03]  /*68d50*/  LDCU UR61, c[0x0][0x398] ;  /* 0x00007300ff3d77ac */ /* 0x000e260008000800 */
[----:B------:R1:W-:Y:S01]  /*68d60*/  STL [R1+0x2bc0], R3 ;  /* 0x002bc00301007387 */ /* 0x0003e20000100800 */
[----:B------:R-:W0:Y:S01]  /*68d70*/  LDCU UR62, c[0x0][0x398] ;  /* 0x00007300ff3e77ac */ /* 0x000e220008000800 */
[----:B------:R-:W0:Y:S01]  /*68d80*/  LDCU UR48, c[0x0][0x398] ;  /* 0x00007300ff3077ac */ /* 0x000e220008000800 */
[----:B------:R-:W0:Y:S01]  /*68d90*/  LDCU UR46, c[0x0][0x398] ;  /* 0x00007300ff2e77ac */ /* 0x000e220008000800 */
[----:B-1----:R-:W4:Y:S01]  /*68da0*/  LDL.LU R3, [R1+0xdb4] ;  /* 0x000db40001037983 */ /* 0x002f220000300800 */
[----:B------:R-:W1:Y:S03]  /*68db0*/  LDCU UR47, c[0x0][0x398] ;  /* 0x00007300ff2f77ac */ /* 0x000e660008000800 */
[----:B------:R0:W-:Y:S01]  /*68dc0*/  STL [R1+0x2bb0], R48 ;  /* 0x002bb03001007387 */ /* 0x0001e20000100800 */
[----:B------:R-:W1:Y:S01]  /*68dd0*/  LDCU UR44, c[0x0][0x398] ;  /* 0x00007300ff2c77ac */ /* 0x000e620008000800 */
[----:B------:R-:W1:Y:S02]  /*68de0*/  LDCU UR45, c[0x0][0x398] ;  /* 0x00007300ff2d77ac */ /* 0x000e640008000800 */
[----:B0-----:R-:W4:Y:S01]  /*68df0*/  LDL.LU R48, [R1+0xdb0] ;  /* 0x000db00001307983 */ /* 0x001f220000300800 */
[----:B------:R-:W0:Y:S03]  /*68e00*/  LDCU UR49, c[0x0][0x398] ;  /* 0x00007300ff3177ac */ /* 0x000e260008000800 */
[----:B------:R1:W-:Y:S01]  /*68e10*/  STL [R1+0x2ba8], R49 ;  /* 0x002ba83101007387 */ /* 0x0003e20000100800 */
[----:B------:R-:W0:Y:S01]  /*68e20*/  LDCU UR50, c[0x0][0x398] ;  /* 0x00007300ff3277ac */ /* 0x000e220008000800 */
[----:B------:R-:W0:Y:S01]  /*68e30*/  LDCU UR51, c[0x0][0x398] ;  /* 0x00007300ff3377ac */ /* 0x000e220008000800 */
[----:B------:R-:W0:Y:S01]  /*68e40*/  LDCU UR53, c[0x0][0x398] ;  /* 0x00007300ff3577ac */ /* 0x000e220008000800 */
[----:B-1----:R-:W4:Y:S04]  /*68e50*/  LDL.LU R49, [R1+0xdcc] ;  /* 0x000dcc0001317983 */ /* 0x002f280000300800 */
[----:B------:R1:W-:Y:S04]  /*68e60*/  STL [R1+0x2ba0], R50 ;  /* 0x002ba03201007387 */ /* 0x0003e80000100800 */
[----:B-1----:R-:W4:Y:S04]  /*68e70*/  LDL.LU R50, [R1+0xdc8] ;  /* 0x000dc80001327983 */ /* 0x002f280000300800 */
[----:B------:R-:W-:Y:S04]  /*68e80*/  STL [R1+0x2b88], R51 ;  /* 0x002b883301007387 */ /* 0x000fe80000100800 */
[----:B------:R-:W-:Y:S04]  /*68e90*/  STL [R1+0x2b70], R52 ;  /* 0x002b703401007387 */ /* 0x000fe80000100800 */
[----:B------:R-:W-:Y:S04]  /*68ea0*/  STL [R1+0x2b68], R53 ;  /* 0x002b683501007387 */ /* 0x000fe80000100800 */
[----:B------:R-:W-:Y:S04]  /*68eb0*/  STL [R1+0x2b48], R54 ;  /* 0x002b483601007387 */ /* 0x000fe80000100800 */
[----:B------:R-:W-:Y:S04]  /*68ec0*/  STL [R1+0x2b20], R55 ;  /* 0x002b203701007387 */ /* 0x000fe80000100800 */
[----:B------:R-:W-:Y:S04]  /*68ed0*/  STL.64 [R1+0x2b00], R56 ;  /* 0x002b003801007387 */ /* 0x000fe80000100a00 */
[----:B------:R1:W-:Y:S01]  /*68ee0*/  STL.64 [R1+0x2ae0], R58 ;  /* 0x002ae03a01007387 */ /* 0x0003e20000100a00 */
[----:B------:R-:W-:-:S03]  /*68ef0*/  @P0 LOP3.LUT R2, R2, 0x20000000, RZ, 0xfc, !PT ;  /* 0x2000000002020812 */ /* 0x000fc600078efcff */
[----:B-1----:R-:W4:Y:S01]  /*68f00*/  LDL.LU R59, [R1+0x24] ;  /* 0x00002400013b7983 */ /* 0x002f220000300800 */
[----:B------:R-:W-:Y:S01]  /*68f10*/  BAR.SYNC.DEFER_BLOCKING 0x0 ;  /* 0x0000000000007b1d */ /* 0x000fe20000010000 */
[----:B------:R-:W-:-:S05]  /*68f20*/  LOP3.LUT P0, RZ, R0, 0x100, RZ, 0xc0, !PT ;  /* 0x0000010000ff7812 */ /* 0x000fca000780c0ff */
[----:B------:R-:W-:Y:S04]  /*68f30*/  STL [R1+0x2ad8], R2 ;  /* 0x002ad80201007387 */ /* 0x000fe80000100800 */
[----:B------:R-:W4:Y:S04]  /*68f40*/  LDL.LU R55, [R1+0xda8] ;  /* 0x000da80001377983 */ /* 0x000f280000300800 */
[----:B------:R-:W4:Y:S04]  /*68f50*/  LDL.LU R54, [R1+0xdac] ;  /* 0x000dac0001367983 */ /* 0x000f280000300800 */
[----:B------:R-:W4:Y:S01]  /*68f60*/  LDL.LU R42, [R1+0x2a0] ;  /* 0x0002a000012a7983 */ /* 0x000f220000300800 */
[----:B--2---:R-:W-:-:S04]  /*68f70*/  LOP3.LUT R41, R41, 0xfffffeff, RZ, 0xc0, !PT ;  /* 0xfffffeff29297812 */ /* 0x004fc800078ec0ff */
[----:B------:R-:W-:Y:S02]  /*68f80*/  @P0 LOP3.LUT R41, R41, 0x100, RZ, 0xfc, !PT ;  /* 0x0000010029290812 */ /* 0x000fe400078efcff */
[----:B------:R-:W-:Y:S02]  /*68f90*/  LOP3.LUT P0, RZ, R0, 0x2, RZ, 0xc0, !PT ;  /* 0x0000000200ff7812 */ /* 0x000fe4000780c0ff */
[----:B------:R-:W-:-:S11]  /*68fa0*/  LOP3.LUT R41, R41, 0xfffffdff, RZ, 0xc0, !PT ;  /* 0xfffffdff29297812 */ /* 0x000fd600078ec0ff */
[----:B------:R-:W-:-:S05]  /*68fb0*/  @P0 LOP3.LUT R41, R41, 0x200, RZ, 0xfc, !PT ;  /* 0x0000020029290812 */ /* 0x000fca00078efcff */
[----:B------:R1:W-:Y:S04]  /*68fc0*/  STL [R1+0xdf0], R41 ;  /* 0x000df02901007387 */ /* 0x0003e80000100800 */
[----:B------:R-:W2:Y:S04]  /*68fd0*/  LDL.LU R43, [R1+0x2a4] ;  /* 0x0002a400012b7983 */ /* 0x000ea80000300800 */
[----:B------:R-:W2:Y:S04]  /*68fe0*/  LDL.LU R40, [R1+0x2a8] ;  /* 0x0002a80001287983 */ /* 0x000ea80000300800 */
[----:B-1----:R-:W2:Y:S01]  /*68ff0*/  LDL.LU R41, [R1+0x2ac] ;  /* 0x0002ac0001297983 */ /* 0x002ea20000300800 */
[----:B---3--:R-:W-:-:S02]  /*69000*/  IADD3 R52, P6, PT, R39, R26, RZ ;  /* 0x0000001a27347210 */ /* 0x008fc40007fde0ff */
[----:B------:R-:W-:Y:S01]  /*69010*/  LEA R2, R35, UR4, 0x4 ;  /* 0x0000000423027c11 */ /* 0x000fe2000f8e20ff */
[----:B------:R-:W-:Y:S01]  /*69020*/  STL [R1+0x2f10], R0 ;  /* 0x002f100001007387 */ /* 0x000fe20000100800 */
[----:B------:R-:W-:Y:S01]  /*69030*/  LOP3.LUT P0, RZ, R0, 0x1, RZ, 0xc0, !PT ;  /* 0x0000000100ff7812 */ /* 0x000fe2000780c0ff */
[----:B------:R-:W1:Y:S02]  /*69040*/  LDCU.64 UR4, c[0x0][0x398] ;  /* 0x00007300ff0477ac */ /* 0x000e640008000a00 */
[----:B------:R-:W-:Y:S04]  /*69050*/  STL [R1+0xdf4], R2 ;  /* 0x000df40201007387 */ /* 0x000fe80000100800 */
[----:B------:R3:W-:Y:S04]  /*69060*/  STSM.16.M88.4 [R2], R20 ;  /* 0x0000001402007844 */ /* 0x0007e80000000200 */
[----:B---3--:R-:W3:Y:S01]  /*69070*/  LDL.LU.64 R22, [R1+0x2fd0] ;  /* 0x002fd00001167983 */ /* 0x008ee20000300a00 */
[----:B----4-:R-:W-:-:S03]  /*69080*/  F2FP.SATFINITE.E4M3.F32.PACK_AB_MERGE_C R0, R3, R48, RZ ;  /* 0x000000300300723e */ /* 0x010fc600048070ff */
[----:B------:R-:W4:Y:S01]  /*69090*/  LDL.LU.64 R20, [R1+0x2fc8] ;  /* 0x002fc80001147983 */ /* 0x000f220000300a00 */
[----:B------:R-:W-:Y:S01]  /*690a0*/  F2FP.SATFINITE.E4M3.F32.PACK_AB_MERGE_C R35, R49, R50, RZ ;  /* 0x000000323123723e */ /* 0x000fe200048070ff */
[----:B------:R-:W-:Y:S01]  /*690b0*/  IMAD.X R53, R59, 0x1, R28, P6 ;  /* 0x000000013b357824 */ /* 0x000fe200030e061c */
[----:B------:R-:W-:-:S04]  /*690c0*/  IADD3 R2, P6, PT, R39, R29, RZ ;  /* 0x0000001d27027210 */ /* 0x000fc80007fde0ff */
[----:B------:R0:W-:Y:S01]  /*690d0*/  STL.64 [R1+0x23c0], R52 ;  /* 0x0023c03401007387 */ /* 0x0001e20000100a00 */
[----:B------:R-:W-:-:S03]  /*690e0*/  IMAD.X R3, R59, 0x1, R32, P6 ;  /* 0x000000013b037824 */ /* 0x000fc600030e0620 */
[----:B------:R-:W-:Y:S04]  /*690f0*/  STL [R1+0x2528], R35 ;  /* 0x0025282301007387 */ /* 0x000fe80000100800 */
[----:B------:R1:W-:Y:S04]  /*69100*/  STL [R1+0x248c], R0 ;  /* 0x00248c0001007387 */ /* 0x0003e80000100800 */
[----:B0-----:R-:W3:Y:S04]  /*69110*/  LDL.LU R52, [R1+0xd80] ;  /* 0x000d800001347983 */ /* 0x001ee80000300800 */
[----:B------:R-:W3:Y:S01]  /*69120*/  LDL.LU R51, [R1+0xd84] ;  /* 0x000d840001337983 */ /* 0x000ee20000300800 */
[----:B-1----:R-:W-:-:S03]  /*69130*/  F2FP.SATFINITE.E4M3.F32.PACK_AB_MERGE_C R0, R44, R61, RZ ;  /* 0x0000003d2c00723e */ /* 0x002fc600048070ff */
[----:B------:R0:W-:Y:S04]  /*69140*/  STL.64 [R1+0x23b8], R2 ;  /* 0x0023b80201007387 */ /* 0x0001e80000100a00 */
[----:B------:R1:W-:Y:S04]  /*69150*/  STL [R1+0x2488], R0 ;  /* 0x0024880001007387 */ /* 0x0003e80000100800 */
[----:B------:R-:W4:Y:S01]  /*69160*/  LDL.LU R49, [R1+0xd88] ;  /* 0x000d880001317983 */ /* 0x000f220000300800 */
[----:B0-----:R-:W-:-:S03]  /*69170*/  IADD3 R2, P6, PT, R39, R30, RZ ;  /* 0x0000001e27027210 */ /* 0x001fc60007fde0ff */
[----:B------:R-:W4:Y:S01]  /*69180*/  LDL.LU R48, [R1+0xd8c] ;  /* 0x000d8c0001307983 */ /* 0x000f220000300800 */
[----:B-1----:R-:W-:Y:S01]  /*69190*/  F2FP.SATFINITE.E4M3.F32.PACK_AB_MERGE_C R0, R38, R45, RZ ;  /* 0x0000002d2600723e */ /* 0x002fe200048070ff */
[----:B------:R-:W-:-:S04]  /*691a0*/  IMAD.X R3, R59, 0x1, R33, P6 ;  /* 0x000000013b037824 */ /* 0x000fc800030e0621 */
[----:B------:R-:W-:Y:S04]  /*691b0*/  STL [R1+0x245c], R0 ;  /* 0x00245c0001007387 */ /* 0x000fe80000100800 */
[----:B------:R-:W4:Y:S04]  /*691c0*/  LDL.LU R53, [R1+0xd70] ;  /* 0x000d700001357983 */ /* 0x000f280000300800 */
[----:B------:R-:W4:Y:S04]  /*691d0*/  LDL.LU R50, [R1+0xd74] ;  /* 0x000d740001327983 */ /* 0x000f280000300800 */
[----:B------:R0:W-:Y:S04]  /*691e0*/  STL.64 [R1+0x23b0], R2 ;  /* 0x0023b00201007387 */ /* 0x0001e80000100a00 */
[----:B0-----:R-:W4:Y:S04]  /*691f0*/  LDL.LU R3, [R1+0xd78] ;  /* 0x000d780001037983 */ /* 0x001f280000300800 */
[----:B------:R-:W4:Y:S04]  /*69200*/  LDL.LU R61, [R1+0xd7c] ;  /* 0x000d7c00013d7983 */ /* 0x000f280000300800 */
[----:B------:R-:W4:Y:S04]  /*69210*/  LDL.LU R44, [R1+0xd60] ;  /* 0x000d6000012c7983 */ /* 0x000f280000300800 */
[----:B------:R-:W4:Y:S01]  /*69220*/  LDL.LU R45, [R1+0xd64] ;  /* 0x000d6400012d7983 */ /* 0x000f220000300800 */
[----:B------:R-:W-:-:S03]  /*69230*/  IADD3 R56, P6, PT, R39, R31, RZ ;  /* 0x0000001f27387210 */ /* 0x000fc60007fde0ff */
[----:B------:R-:W4:Y:S04]  /*69240*/  LDL.LU R38, [R1+0xd68] ;  /* 0x000d680001267983 */ /* 0x000f280000300800 */
[----:B------:R-:W4:Y:S01]  /*69250*/  LDL.LU R39, [R1+0xd6c] ;  /* 0x000d6c0001277983 */ /* 0x000f220000300800 */
[----:B------:R-:W-:Y:S01]  /*69260*/  IMAD.X R57, R59, 0x1, R34, P6 ;  /* 0x000000013b397824 */ /* 0x000fe200030e0622 */
[----:B------:R-:W-:-:S04]  /*69270*/  F2FP.SATFINITE.E4M3.F32.PACK_AB_MERGE_C R35, R54, R55, RZ ;  /* 0x000000373623723e */ /* 0x000fc800048070ff */
[----:B------:R0:W-:Y:S04]  /*69280*/  STL.64 [R1+0x23a8], R56 ;  /* 0x0023a83801007387 */ /* 0x0001e80000100a00 */
[----:B------:R1:W-:Y:S04]  /*69290*/  STL [R1+0x2450], R35 ;  /* 0x0024502301007387 */ /* 0x0003e80000100800 */
[----:B------:R-:W4:Y:S01]  /*692a0*/  LDL.LU R58, [R1+0xd50] ;  /* 0x000d5000013a7983 */ /* 0x000f220000300800 */
[----:B--2---:R-:W-:-:S05]  /*692b0*/  F2FP.SATFINITE.E4M3.F32.PACK_AB_MERGE_C R2, R43, R42, RZ ;  /* 0x0000002a2b02723e */ /* 0x004fca00048070ff */
[----:B------:R-:W-:Y:S01]  /*692c0*/  STL [R1+0x2444], R2 ;  /* 0x0024440201007387 */ /* 0x000fe20000100800 */
[----:B------:R-:W-:-:S03]  /*692d0*/  F2FP.SATFINITE.E4M3.F32.PACK_AB_MERGE_C R0, R41, R40, RZ ;  /* 0x000000282900723e */ /* 0x000fc600048070ff */
[----:B------:R-:W2:Y:S04]  /*692e0*/  LDL.LU R59, [R1+0xd54] ;  /* 0x000d5400013b7983 */ /* 0x000ea80000300800 */
[----:B------:R-:W-:Y:S04]  /*692f0*/  STL [R1+0x243c], R0 ;  /* 0x00243c0001007387 */ /* 0x000fe80000100800 */
[----:B0-----:R-:W2:Y:S04]  /*69300*/  LDL.LU R56, [R1+0xd58] ;  /* 0x000d580001387983 */ /* 0x001ea80000300800 */
[----:B------:R-:W2:Y:S04]  /*69310*/  LDL.LU R57, [R1+0xd5c] ;  /* 0x000d5c0001397983 */ /* 0x000ea80000300800 */
[----:B------:R-:W2:Y:S04]  /*69320*/  LDL.LU R55, [R1+0xd40] ;  /* 0x000d400001377983 */ /* 0x000ea80000300800 */
[----:B------:R-:W2:Y:S04]  /*69330*/  LDL.LU R54, [R1+0xd44] ;  /* 0x000d440001367983 */ /* 0x000ea80000300800 */
[----:B------:R-:W2:Y:S04]  /*69340*/  LDL.LU R42, [R1+0xd48] ;  /* 0x000d4800012a7983 */ /* 0x000ea80000300800 */
[----:B------:R-:W2:Y:S01]  /*69350*/  LDL.LU R43, [R1+0xd4c] ;  /* 0x000d4c00012b7983 */ /* 0x000ea20000300800 */
[----:B-1----:R-:W-:-:S02]  /*69360*/  SHF.R.S32.HI R35, RZ, 0x1f, R37 ;  /* 0x0000001fff237819 */ /* 0x002fc40000011425 */
[----:B------:R-:W-:-:S05]  /*69370*/  IADD3 R40, P6, PT, R37, R4, RZ ;  /* 0x0000000425287210 */ /* 0x000fca0007fde0ff */
[----:B------:R-:W-:-:S05]  /*69380*/  IMAD.X R41, R35, 0x1, R47, P6 ;  /* 0x0000000123297824 */ /* 0x000fca00030e062f */
[----:B------:R0:W-:Y:S04]  /*69390*/  STL.64 [R1+0x23a0], R40 ;  /* 0x0023a02801007387 */ /* 0x0001e80000100a00 */
[----:B0-----:R-:W2:Y:S04]  /*693a0*/  LDL.LU R40, [R1+0xd30] ;  /* 0x000d300001287983 */ /* 0x001ea80000300800 */
[----:B------:R-:W2:Y:S01]  /*693b0*/  LDL.LU R41, [R1+0xd34] ;  /* 0x000d340001297983 */ /* 0x000ea20000300800 */
[----:B---3--:R-:W-:-:S03]  /*693c0*/  F2FP.SATFINITE.E4M3.F32.PACK_AB_MERGE_C R2, R51, R52, RZ ;  /* 0x000000343302723e */ /* 0x008fc600048070ff */
[----:B------:R-:W3:Y:S04]  /*693d0*/  LDL.LU R52, [R1+0xd38] ;  /* 0x000d380001347983 */ /* 0x000ee80000300800 */
[----:B------:R0:W-:Y:S04]  /*693e0*/  STL [R1+0x27fc], R2 ;  /* 0x0027fc0201007387 */ /* 0x0001e80000100800 */
[----:B------:R-:W3:Y:S01]  /*693f0*/  LDL.LU R51, [R1+0xd3c] ;  /* 0x000d3c0001337983 */ /* 0x000ee20000300800 */
[----:B----4-:R-:W-:Y:S02]  /*69400*/  F2FP.SATFINITE.E4M3.F32.PACK_AB_MERGE_C R0, R48, R49, RZ ;  /* 0x000000313000723e */ /* 0x010fe400048070ff */
[----:B------:R-:W-:-:S05]  /*69410*/  IADD3 R48, P6, PT, R37, R5, RZ ;  /* 0x0000000525307210 */ /* 0x000fca0007fde0ff */
[----:B------:R-:W-:Y:S01]  /*69420*/  IMAD.X R49, R35, 0x1, R6, P6 ;  /* 0x0000000123317824 */ /* 0x000fe200030e0606 */
[----:B0-----:R-:W-:Y:S01]  /*69430*/  IADD3 R2, P6, PT, R37, R7, RZ ;  /* 0x0000000725027210 */ /* 0x001fe20007fde0ff */
[----:B------:R-:W-:Y:S04]  /*69440*/  STL [R1+0x27f4], R0 ;  /* 0x0027f40001007387 */ /* 0x000fe80000100800 */
[----:B------:R0:W-:Y:S01]  /*69450*/  STL.64 [R1+0x2398], R48 ;  /* 0x0023983001007387 */ /* 0x0001e20000100a00 */
[----:B------:R-:W-:-:S03]  /*69460*/  F2FP.SATFINITE.E4M3.F32.PACK_AB_MERGE_C R50, R50, R53, RZ ;  /* 0x000000353232723e */ /* 0x000fc600048070ff */
[----:B0-----:R-:W4:Y:S04]  /*69470*/  LDL.LU R49, [R1+0x290] ;  /* 0x0002900001317983 */ /* 0x001f280000300800 */
[----:B------:R-:W4:Y:S01]  /*69480*/  LDL.LU R48, [R1+0x294] ;  /* 0x0002940001307983 */ /* 0x000f220000300800 */
[----:B------:R-:W-:Y:S01]  /*69490*/  F2FP.SATFINITE.E4M3.F32.PACK_AB_MERGE_C R0, R61, R3, RZ ;  /* 0x000000033d00723e */ /* 0x000fe200048070ff */
[----:B------:R-:W-:Y:S02]  /*694a0*/  IMAD.X R3, R35, 0x1, R8, P6 ;  /* 0x0000000123037824 */ /* 0x000fe400030e0608 */
[----:B------:R-:W-:Y:S04]  /*694b0*/  STL [R1+0x2968], R50 ;  /* 0x0029683201007387 */ /* 0x000fe80000100800 */
[----:B------:R0:W-:Y:S04]  /*694c0*/  STL [R1+0x2964], R0 ;  /* 0x0029640001007387 */ /* 0x0001e80000100800 */
[----:B------:R1:W-:Y:S04]  /*694d0*/  STL.64 [R1+0x2390], R2 ;  /* 0x0023900201007387 */ /* 0x0003e80000100a00 */
[----:B------:R-:W4:Y:S01]  /*694e0*/  LDL.LU R53, [R1+0x298] ;  /* 0x0002980001357983 */ /* 0x000f220000300800 */
[----:B0-----:R-:W-:-:S02]  /*694f0*/  F2FP.SATFINITE.E4M3.F32.PACK_AB_MERGE_C R0, R39, R38, RZ ;  /* 0x000000262700723e */ /* 0x001fc400048070ff */
[----:B-1----:R-:W-:-:S05]  /*69500*/  F2FP.SATFINITE.E4M3.F32.PACK_AB_MERGE_C R2, R45, R44, RZ ;  /* 0x0000002c2d02723e */ /* 0x002fca00048070ff */
[----:B------:R-:W-:Y:S04]  /*69510*/  STL [R1+0x29a4], R2 ;  /* 0x0029a40201007387 */ /* 0x000fe80000100800 */
[----:B------:R-:W4:Y:S01]  /*69520*/  LDL.LU R50, [R1+0x29c] ;  /* 0x00029c0001327983 */ /* 0x000f220000300800 */
[----:B------:R-:W-:-:S03]  /*69530*/  IADD3 R38, P6, PT, R37, R9, RZ ;  /* 0x0000000925267210 */ /* 0x000fc60007fde0ff */
[----:B------:R-:W-:Y:S04]  /*69540*/  STL [R1+0x29a0], R0 ;  /* 0x0029a00001007387 */ /* 0x000fe80000100800 */
[----:B------:R-:W4:Y:S04]  /*69550*/  LDL.LU R3, [R1+0xd10] ;  /* 0x000d100001037983 */ /* 0x000f280000300800 */
[----:B------:R-:W4:Y:S01]  /*69560*/  LDL.LU R61, [R1+0xd14] ;  /* 0x000d1400013d7983 */ /* 0x000f220000300800 */
[----:B------:R-:W-:-:S03]  /*69570*/  IMAD.X R39, R35, 0x1, R10, P6 ;  /* 0x0000000123277824 */ /* 0x000fc600030e060a */
[----:B------:R-:W4:Y:S04]  /*69580*/  LDL.LU R44, [R1+0xd18] ;  /* 0x000d1800012c7983 */ /* 0x000f280000300800 */
[----:B------:R-:W4:Y:S04]  /*69590*/  LDL.LU R45, [R1+0xd1c] ;  /* 0x000d1c00012d7983 */ /* 0x000f280000300800 */
[----:B------:R0:W-:Y:S04]  /*695a0*/  STL.64 [R1+0x2388], R38 ;  /* 0x0023882601007387 */ /* 0x0001e80000100a00 */
[----:B0-----:R-:W4:Y:S01]  /*695b0*/  LDL.LU.64 R38, [R1+0x2fc0] ;  /* 0x002fc00001267983 */ /* 0x001f220000300a00 */
[----:B--2---:R-:W-:-:S05]  /*695c0*/  F2FP.SATFINITE.E4M3.F32.PACK_AB_MERGE_C R2, R59, R58, RZ ;  /* 0x0000003a3b02723e */ /* 0x004fca00048070ff */
[----:B------:R0:W-:Y:S01]  /*695d0*/  STL [R1+0x29dc], R2 ;  /* 0x0029dc0201007387 */ /* 0x0001e20000100800 */
[----:B------:R-:W-:Y:S02]  /*695e0*/  F2FP.SATFINITE.E4M3.F32.PACK_AB_MERGE_C R0, R57, R56, RZ ;  /* 0x000000383900723e */ /* 0x000fe400048070ff */
[----:B------:R-:W-:-:S03]  /*695f0*/  IADD3 R56, P6, PT, R37, R11, RZ ;  /* 0x0000000b25387210 */ /* 0x000fc60007fde0ff */
[----:B------:R1:W-:Y:S02]  /*69600*/  STL [R1+0x29d8], R0 ;  /* 0x0029d80001007387 */ /* 0x0003e40000100800 */
[----:B------:R-:W-:Y:S01]  /*69610*/  IMAD.X R57, R35, 0x1, R12, P6 ;  /* 0x0000000123397824 */ /* 0x000fe200030e060c */
[----:B0-----:R-:W-:Y:S02]  /*69620*/  F2FP.SATFINITE.E4M3.F32.PACK_AB_MERGE_C R2, R54, R55, RZ ;  /* 0x000000373602723e */ /* 0x001fe400048070ff */
[----:B-1----:R-:W-:Y:S02]  /*69630*/  F2FP.SATFINITE.E4M3.F32.PACK_AB_MERGE_C R0, R43, R42, RZ ;  /* 0x0000002a2b00723e */ /* 0x002fe400048070ff */
[----:B------:R-:W-:Y:S01]  /*69640*/  IADD3 R42, P6, PT, R37, R13, RZ ;  /* 0x0000000d252a7210 */ /* 0x000fe20007fde0ff */
[----:B------:R-:W-:Y:S04]  /*69650*/  STL.64 [R1+0x2380], R56 ;  /* 0x0023803801007387 */ /* 0x000fe80000100a00 */
[----:B------:R-:W-:Y:S01]  /*69660*/  IMAD.X R43, R35, 0x1, R14, P6 ;  /* 0x00000001232b7824 */ /* 0x000fe200030e060e */
[----:B------:R-:W-:Y:S04]  /*69670*/  STL [R1+0x29f8], R2 ;  /* 0x0029f80201007387 */ /* 0x000fe80000100800 */
[----:B------:R-:W-:Y:S04]  /*69680*/  STL [R1+0x29f4], R0 ;  /* 0x0029f40001007387 */ /* 0x000fe80000100800 */
[----:B------:R0:W-:Y:S04]  /*69690*/  STL.64 [R1+0x2378], R42 ;  /* 0x0023782a01007387 */ /* 0x0001e80000100a00 */
[----:B0-----:R-:W2:Y:S04]  /*696a0*/  LDL.LU R42, [R1+0xd00] ;  /* 0x000d0000012a7983 */ /* 0x001ea80000300800 */
[----:B------:R-:W2:Y:S01]  /*696b0*/  LDL.LU R43, [R1+0xd04] ;  /* 0x000d0400012b7983 */ /* 0x000ea20000300800 */
[----:B------:R-:W-:-:S02]  /*696c0*/  F2FP.SATFINITE.E4M3.F32.PACK_AB_MERGE_C R0, R41, R40, RZ ;  /* 0x000000282900723e */ /* 0x000fc400048070ff */
[----:B------:R-:W-:-:S03]  /*696d0*/  IADD3 R54, P6, PT, R37, R15, RZ ;  /* 0x0000000f25367210 */ /* 0x000fc60007fde0ff */
[----:B------:R3:W-:Y:S04]  /*696e0*/  STL [R1+0x2a1c], R0 ;  /* 0x002a1c0001007387 */ /* 0x0007e80000100800 */
[----:B------:R-:W2:Y:S01]  /*696f0*/  LDL.LU R40, [R1+0xd08] ;  /* 0x000d080001287983 */ /* 0x000ea20000300800 */
[----:B------:R-:W-:-:S03]  /*69700*/  IMAD.X R55, R35, 0x1, R16, P6 ;  /* 0x0000000123377824 */ /* 0x000fc600030e0610 */
[----:B------:R-:W2:Y:S01]  /*69710*/  LDL.LU R41, [R1+0xd0c] ;  /* 0x000d0c0001297983 */ /* 0x000ea20000300800 */
[----:B---3--:R-:W-:-:S05]  /*69720*/  F2FP.SATFINITE.E4M3.F32.PACK_AB_MERGE_C R0, R51, R52, RZ ;  /* 0x000000343300723e */ /* 0x008fca00048070ff */
[----:B------:R4:W-:Y:S04]  /*69730*/  STL [R1+0x2a18], R0 ;  /* 0x002a180001007387 */ /* 0x0009e80000100800 */
[----:B------:R-:W3:Y:S04]  /*69740*/  LDL.LU R2, [R1+0xcf0] ;  /* 0x000cf00001027983 */ /* 0x000ee80000300800 */
[----:B------:R-:W3:Y:S04]  /*69750*/  LDL.LU R58, [R1+0xcf4] ;  /* 0x000cf400013a7983 */ /* 0x000ee80000300800 */
[----:B------:R0:W-:Y:S01]  /*69760*/  STL.64 [R1+0x2370], R54 ;  /* 0x0023703601007387 */ /* 0x0001e20000100a00 */
[----:B----4-:R-:W-:-:S05]  /*69770*/  F2FP.SATFINITE.E4M3.F32.PACK_AB_MERGE_C R0, R48, R49, RZ ;  /* 0x000000313000723e */ /* 0x010fca00048070ff */
[----:B------:R1:W-:Y:S04]  /*69780*/  STL [R1+0x2a38], R0 ;  /* 0x002a380001007387 */ /* 0x0003e80000100800 */
[----:B------:R-:W4:Y:S04]  /*69790*/  LDL.LU R59, [R1+0xcf8] ;  /* 0x000cf800013b7983 */ /* 0x000f280000300800 */
[----:B------:R-:W4:Y:S01]  /*697a0*/  LDL.LU R56, [R1+0xcfc] ;  /* 0x000cfc0001387983 */ /* 0x000f220000300800 */
[----:B0-----:R-:W-:-:S03]  /*697b0*/  IADD3 R54, P6, PT, R37, R17, RZ ;  /* 0x0000001125367210 */ /* 0x001fc60007fde0ff */
[----:B------:R-:W4:Y:S04]  /*697c0*/  LDL.LU R52, [R1+0xce0] ;  /* 0x000ce00001347983 */ /* 0x000f280000300800 */
[----:B------:R-:W4:Y:S04]  /*697d0*/  LDL.LU R51, [R1+0xce4] ;  /* 0x000ce40001337983 */ /* 0x000f280000300800 */
[----:B------:R-:W4:Y:S01]  /*697e0*/  LDL.LU R49, [R1+0xce8] ;  /* 0x000ce80001317983 */ /* 0x000f220000300800 */
[----:B------:R-:W-:-:S03]  /*697f0*/  IMAD.X R55, R35, 0x1, R19, P6 ;  /* 0x0000000123377824 */ /* 0x000fc600030e0613 */
[----:B------:R-:W4:Y:S01]  /*69800*/  LDL.LU R48, [R1+0xcec] ;  /* 0x000cec0001307983 */ /* 0x000f220000300800 */
[----:B-1----:R-:W-:-:S05]  /*69810*/  F2FP.SATFINITE.E4M3.F32.PACK_AB_MERGE_C R0, R50, R53, RZ ;  /* 0x000000353200723e */ /* 0x002fca00048070ff */
[----:B------:R0:W-:Y:S04]  /*69820*/  STL [R1+0x2a34], R0 ;  /* 0x002a340001007387 */ /* 0x0001e80000100800 */
[----:B------:R-:W4:Y:S01]  /*69830*/  LDL.LU R57, [R1+0xcd0] ;  /* 0x000cd00001397983 */ /* 0x000f220000300800 */
[----:B0-----:R-:W-:-:S03]  /*69840*/  F2FP.SATFINITE.E4M3.F32.PACK_AB_MERGE_C R0, R61, R3, RZ ;  /* 0x000000033d00723e */ /* 0x001fc600048070ff */
[----:B------:R0:W-:Y:S04]  /*69850*/  STL.64 [R1+0x2368], R54 ;  /* 0x0023683601007387 */ /* 0x0001e80000100a00 */
[----:B------:R-:W-:Y:S04]  /*69860*/  STL [R1+0x27d4], R0 ;  /* 0x0027d40001007387 */ /* 0x000fe80000100800 */
[----:B0-----:R-:W4:Y:S04]  /*69870*/  LDL.LU R55, [R1+0xcd4] ;  /* 0x000cd40001377983 */ /* 0x001f280000300800 */
[----:B------:R-:W4:Y:S04]  /*69880*/  LDL.LU R54, [R1+0xcd8] ;  /* 0x000cd80001367983 */ /* 0x000f280000300800 */
[----:B------:R-:W4:Y:S01]  /*69890*/  LDL.LU R53, [R1+0xcdc] ;  /* 0x000cdc0001357983 */ /* 0x000f220000300800 */
[----:B------:R-:W-:-:S03]  /*698a0*/  F2FP.SATFINITE.E4M3.F32.PACK_AB_MERGE_C R61, R45, R44, RZ ;  /* 0x0000002c2d3d723e */ /* 0x000fc600048070ff */
[----:B------:R-:W4:Y:S04]  /*698b0*/  LDL.LU R50, [R1+0xcc0] ;  /* 0x000cc00001327983 */ /* 0x000f280000300800 */
[----:B------:R-:W4:Y:S04]  /*698c0*/  LDL.LU R3, [R1+0xcc4] ;  /* 0x000cc40001037983 */ /* 0x000f280000300800 */
[----:B------:R-:W4:Y:S04]  /*698d0*/  LDL.LU R44, [R1+0xcc8] ;  /* 0x000cc800012c7983 */ /* 0x000f280000300800 */
[----:B------:R-:W4:Y:S04]  /*698e0*/  LDL.LU R45, [R1+0xccc] ;  /* 0x000ccc00012d7983 */ /* 0x000f280000300800 */
[----:B------:R-:W-:Y:S04]  /*698f0*/  STL [R1+0x2d90], R61 ;  /* 0x002d903d01007387 */ /* 0x000fe80000100800 */
[----:B------:R0:W-:Y:S02]  /*69900*/  STL [R1+0x2f90], R60 ;  /* 0x002f903c01007387 */ /* 0x0001e40000100800 */
[----:B0-----:R-:W-:-:S05]  /*69910*/  IADD3 R60, P6, PT, R37, R18, RZ ;  /* 0x00000012253c7210 */ /* 0x001fca0007fde0ff */
[----:B------:R-:W-:Y:S01]  /*69920*/  IMAD.X R61, R35, 0x1, R20, P6 ;  /* 0x00000001233d7824 */ /* 0x000fe200030e0614 */
[----:B--2---:R-:W-:Y:S02]  /*69930*/  F2FP.SATFINITE.E4M3.F32.PACK_AB_MERGE_C R43, R43, R42, RZ ;  /* 0x0000002a2b2b723e */ /* 0x004fe400048070ff */
[----:B------:R-:W2:Y:S04]  /*69940*/  LDL.LU R42, [R1+0x280] ;  /* 0x00028000012a7983 */ /* 0x000ea80000300800 */
[----:B------:R-:W-:Y:S04]  /*69950*/  STL.64 [R1+0x2360], R60 ;  /* 0x0023603c01007387 */ /* 0x000fe80000100a00 */
[----:B------:R0:W-:Y:S04]  /*69960*/  STL [R1+0x2950], R43 ;  /* 0x0029502b01007387 */ /* 0x0001e80000100800 */
[----:B0-----:R-:W2:Y:S01]  /*69970*/  LDL.LU R43, [R1+0x284] ;  /* 0x00028400012b7983 */ /* 0x001ea20000300800 */
[----:B------:R-:W-:-:S02]  /*69980*/  F2FP.SATFINITE.E4M3.F32.PACK_AB_MERGE_C R0, R41, R40, RZ ;  /* 0x000000282900723e */ /* 0x000fc400048070ff */
[----:B------:R-:W-:-:S03]  /*69990*/  IADD3 R60, P6, PT, R37, R21, RZ ;  /* 0x00000015253c7210 */ /* 0x000fc60007fde0ff */
[----:B------:R4:W-:Y:S02]  /*699a0*/  STL [R1+0x294c], R0 ;  /* 0x00294c0001007387 */ /* 0x0009e40000100800 */
[----:B------:R-:W-:Y:S02]  /*699b0*/  IMAD.X R61, R35, 0x1, R23, P6 ;  /* 0x00000001233d7824 */ /* 0x000fe400030e0617 */
[----:B------:R-:W2:Y:S04]  /*699c0*/  LDL.LU R40, [R1+0x288] ;  /* 0x0002880001287983 */ /* 0x000ea80000300800 */
[----:B------:R-:W2:Y:S04]  /*699d0*/  LDL.LU R41, [R1+0x28c] ;  /* 0x00028c0001297983 */ /* 0x000ea80000300800 */
[----:B------:R-:W-:Y:S01]  /*699e0*/  STL.64 [R1+0x2358], R60 ;  /* 0x0023583c01007387 */ /* 0x000fe20000100a00 */
[----:B---3--:R-:W-:-:S02]  /*699f0*/  F2FP.SATFINITE.E4M3.F32.PACK_AB_MERGE_C R2, R58, R2, RZ ;  /* 0x000000023a02723e */ /* 0x008fc400048070ff */
[----:B------:R-:W-:-:S03]  /*69a00*/  IADD3 R58, P6, PT, R37, R22, RZ ;  /* 0x00000016253a7210 */ /* 0x000fc60007fde0ff */
[----:B------:R0:W-:Y:S01]  /*69a10*/  STL [R1+0x2988], R2 ;  /* 0x0029880201007387 */ /* 0x0001e20000100800 */
[----:B----4-:R-:W-:Y:S01]  /*69a20*/  F2FP.SATFINITE.E4M3.F32.PACK_AB_MERGE_C R0, R56, R59, RZ ;  /* 0x0000003b3800723e */ /* 0x010fe200048070ff */
[----:B------:R-:W-:-:S04]  /*69a30*/  IMAD.X R59, R35, 0x1, R24, P6 ;  /* 0x00000001233b7824 */ /* 0x000fc800030e0618 */
[----:B------:R1:W-:Y:S01]  /*69a40*/  STL [R1+0x2984], R0 ;  /* 0x0029840001007387 */ /* 0x0003e20000100800 */
[----:B0-----:R-:W-:-:S03]  /*69a50*/  F2FP.SATFINITE.E4M3.F32.PACK_AB_MERGE_C R2, R51, R52, RZ ;  /* 0x000000343302723e */ /* 0x001fc600048070ff */
[----:B------:R0:W-:Y:S01]  /*69a60*/  STL.64 [R1+0x2350], R58 ;  /* 0x0023503a01007387 */ /* 0x0001e20000100a00 */
[----:B-1----:R-:W-:-:S03]  /*69a70*/  F2FP.SATFINITE.E4M3.F32.PACK_AB_MERGE_C R0, R48, R49, RZ ;  /* 0x000000313000723e */ /* 0x002fc600048070ff */
[----:B0-----:R-:W3:Y:S04]  /*69a80*/  LDL.LU R59, [R1+0xcb0] ;  /* 0x000cb000013b7983 */ /* 0x001ee80000300800 */
[----:B------:R0:W-:Y:S01]  /*69a90*/  STL [R1+0x29c4], R2 ;  /* 0x0029c40201007387 */ /* 0x0001e20000100800 */
[----:B------:R-:W-:-:S03]  /*69aa0*/  IADD3 R60, P6, PT, R37, R25, RZ ;  /* 0x00000019253c7210 */ /* 0x000fc60007fde0ff */
[----:B------:R-:W3:Y:S04]  /*69ab0*/  LDL.LU R56, [R1+0xcb4] ;  /* 0x000cb40001387983 */ /* 0x000ee80000300800 */
[----:B------:R1:W-:Y:S04]  /*69ac0*/  STL [R1+0x29c0], R0 ;  /* 0x0029c00001007387 */ /* 0x0003e80000100800 */
[----:B------:R-:W4:Y:S04]  /*69ad0*/  LDL.LU R52, [R1+0xcb8] ;  /* 0x000cb80001347983 */ /* 0x000f280000300800 */
[----:B------:R-:W4:Y:S04]  /*69ae0*/  LDL.LU R51, [R1+0xcbc] ;  /* 0x000cbc0001337983 */ /* 0x000f280000300800 */
[----:B------:R-:W4:Y:S01]  /*69af0*/  LDL.LU R49, [R1+0xca0] ;  /* 0x000ca00001317983 */ /* 0x000f220000300800 */
[----:B------:R-:W-:-:S03]  /*69b00*/  IMAD.X R61, R35, 0x1, R27, P6 ;  /* 0x00000001233d7824 */ /* 0x000fc600030e061b */
[----:B------:R-:W4:Y:S01]  /*69b10*/  LDL.LU R48, [R1+0xca4] ;  /* 0x000ca40001307983 */ /* 0x000f220000300800 */
[----:B0-----:R-:W-:Y:S02]  /*69b20*/  F2FP.SATFINITE.E4M3.F32.PACK_AB_MERGE_C R2, R55, R57, RZ ;  /* 0x000000393702723e */ /* 0x001fe400048070ff */
[----:B-1----:R-:W-:Y:S02]  /*69b30*/  F2FP.SATFINITE.E4M3.F32.PACK_AB_MERGE_C R0, R53, R54, RZ ;  /* 0x000000363500723e */ /* 0x002fe400048070ff */
[----:B------:R-:W-:Y:S01]  /*69b40*/  IADD3 R54, P6, PT, R37, R26, RZ ;  /* 0x0000001a25367210 */ /* 0x000fe20007fde0ff */
[----:B------:R-:W-:Y:S04]  /*69b50*/  STL.64 [R1+0xdf8], R60 ;  /* 0x000df83c01007387 */ /* 0x000fe80000100a00 */
[----:B------:R-:W-:Y:S01]  /*69b60*/  IMAD.X R55, R35, 0x1, R28, P6 ;  /* 0x0000000123377824 */ /* 0x000fe200030e061c */
[----:B------:R0:W-:Y:S04]  /*69b70*/  STL [R1+0x29f0], R2 ;  /* 0x0029f00201007387 */ /* 0x0001e80000100800 */
[----:B------:R1:W-:Y:S04]  /*69b80*/  STL [R1+0x29ec], R0 ;  /* 0x0029ec0001007387 */ /* 0x0003e80000100800 */
[----:B------:R-:W4:Y:S01]  /*69b90*/  LDL.LU R57, [R1+0xca8] ;  /* 0x000ca80001397983 */ /* 0x000f220000300800 */
[----:B0-----:R-:W-:-:S03]  /*69ba0*/  F2FP.SATFINITE.E4M3.F32.PACK_AB_MERGE_C R2, R3, R50, RZ ;  /* 0x000000320302723e */ /* 0x001fc600048070ff */
[----:B------:R0:W-:Y:S01]  /*69bb0*/  STL.64 [R1+0xde8], R54 ;  /* 0x000de83601007387 */ /* 0x0001e20000100a00 */
[----:B-1----:R-:W-:-:S03]  /*69bc0*/  F2FP.SATFINITE.E4M3.F32.PACK_AB_MERGE_C R0, R45, R44, RZ ;  /* 0x0000002c2d00723e */ /* 0x002fc600048070ff */
[----:B0-----:R-:W4:Y:S04]  /*69bd0*/  LDL.LU R55, [R1+0xcac] ;  /* 0x000cac0001377983 */ /* 0x001f280000300800 */
[----:B------:R-:W4:Y:S04]  /*69be0*/  LDL.LU R54, [R1+0xc90] ;  /* 0x000c900001367983 */ /* 0x000f280000300800 */
[----:B------:R0:W-:Y:S04]  /*69bf0*/  STL [R1+0x2a10], R2 ;  /* 0x002a100201007387 */ /* 0x0001e80000100800 */
[----:B------:R-:W4:Y:S01]  /*69c00*/  LDL.LU R53, [R1+0xc94] ;  /* 0x000c940001357983 */ /* 0x000f220000300800 */
[----:B0-----:R-:W-:-:S03]  /*69c10*/  IADD3 R2, P6, PT, R37, R29, RZ ;  /* 0x0000001d25027210 */ /* 0x001fc60007fde0ff */
[----:B------:R-:W-:Y:S02]  /*69c20*/  STL [R1+0x2a0c], R0 ;  /* 0x002a0c0001007387 */ /* 0x000fe40000100800 */
[----:B------:R-:W-:Y:S02]  /*69c30*/  IMAD.X R3, R35, 0x1, R32, P6 ;  /* 0x0000000123037824 */ /* 0x000fe400030e0620 */
[----:B------:R-:W4:Y:S04]  /*69c40*/  LDL.LU R50, [R1+0xc98] ;  /* 0x000c980001327983 */ /* 0x000f280000300800 */
[----:B------:R0:W-:Y:S04]  /*69c50*/  STL.64 [R1+0xde0], R2 ;  /* 0x000de00201007387 */ /* 0x0001e80000100a00 */
[----:B0-----:R-:W4:Y:S04]  /*69c60*/  LDL.LU R3, [R1+0xc9c] ;  /* 0x000c9c0001037983 */ /* 0x001f280000300800 */
[----:B------:R-:W4:Y:S01]  /*69c70*/  LDL.LU R44, [R1+0xc80] ;  /* 0x000c8000012c7983 */ /* 0x000f220000300800 */
[----:B--2---:R-:W-:-:S05]  /*69c80*/  F2FP.SATFINITE.E4M3.F32.PACK_AB_MERGE_C R2, R43, R42, RZ ;  /* 0x0000002a2b02723e */ /* 0x004fca00048070ff */
[----:B------:R-:W-:Y:S04]  /*69c90*/  STL [R1+0x2a2c], R2 ;  /* 0x002a2c0201007387 */ /* 0x000fe80000100800 */
[----:B------:R-:W2:Y:S01]  /*69ca0*/  LDL.LU R45, [R1+0xc84] ;  /* 0x000c8400012d7983 */ /* 0x000ea20000300800 */
[----:B------:R-:W-:Y:S02]  /*69cb0*/  F2FP.SATFINITE.E4M3.F32.PACK_AB_MERGE_C R0, R41, R40, RZ ;  /* 0x000000282900723e */ /* 0x000fe400048070ff */
[----:B------:R-:W-:-:S03]  /*69cc0*/  IADD3 R40, P6, PT, R37, R30, RZ ;  /* 0x0000001e25287210 */ /* 0x000fc60007fde0ff */
[----:B------:R-:W-:Y:S02]  /*69cd0*/  STL [R1+0x2a28], R0 ;  /* 0x002a280001007387 */ /* 0x000fe40000100800 */
[----:B------:R-:W-:Y:S01]  /*69ce0*/  IMAD.X R41, R35, 0x1, R33, P6 ;  /* 0x0000000123297824 */ /* 0x000fe200030e0621 */
[----:B------:R-:W-:Y:S01]  /*69cf0*/  IADD3 R60, P6, PT, R37, R31, RZ ;  /* 0x0000001f253c7210 */ /* 0x000fe20007fde0ff */
[----:B------:R-:W2:Y:S04]  /*69d00*/  LDL.LU R42, [R1+0xc88] ;  /* 0x000c8800012a7983 */ /* 0x000ea80000300800 */
[----:B------:R-:W2:Y:S01]  /*69d10*/  LDL.LU R43, [R1+0xc8c] ;  /* 0x000c8c00012b7983 */ /* 0x000ea20000300800 */
[----:B------:R-:W-:-:S03]  /*69d20*/  IMAD.X R61, R35, 0x1, R34, P6 ;  /* 0x00000001233d7824 */ /* 0x000fc600030e0622 */
[----:B------:R0:W-:Y:S04]  /*69d30*/  STL.64 [R1+0xdd8], R40 ;  /* 0x000dd82801007387 */ /* 0x0001e80000100a00 */
[----:B0-----:R-:W2:Y:S04]  /*69d40*/  LDL.LU R40, [R1+0xc70] ;  /* 0x000c700001287983 */ /* 0x001ea80000300800 */
[----:B------:R-:W2:Y:S04]  /*69d50*/  LDL.LU R41, [R1+0xc74] ;  /* 0x000c740001297983 */ /* 0x000ea80000300800 */
[----:B------:R-:W-:Y:S01]  /*69d60*/  STL.64 [R1+0xdd0], R60 ;  /* 0x000dd03c01007387 */ /* 0x000fe20000100a00 */
[----:B------:R-:W-:-:S02]  /*69d70*/  IADD3 R58, P6, PT, R36, R4, RZ ;  /* 0x00000004243a7210 */ /* 0x000fc40007fde0ff */
[----:B---3--:R-:W-:-:S05]  /*69d80*/  F2FP.SATFINITE.E4M3.F32.PACK_AB_MERGE_C R35, R56, R59, RZ ;  /* 0x0000003b3823723e */ /* 0x008fca00048070ff */
[----:B------:R0:W-:Y:S01]  /*69d90*/  STL [R1+0x26b4], R35 ;  /* 0x0026b42301007387 */ /* 0x0001e20000100800 */
[----:B----4-:R-:W-:-:S03]  /*69da0*/  F2FP.SATFINITE.E4M3.F32.PACK_AB_MERGE_C R2, R51, R52, RZ ;  /* 0x000000343302723e */ /* 0x010fc600048070ff */
[----:B------:R-:W3:Y:S01]  /*69db0*/  LDL.LU R52, [R1+0xc78] ;  /* 0x000c780001347983 */ /* 0x000ee20000300800 */
[----:B------:R-:W-:-:S03]  /*69dc0*/  F2FP.SATFINITE.E4M3.F32.PACK_AB_MERGE_C R0, R48, R49, RZ ;  /* 0x000000313000723e */ /* 0x000fc600048070ff */
[----:B------:R-:W-:Y:S04]  /*69dd0*/  STL [R1+0x26bc], R2 ;  /* 0x0026bc0201007387 */ /* 0x000fe80000100800 */
[----:B------:R-:W3:Y:S01]  /*69de0*/  LDL.LU R51, [R1+0xc7c] ;  /* 0x000c7c0001337983 */ /* 0x000ee20000300800 */
[----:B0-----:R-:W-:-:S03]  /*69df0*/  SHF.R.S32.HI R35, RZ, 0x1f, R36 ;  /* 0x0000001fff237819 */ /* 0x001fc60000011424 */
[----:B------:R-:W-:Y:S04]  /*69e00*/  STL [R1+0x2754], R0 ;  /* 0x0027540001007387 */ /* 0x000fe80000100800 */
[----:B------:R-:W4:Y:S04]  /*69e10*/  LDL.LU R49, [R1+0xc60] ;  /* 0x000c600001317983 */ /* 0x000f280000300800 */
[----:B------:R-:W4:Y:S01]  /*69e20*/  LDL.LU R48, [R1+0xc64] ;  /* 0x000c640001307983 */ /* 0x000f220000300800 */
[----:B------:R-:W-:-:S05]  /*69e30*/  IMAD.X R59, R35, 0x1, R47, P6 ;  /* 0x00000001233b7824 */ /* 0x000fca00030e062f */
[----:B------:R0:W-:Y:S01]  /*69e40*/  STL.64 [R1+0xdc8], R58 ;  /* 0x000dc83a01007387 */ /* 0x0001e20000100a00 */
[----:B------:R-:W-:-:S03]  /*69e50*/  IADD3 R60, P6, PT, R36, R5, RZ ;  /* 0x00000005243c7210 */ /* 0x000fc60007fde0ff */
[----:B0-----:R-:W4:Y:S04]  /*69e60*/  LDL.LU R59, [R1+0xc68] ;  /* 0x000c6800013b7983 */ /* 0x001f280000300800 */
[----:B------:R-:W4:Y:S01]  /*69e70*/  LDL.LU R56, [R1+0xc6c] ;  /* 0x000c6c0001387983 */ /* 0x000f220000300800 */
[----:B------:R-:W-:-:S05]  /*69e80*/  F2FP.SATFINITE.E4M3.F32.PACK_AB_MERGE_C R0, R55, R57, RZ ;  /* 0x000000393700723e */ /* 0x000fca00048070ff */
[----:B------:R0:W-:Y:S04]  /*69e90*/  STL [R1+0x2758], R0 ;  /* 0x0027580001007387 */ /* 0x0001e80000100800 */
[----:B------:R-:W4:Y:S01]  /*69ea0*/  LDL.LU R57, [R1+0xc50] ;  /* 0x000c500001397983 */ /* 0x000f220000300800 */
[----:B------:R-:W-:-:S03]  /*69eb0*/  IMAD.X R61, R35, 0x1, R6, P6 ;  /* 0x00000001233d7824 */ /* 0x000fc600030e0606 */
[----:B------:R-:W4:Y:S01]  /*69ec0*/  LDL.LU R55, [R1+0xc54] ;  /* 0x000c540001377983 */ /* 0x000f220000300800 */
[----:B0-----:R-:W-:-:S05]  /*69ed0*/  F2FP.SATFINITE.E4M3.F32.PACK_AB_MERGE_C R0, R53, R54, RZ ;  /* 0x000000363500723e */ /* 0x001fca00048070ff */
[----:B------:R0:W-:Y:S04]  /*69ee0*/  STL [R1+0x25d4], R0 ;  /* 0x0025d40001007387 */ /* 0x0001e80000100800 */
[----:B------:R-:W4:Y:S04]  /*69ef0*/  LDL.LU R54, [R1+0xc58] ;  /* 0x000c580001367983 */ /* 0x000f280000300800 */
[----:B------:R-:W4:Y:S04]  /*69f00*/  LDL.LU R53, [R1+0xc5c] ;  /* 0x000c5c0001357983 */ /* 0x000f280000300800 */
[----:B------:R-:W-:Y:S01]  /*69f10*/  STL.64 [R1+0xdc0], R60 ;  /* 0x000dc03c01007387 */ /* 0x000fe20000100a00 */
[----:B0-----:R-:W-:-:S05]  /*69f20*/  F2FP.SATFINITE.E4M3.F32.PACK_AB_MERGE_C R0, R3, R50, RZ ;  /* 0x000000320300723e */ /* 0x001fca00048070ff */
[----:B------:R2:W-:Y:S04]  /*69f30*/  STL [R1+0x25f4], R0 ;  /* 0x0025f40001007387 */ /* 0x0005e80000100800 */
[----:B------:R-:W4:Y:S04]  /*69f40*/  LDL.LU R50, [R1+0x270] ;  /* 0x0002700001327983 */ /* 0x000f280000300800 */
[----:B------:R-:W4:Y:S01]  /*69f50*/  LDL.LU R3, [R1+0x274] ;  /* 0x0002740001037983 */ /* 0x000f220000300800 */
[----:B--2---:R-:W-:Y:S02]  /*69f60*/  F2FP.SATFINITE.E4M3.F32.PACK_AB_MERGE_C R0, R45, R44, RZ ;  /* 0x0000002c2d00723e */ /* 0x004fe400048070ff */
[----:B------:R-:W-:-:S05]  /*69f70*/  IADD3 R44, P6, PT, R36, R7, RZ ;  /* 0x00000007242c7210 */ /* 0x000fca0007fde0ff */
[----:B------:R-:W-:Y:S01]  /*69f80*/  IMAD.X R45, R35, 0x1, R8, P6 ;  /* 0x00000001232d7824 */ /* 0x000fe200030e0608 */
[----:B------:R-:W-:Y:S04]  /*69f90*/  STL [R1+0x2534], R0 ;  /* 0x0025340001007387 */ /* 0x000fe80000100800 */
[----:B------:R0:W-:Y:S04]  /*69fa0*/  STL.64 [R1+0xdb8], R44 ;  /* 0x000db82c01007387 */ /* 0x0001e80000100a00 */
[----:B0-----:R-:W2:Y:S04]  /*69fb0*/  LDL.LU R44, [R1+0x278] ;  /* 0x00027800012c7983 */ /* 0x001ea80000300800 */
[----:B------:R-:W2:Y:S01]  /*69fc0*/  LDL.LU R45, [R1+0x27c] ;  /* 0x00027c00012d7983 */ /* 0x000ea20000300800 */
[----:B------:R-:W-:-:S03]  /*69fd0*/  F2FP.SATFINITE.E4M3.F32.PACK_AB_MERGE_C R2, R43, R42, RZ ;  /* 0x0000002a2b02723e */ /* 0x000fc600048070ff */
[----:B------:R-:W2:Y:S01]  /*69fe0*/  LDL.LU R42, [R1+0xc40] ;  /* 0x000c4000012a7983 */ /* 0x000ea20000300800 */
[----:B------:R-:W-:Y:S02]  /*69ff0*/  F2FP.SATFINITE.E4M3.F32.PACK_AB_MERGE_C R0, R41, R40, RZ ;  /* 0x000000282900723e */ /* 0x000fe400048070ff */
[----:B------:R-:W-:Y:S01]  /*6a000*/  IADD3 R40, P6, PT, R36, R9, RZ ;  /* 0x0000000924287210 */ /* 0x000fe20007fde0ff */
[----:B------:R-:W-:Y:S04]  /*6a010*/  STL [R1+0x2544], R2 ;  /* 0x0025440201007387 */ /* 0x000fe80000100800 */
[----:B------:R-:W2:Y:S01]  /*6a020*/  LDL.LU R43, [R1+0xc44] ;  /* 0x000c4400012b7983 */ /* 0x000ea20000300800 */
[----:B------:R-:W-:-:S03]  /*6a030*/  IMAD.X R41, R35, 0x1, R10, P6 ;  /* 0x0000000123297824 */ /* 0x000fc600030e060a */
[----:B------:R-:W-:Y:S04]  /*6a040*/  STL [R1+0x24b0], R0 ;  /* 0x0024b00001007387 */ /* 0x000fe80000100800 */
        /* <DEDUP_REMOVED lines=10> */
[----:B------:R-:W-:Y:S04]  /*6a0f0*/  STL [R1+0x242c], R0 ;  /* 0x00242c0001007387 */ /* 0x000fe80000100800 */
[----:B------:R1:W-:Y:S01]  /*6a100*/  STL.64 [R1+0xda8], R48 ;  /* 0x000da83001007387 */ /* 0x0003e20000100a00 */
[----:B------:R-:W-:Y:S02]  /*6a110*/  IADD3 R60, P6, PT, R36, R13, RZ ;  /* 0x0000000d243c7210 */ /* 0x000fe40007fde0ff */
[----:B0-----:R-:W-:Y:S01]  /*6a120*/  F2FP.SATFINITE.E4M3.F32.PACK_AB_MERGE_C R2, R56, R59, RZ ;  /* 0x0000003b3802723e */ /* 0x001fe200048070ff */
[----:B-1----:R-:W4:Y:S04]  /*6a130*/  LDL.LU R49, [R1+0xc38] ;  /* 0x000c380001317983 */ /* 0x002f280000300800 */
[----:B------:R-:W4:Y:S04]  /*6a140*/  LDL.LU R48, [R1+0xc3c] ;  /* 0x000c3c0001307983 */ /* 0x000f280000300800 */
[----:B------:R-:W4:Y:S04]  /*6a150*/  LDL.LU R59, [R1+0xc20] ;  /* 0x000c2000013b7983 */ /* 0x000f280000300800 */
[----:B------:R0:W-:Y:S01]  /*6a160*/  STL [R1+0x2434], R2 ;  /* 0x0024340201007387 */ /* 0x0001e20000100800 */
[----:B------:R-:W-:-:S03]  /*6a170*/  F2FP.SATFINITE.E4M3.F32.PACK_AB_MERGE_C R0, R55, R57, RZ ;  /* 0x000000393700723e */ /* 0x000fc600048070ff */
[----:B------:R-:W4:Y:S01]  /*6a180*/  LDL.LU R56, [R1+0xc24] ;  /* 0x000c240001387983 */ /* 0x000f220000300800 */
[----:B------:R-:W-:-:S03]  /*6a190*/  IMAD.X R61, R35, 0x1, R14, P6 ;  /* 0x00000001233d7824 */ /* 0x000fc600030e060e */
[----:B------:R-:W-:Y:S04]  /*6a1a0*/  STL [R1+0x241c], R0 ;  /* 0x00241c0001007387 */ /* 0x000fe80000100800 */
[----:B------:R-:W4:Y:S04]  /*6a1b0*/  LDL.LU R57, [R1+0xc28] ;  /* 0x000c280001397983 */ /* 0x000f280000300800 */
[----:B------:R-:W4:Y:S01]  /*6a1c0*/  LDL.LU R55, [R1+0xc2c] ;  /* 0x000c2c0001377983 */ /* 0x000f220000300800 */
[----:B0-----:R-:W-:-:S03]  /*6a1d0*/  F2FP.SATFINITE.E4M3.F32.PACK_AB_MERGE_C R2, R53, R54, RZ ;  /* 0x000000363502723e */ /* 0x001fc600048070ff */
[----:B------:R-:W-:Y:S04]  /*6a1e0*/  STL.64 [R1+0xda0], R60 ;  /* 0x000da03c01007387 */ /* 0x000fe80000100a00 */
[----:B------:R-:W4:Y:S04]  /*6a1f0*/  LDL.LU R54, [R1+0xc10] ;  /* 0x000c100001367983 */ /* 0x000f280000300800 */
[----:B------:R0:W-:Y:S04]  /*6a200*/  STL [R1+0x2418], R2 ;  /* 0x0024180201007387 */ /* 0x0001e80000100800 */
[----:B------:R-:W4:Y:S01]  /*6a210*/  LDL.LU R53, [R1+0xc14] ;  /* 0x000c140001357983 */ /* 0x000f220000300800 */
[----:B0-----:R-:W-:-:S02]  /*6a220*/  IADD3 R2, P6, PT, R36, R15, RZ ;  /* 0x0000000f24027210 */ /* 0x001fc40007fde0ff */
[----:B------:R-:W-:-:S03]  /*6a230*/  F2FP.SATFINITE.E4M3.F32.PACK_AB_MERGE_C R0, R3, R50, RZ ;  /* 0x000000320300723e */ /* 0x000fc600048070ff */
[----:B------:R-:W-:Y:S02]  /*6a240*/  IMAD.X R3, R35, 0x1, R16, P6 ;  /* 0x0000000123037824 */ /* 0x000fe400030e0610 */
[----:B------:R-:W-:Y:S04]  /*6a250*/  STL [R1+0x23fc], R0 ;  /* 0x0023fc0001007387 */ /* 0x000fe80000100800 */
[----:B------:R-:W4:Y:S04]  /*6a260*/  LDL.LU R50, [R1+0xc18] ;  /* 0x000c180001327983 */ /* 0x000f280000300800 */
[----:B------:R0:W-:Y:S04]  /*6a270*/  STL.64 [R1+0xd98], R2 ;  /* 0x000d980201007387 */ /* 0x0001e80000100a00 */
[----:B0-----:R-:W4:Y:S01]  /*6a280*/  LDL.LU R3, [R1+0xc1c] ;  /* 0x000c1c0001037983 */ /* 0x001f220000300800 */
[----:B--2---:R-:W-:-:S05]  /*6a290*/  F2FP.SATFINITE.E4M3.F32.PACK_AB_MERGE_C R0, R45, R44, RZ ;  /* 0x0000002c2d00723e */ /* 0x004fca00048070ff */
[----:B------:R0:W-:Y:S04]  /*6a2a0*/  STL [R1+0x23f8], R0 ;  /* 0x0023f80001007387 */ /* 0x0001e80000100800 */
[----:B------:R-:W2:Y:S04]  /*6a2b0*/  LDL.LU R44, [R1+0xc00] ;  /* 0x000c0000012c7983 */ /* 0x000ea80000300800 */
[----:B------:R-:W2:Y:S01]  /*6a2c0*/  LDL.LU R45, [R1+0xc04] ;  /* 0x000c0400012d7983 */ /* 0x000ea20000300800 */
[----:B0-----:R-:W-:Y:S02]  /*6a2d0*/  F2FP.SATFINITE.E4M3.F32.PACK_AB_MERGE_C R0, R43, R42, RZ ;  /* 0x0000002a2b00723e */ /* 0x001fe400048070ff */
[----:B------:R-:W-:-:S03]  /*6a2e0*/  IADD3 R42, P6, PT, R36, R17, RZ ;  /* 0x00000011242a7210 */ /* 0x000fc60007fde0ff */
[----:B------:R0:W-:Y:S02]  /*6a2f0*/  STL [R1+0x26ac], R0 ;  /* 0x0026ac0001007387 */ /* 0x0001e40000100800 */
[----:B------:R-:W-:-:S05]  /*6a300*/  IMAD.X R43, R35, 0x1, R19, P6 ;  /* 0x00000001232b7824 */ /* 0x000fca00030e0613 */
[----:B------:R1:W-:Y:S01]  /*6a310*/  STL.64 [R1+0xd90], R42 ;  /* 0x000d902a01007387 */ /* 0x0003e20000100a00 */
[C---:B------:R-:W-:Y:S02]  /*6a320*/  IADD3 R60, P6, PT, R36.reuse, R18, RZ ;  /* 0x00000012243c7210 */ /* 0x040fe40007fde0ff */
[----:B0-----:R-:W-:Y:S01]  /*6a330*/  F2FP.SATFINITE.E4M3.F32.PACK_AB_MERGE_C R0, R41, R40, RZ ;  /* 0x000000282900723e */ /* 0x001fe200048070ff */
[----:B-1----:R-:W2:Y:S04]  /*6a340*/  LDL.LU R42, [R1+0xc08] ;  /* 0x000c0800012a7983 */ /* 0x002ea80000300800 */
[----:B------:R-:W2:Y:S04]  /*6a350*/  LDL.LU R43, [R1+0xc0c] ;  /* 0x000c0c00012b7983 */ /* 0x000ea80000300800 */
[----:B------:R3:W-:Y:S04]  /*6a360*/  STL [R1+0x26cc], R0 ;  /* 0x0026cc0001007387 */ /* 0x0007e80000100800 */
[----:B------:R-:W2:Y:S04]  /*6a370*/  LDL.LU R40, [R1+0xbf0] ;  /* 0x000bf00001287983 */ /* 0x000ea80000300800 */
[----:B------:R-:W2:Y:S01]  /*6a380*/  LDL.LU R41, [R1+0xbf4] ;  /* 0x000bf40001297983 */ /* 0x000ea20000300800 */
[----:B------:R-:W-:Y:S01]  /*6a390*/  IMAD.X R61, R35, 0x1, R20, P6 ;  /* 0x00000001233d7824 */ /* 0x000fe200030e0614 */
[----:B------:R-:W-:-:S02]  /*6a3a0*/  IADD3 R58, P6, PT, R36, R21, RZ ;  /* 0x00000015243a7210 */ /* 0x000fc40007fde0ff */
[----:B---3--:R-:W-:-:S05]  /*6a3b0*/  F2FP.SATFINITE.E4M3.F32.PACK_AB_MERGE_C R0, R51, R52, RZ ;  /* 0x000000343300723e */ /* 0x008fca00048070ff */
[----:B------:R4:W-:Y:S04]  /*6a3c0*/  STL [R1+0x2740], R0 ;  /* 0x0027400001007387 */ /* 0x0009e80000100800 */
[----:B------:R-:W3:Y:S04]  /*6a3d0*/  LDL.LU R52, [R1+0xbf8] ;  /* 0x000bf80001347983 */ /* 0x000ee80000300800 */
[----:B------:R-:W3:Y:S04]  /*6a3e0*/  LDL.LU R51, [R1+0xbfc] ;  /* 0x000bfc0001337983 */ /* 0x000ee80000300800 */
[----:B------:R-:W-:Y:S01]  /*6a3f0*/  STL.64 [R1+0xd88], R60 ;  /* 0x000d883c01007387 */ /* 0x000fe20000100a00 */
[----:B----4-:R-:W-:-:S05]  /*6a400*/  F2FP.SATFINITE.E4M3.F32.PACK_AB_MERGE_C R0, R48, R49, RZ ;  /* 0x000000313000723e */ /* 0x010fca00048070ff */
[----:B------:R0:W-:Y:S04]  /*6a410*/  STL [R1+0x2744], R0 ;  /* 0x0027440001007387 */ /* 0x0001e80000100800 */
[----:B------:R-:W4:Y:S04]  /*6a420*/  LDL.LU R49, [R1+0xbe0] ;  /* 0x000be00001317983 */ /* 0x000f280000300800 */
[----:B------:R-:W4:Y:S01]  /*6a430*/  LDL.LU R48, [R1+0xbe4] ;  /* 0x000be40001307983 */ /* 0x000f220000300800 */
[----:B0-----:R-:W-:Y:S01]  /*6a440*/  F2FP.SATFINITE.E4M3.F32.PACK_AB_MERGE_C R0, R56, R59, RZ ;  /* 0x0000003b3800723e */ /* 0x001fe200048070ff */
[----:B------:R-:W-:-:S04]  /*6a450*/  IMAD.X R59, R35, 0x1, R23, P6 ;  /* 0x00000001233b7824 */ /* 0x000fc800030e0617 */
[----:B------:R0:W-:Y:S04]  /*6a460*/  STL [R1+0x25e0], R0 ;  /* 0x0025e00001007387 */ /* 0x0001e80000100800 */
[----:B------:R1:W-:Y:S01]  /*6a470*/  STL.64 [R1+0xd80], R58 ;  /* 0x000d803a01007387 */ /* 0x0003e20000100a00 */
[----:B0-----:R-:W-:-:S03]  /*6a480*/  F2FP.SATFINITE.E4M3.F32.PACK_AB_MERGE_C R0, R55, R57, RZ ;  /* 0x000000393700723e */ /* 0x001fc600048070ff */
[----:B-1----:R-:W4:Y:S04]  /*6a490*/  LDL.LU R59, [R1+0xbe8] ;  /* 0x000be800013b7983 */ /* 0x002f280000300800 */
[----:B------:R-:W4:Y:S04]  /*6a4a0*/  LDL.LU R56, [R1+0xbec] ;  /* 0x000bec0001387983 */ /* 0x000f280000300800 */
[----:B------:R0:W-:Y:S04]  /*6a4b0*/  STL [R1+0x2840], R0 ;  /* 0x0028400001007387 */ /* 0x0001e80000100800 */
[----:B------:R-:W4:Y:S04]  /*6a4c0*/  LDL.LU R57, [R1+0x260] ;  /* 0x0002600001397983 */ /* 0x000f280000300800 */
[----:B------:R-:W4:Y:S01]  /*6a4d0*/  LDL.LU R55, [R1+0x264] ;  /* 0x0002640001377983 */ /* 0x000f220000300800 */
[----:B0-----:R-:W-:-:S02]  /*6a4e0*/  F2FP.SATFINITE.E4M3.F32.PACK_AB_MERGE_C R0, R53, R54, RZ ;  /* 0x000000363500723e */ /* 0x001fc400048070ff */
[----:B------:R-:W-:-:S03]  /*6a4f0*/  IADD3 R60, P6, PT, R36, R22, RZ ;  /* 0x00000016243c7210 */ /* 0x000fc60007fde0ff */
[----:B------:R2:W-:Y:S04]  /*6a500*/  STL [R1+0x2530], R0 ;  /* 0x0025300001007387 */ /* 0x0005e80000100800 */
[----:B------:R-:W4:Y:S01]  /*6a510*/  LDL.LU R54, [R1+0x268] ;  /* 0x0002680001367983 */ /* 0x000f220000300800 */
[----:B------:R-:W-:-:S03]  /*6a520*/  IMAD.X R61, R35, 0x1, R24, P6 ;  /* 0x00000001233d7824 */ /* 0x000fc600030e0618 */
[----:B------:R-:W4:Y:S04]  /*6a530*/  LDL.LU R53, [R1+0x26c] ;  /* 0x00026c0001357983 */ /* 0x000f280000300800 */
[----:B------:R-:W-:Y:S01]  /*6a540*/  STL.64 [R1+0xd78], R60 ;  /* 0x000d783c01007387 */ /* 0x000fe20000100a00 */
[----:B------:R-:W-:Y:S02]  /*6a550*/  F2FP.SATFINITE.E4M3.F32.PACK_AB_MERGE_C R2, R3, R50, RZ ;  /* 0x000000320302723e */ /* 0x000fe400048070ff */
[----:B--2---:R-:W-:Y:S02]  /*6a560*/  F2FP.SATFINITE.E4M3.F32.PACK_AB_MERGE_C R0, R45, R44, RZ ;  /* 0x0000002c2d00723e */ /* 0x004fe400048070ff */
[----:B------:R-:W2:Y:S04]  /*6a570*/  LDL.LU R44, [R1+0xbd0] ;  /* 0x000bd000012c7983 */ /* 0x000ea80000300800 */
[----:B------:R0:W-:Y:S04]  /*6a580*/  STL [R1+0x253c], R2 ;  /* 0x00253c0201007387 */ /* 0x0001e80000100800 */
[----:B------:R-:W2:Y:S01]  /*6a590*/  LDL.LU R45, [R1+0xbd4] ;  /* 0x000bd400012d7983 */ /* 0x000ea20000300800 */
[----:B0-----:R-:W-:-:S03]  /*6a5a0*/  IADD3 R2, P6, PT, R36, R25, RZ ;  /* 0x0000001924027210 */ /* 0x001fc60007fde0ff */
[----:B------:R-:W-:Y:S02]  /*6a5b0*/  STL [R1+0x24a8], R0 ;  /* 0x0024a80001007387 */ /* 0x000fe40000100800 */
[----:B------:R-:W-:Y:S02]  /*6a5c0*/  IMAD.X R3, R35, 0x1, R27, P6 ;  /* 0x0000000123037824 */ /* 0x000fe400030e061b */
[----:B------:R-:W2:Y:S04]  /*6a5d0*/  LDL.LU R50, [R1+0xbd8] ;  /* 0x000bd80001327983 */ /* 0x000ea80000300800 */
[----:B------:R0:W-:Y:S04]  /*6a5e0*/  STL.64 [R1+0xd70], R2 ;  /* 0x000d700201007387 */ /* 0x0001e80000100a00 */
[----:B0-----:R-:W2:Y:S01]  /*6a5f0*/  LDL.LU R3, [R1+0xbdc] ;  /* 0x000bdc0001037983 */ /* 0x001ea20000300800 */
[----:B------:R-:W-:-:S03]  /*6a600*/  F2FP.SATFINITE.E4M3.F32.PACK_AB_MERGE_C R2, R43, R42, RZ ;  /* 0x0000002a2b02723e */ /* 0x000fc600048070ff */
[----:B------:R-:W2:Y:S01]  /*6a610*/  LDL.LU R42, [R1+0xbc0] ;  /* 0x000bc000012a7983 */ /* 0x000ea20000300800 */
[----:B------:R-:W-:-:S03]  /*6a620*/  F2FP.SATFINITE.E4M3.F32.PACK_AB_MERGE_C R0, R41, R40, RZ ;  /* 0x000000282900723e */ /* 0x000fc600048070ff */
[----:B------:R3:W-:Y:S01]  /*6a630*/  STL [R1+0x2864], R2 ;  /* 0x0028640201007387 */ /* 0x0007e20000100800 */
[----:B------:R-:W-:-:S03]  /*6a640*/  IADD3 R60, P6, PT, R36, R26, RZ ;  /* 0x0000001a243c7210 */ /* 0x000fc60007fde0ff */
[----:B------:R-:W2:Y:S04]  /*6a650*/  LDL.LU R43, [R1+0xbc4] ;  /* 0x000bc400012b7983 */ /* 0x000ea80000300800 */
[----:B------:R-:W-:Y:S01]  /*6a660*/  STL [R1+0x2424], R0 ;  /* 0x0024240001007387 */ /* 0x000fe20000100800 */
[----:B------:R-:W-:-:S03]  /*6a670*/  IMAD.X R61, R35, 0x1, R28, P6 ;  /* 0x00000001233d7824 */ /* 0x000fc600030e061c */
[----:B------:R-:W2:Y:S04]  /*6a680*/  LDL.LU R40, [R1+0xbc8] ;  /* 0x000bc80001287983 */ /* 0x000ea80000300800 */
[----:B------:R-:W2:Y:S01]  /*6a690*/  LDL.LU R41, [R1+0xbcc] ;  /* 0x000bcc0001297983 */ /* 0x000ea20000300800 */
[----:B---3--:R-:W-:-:S03]  /*6a6a0*/  F2FP.SATFINITE.E4M3.F32.PACK_AB_MERGE_C R2, R51, R52, RZ ;  /* 0x000000343302723e */ /* 0x008fc600048070ff */
[----:B------:R-:W3:Y:S04]  /*6a6b0*/  LDL.LU R52, [R1+0xbb0] ;  /* 0x000bb00001347983 */ /* 0x000ee80000300800 */
[----:B------:R0:W-:Y:S04]  /*6a6c0*/  STL.64 [R1+0xd68], R60 ;  /* 0x000d683c01007387 */ /* 0x0001e80000100a00 */
[----:B------:R1:W-:Y:S04]  /*6a6d0*/  STL [R1+0x2874], R2 ;  /* 0x0028740201007387 */ /* 0x0003e80000100800 */
[----:B------:R-:W3:Y:S01]  /*6a6e0*/  LDL.LU R51, [R1+0xbb4] ;  /* 0x000bb40001337983 */ /* 0x000ee20000300800 */
[----:B0-----:R-:W-:-:S05]  /*6a6f0*/  IADD3 R60, P6, PT, R36, R29, RZ ;  /* 0x0000001d243c7210 */ /* 0x001fca0007fde0ff */
[----:B------:R-:W-:Y:S01]  /*6a700*/  IMAD.X R61, R35, 0x1, R32, P6 ;  /* 0x00000001233d7824 */ /* 0x000fe200030e0620 */
[----:B----4-:R-:W-:-:S05]  /*6a710*/  F2FP.SATFINITE.E4M3.F32.PACK_AB_MERGE_C R0, R48, R49, RZ ;  /* 0x000000313000723e */ /* 0x010fca00048070ff */
[----:B------:R0:W-:Y:S04]  /*6a720*/  STL [R1+0x2404], R0 ;  /* 0x0024040001007387 */ /* 0x0001e80000100800 */
[----:B------:R-:W4:Y:S04]  /*6a730*/  LDL.LU R49, [R1+0xbb8] ;  /* 0x000bb80001317983 */ /* 0x000f280000300800 */
[----:B------:R-:W4:Y:S04]  /*6a740*/  LDL.LU R48, [R1+0xbbc] ;  /* 0x000bbc0001307983 */ /* 0x000f280000300800 */
[----:B------:R-:W-:Y:S01]  /*6a750*/  STL.64 [R1+0xd60], R60 ;  /* 0x000d603c01007387 */ /* 0x000fe20000100a00 */
[----:B-1----:R-:W-:-:S02]  /*6a760*/  F2FP.SATFINITE.E4M3.F32.PACK_AB_MERGE_C R2, R56, R59, RZ ;  /* 0x0000003b3802723e */ /* 0x002fc400048070ff */
[----:B------:R-:W-:-:S03]  /*6a770*/  IADD3 R56, P6, PT, R36, R30, RZ ;  /* 0x0000001e24387210 */ /* 0x000fc60007fde0ff */
[----:B------:R-:W-:Y:S01]  /*6a780*/  STL [R1+0x2884], R2 ;  /* 0x0028840201007387 */ /* 0x000fe20000100800 */
[----:B0-----:R-:W-:Y:S01]  /*6a790*/  F2FP.SATFINITE.E4M3.F32.PACK_AB_MERGE_C R0, R55, R57, RZ ;  /* 0x000000393700723e */ /* 0x001fe200048070ff */
[----:B------:R-:W-:Y:S01]  /*6a7a0*/  IMAD.X R57, R35, 0x1, R33, P6 ;  /* 0x0000000123397824 */ /* 0x000fe200030e0621 */
[----:B------:R-:W-:-:S03]  /*6a7b0*/  IADD3 R36, P6, PT, R36, R31, RZ ;  /* 0x0000001f24247210 */ /* 0x000fc60007fde0ff */
[----:B------:R0:W-:Y:S02]  /*6a7c0*/  STL [R1+0x23e8], R0 ;  /* 0x0023e80001007387 */ /* 0x0001e40000100800 */
[----:B------:R-:W-:Y:S02]  /*6a7d0*/  IMAD.X R37, R35, 0x1, R34, P6 ;  /* 0x0000000123257824 */ /* 0x000fe400030e0622 */
[----:B------:R1:W-:Y:S04]  /*6a7e0*/  STL.64 [R1+0xd50], R56 ;  /* 0x000d503801007387 */ /* 0x0003e80000100a00 */
[----:B------:R-:W4:Y:S01]  /*6a7f0*/  LDL.LU R59, [R1+0xba0] ;  /* 0x000ba000013b7983 */ /* 0x000f220000300800 */
[----:B0-----:R-:W-:-:S03]  /*6a800*/  F2FP.SATFINITE.E4M3.F32.PACK_AB_MERGE_C R0, R53, R54, RZ ;  /* 0x000000363500723e */ /* 0x001fc600048070ff */
[----:B-1----:R-:W4:Y:S04]  /*6a810*/  LDL.LU R57, [R1+0xba4] ;  /* 0x000ba40001397983 */ /* 0x002f280000300800 */
[----:B------:R-:W-:Y:S04]  /*6a820*/  STL.64 [R1+0xd58], R36 ;  /* 0x000d582401007387 */ /* 0x000fe80000100a00 */
[----:B------:R2:W-:Y:S04]  /*6a830*/  STL [R1+0x2890], R0 ;  /* 0x0028900001007387 */ /* 0x0005e80000100800 */
[----:B------:R-:W4:Y:S04]  /*6a840*/  LDL.LU R55, [R1+0xba8] ;  /* 0x000ba80001377983 */ /* 0x000f280000300800 */
[----:B------:R-:W4:Y:S01]  /*6a850*/  LDL.LU R54, [R1+0xbac] ;  /* 0x000bac0001367983 */ /* 0x000f220000300800 */
[----:B--2---:R-:W-:-:S03]  /*6a860*/  F2FP.SATFINITE.E4M3.F32.PACK_AB_MERGE_C R0, R45, R44, RZ ;  /* 0x0000002c2d00723e */ /* 0x004fc600048070ff */
[----:B------:R-:W2:Y:S04]  /*6a870*/  LDL.LU R44, [R1+0xb90] ;  /* 0x000b9000012c7983 */ /* 0x000ea80000300800 */
[----:B------:R-:W2:Y:S04]  /*6a880*/  LDL.LU R45, [R1+0xb94] ;  /* 0x000b9400012d7983 */ /* 0x000ea80000300800 */
[----:B------:R0:W-:Y:S02]  /*6a890*/  STL [R1+0x2678], R0 ;  /* 0x0026780001007387 */ /* 0x0001e40000100800 */
[----:B0-----:R-:W-:-:S02]  /*6a8a0*/  F2FP.SATFINITE.E4M3.F32.PACK_AB_MERGE_C R0, R3, R50, RZ ;  /* 0x000000320300723e */ /* 0x001fc400048070ff */
[----:B------:R-:W2:Y:S04]  /*6a8b0*/  LDL.LU R50, [R1+0xb98] ;  /* 0x000b980001327983 */ /* 0x000ea80000300800 */
[----:B------:R-:W2:Y:S01]  /*6a8c0*/  LDL.LU R3, [R1+0xb9c] ;  /* 0x000b9c0001037983 */ /* 0x000ea20000300800 */
[----:B------:R-:W-:Y:S02]  /*6a8d0*/  SHF.R.S32.HI R35, RZ, 0x1f, R38 ;  /* 0x0000001fff237819 */ /* 0x000fe40000011426 */
[----:B------:R-:W-:Y:S01]  /*6a8e0*/  IADD3 R36, P6, PT, R38, R4, RZ ;  /* 0x0000000426247210 */ /* 0x000fe20007fde0ff */
[----:B------:R0:W-:Y:S01]  /*6a8f0*/  STL [R1+0x2688], R0 ;  /* 0x0026880001007387 */ /* 0x0001e20000100800 */
[----:B------:R-:W-:-:S03]  /*6a900*/  F2FP.SATFINITE.E4M3.F32.PACK_AB_MERGE_C R2, R43, R42, RZ ;  /* 0x0000002a2b02723e */ /* 0x000fc600048070ff */
[----:B------:R-:W-:Y:S01]  /*6a910*/  IMAD.X R37, R35, 0x1, R47, P6 ;  /* 0x0000000123257824 */ /* 0x000fe200030e062f */
[----:B------:R-:W2:Y:S04]  /*6a920*/  LDL.LU R42, [R1+0xb80] ;  /* 0x000b8000012a7983 */ /* 0x000ea80000300800 */
[----:B------:R1:W-:Y:S01]  /*6a930*/  STL.64 [R1+0xd48], R36 ;  /* 0x000d482401007387 */ /* 0x0003e20000100a00 */
[----:B0-----:R-:W-:-:S03]  /*6a940*/  F2FP.SATFINITE.E4M3.F32.PACK_AB_MERGE_C R0, R41, R40, RZ ;  /* 0x000000282900723e */ /* 0x001fc600048070ff */
[----:B------:R0:W-:Y:S04]  /*6a950*/  STL [R1+0x2724], R2 ;  /* 0x0027240201007387 */ /* 0x0001e80000100800 */
[----:B------:R-:W2:Y:S01]  /*6a960*/  LDL.LU R43, [R1+0xb84] ;  /* 0x000b8400012b7983 */ /* 0x000ea20000300800 */
[----:B-1----:R-:W-:-:S03]  /*6a970*/  IADD3 R36, P6, PT, R38, R5, RZ ;  /* 0x0000000526247210 */ /* 0x002fc60007fde0ff */
[----:B------:R-:W-:Y:S04]  /*6a980*/  STL [R1+0x2728], R0 ;  /* 0x0027280001007387 */ /* 0x000fe80000100800 */
[----:B------:R-:W2:Y:S01]  /*6a990*/  LDL.LU R40, [R1+0xb88] ;  /* 0x000b880001287983 */ /* 0x000ea20000300800 */
[----:B------:R-:W-:-:S03]  /*6a9a0*/  IMAD.X R37, R35, 0x1, R6, P6 ;  /* 0x0000000123257824 */ /* 0x000fc600030e0606 */
[----:B------:R-:W2:Y:S04]  /*6a9b0*/  LDL.LU R41, [R1+0xb8c] ;  /* 0x000b8c0001297983 */ /* 0x000ea80000300800 */
[----:B------:R3:W-:Y:S04]  /*6a9c0*/  STL.64 [R1+0xd40], R36 ;  /* 0x000d402401007387 */ /* 0x0007e80000100a00 */
[----:B0-----:R-:W2:Y:S01]  /*6a9d0*/  LDL.LU R2, [R1+0xb70] ;  /* 0x000b700001027983 */ /* 0x001ea20000300800 */
[----:B---3--:R-:W-:-:S05]  /*6a9e0*/  F2FP.SATFINITE.E4M3.F32.PACK_AB_MERGE_C R36, R51, R52, RZ ;  /* 0x000000343324723e */ /* 0x008fca00048070ff */
[----:B------:R0:W-:Y:S04]  /*6a9f0*/  STL [R1+0x259c], R36 ;  /* 0x00259c2401007387 */ /* 0x0001e80000100800 */
[----:B------:R-:W3:Y:S01]  /*6aa00*/  LDL.LU R58, [R1+0xb74] ;  /* 0x000b7400013a7983 */ /* 0x000ee20000300800 */
[----:B0-----:R-:W-:-:S05]  /*6aa10*/  IADD3 R36, P6, PT, R38, R7, RZ ;  /* 0x0000000726247210 */ /* 0x001fca0007fde0ff */
[----:B------:R-:W-:Y:S01]  /*6aa20*/  IMAD.X R37, R35, 0x1, R8, P6 ;  /* 0x0000000123257824 */ /* 0x000fe200030e0608 */
[----:B----4-:R-:W-:-:S05]  /*6aa30*/  F2FP.SATFINITE.E4M3.F32.PACK_AB_MERGE_C R0, R48, R49, RZ ;  /* 0x000000313000723e */ /* 0x010fca00048070ff */
[----:B------:R-:W-:Y:S04]  /*6aa40*/  STL [R1+0x25bc], R0 ;  /* 0x0025bc0001007387 */ /* 0x000fe80000100800 */
[----:B------:R-:W4:Y:S04]  /*6aa50*/  LDL.LU R56, [R1+0xb78] ;  /* 0x000b780001387983 */ /* 0x000f280000300800 */
[----:B------:R-:W4:Y:S04]  /*6aa60*/  LDL.LU R53, [R1+0xb7c] ;  /* 0x000b7c0001357983 */ /* 0x000f280000300800 */
[----:B------:R-:W4:Y:S04]  /*6aa70*/  LDL.LU R52, [R1+0x250] ;  /* 0x0002500001347983 */ /* 0x000f280000300800 */
[----:B------:R-:W4:Y:S04]  /*6aa80*/  LDL.LU R51, [R1+0x254] ;  /* 0x0002540001337983 */ /* 0x000f280000300800 */
[----:B------:R-:W4:Y:S04]  /*6aa90*/  LDL.LU R49, [R1+0x258] ;  /* 0x0002580001317983 */ /* 0x000f280000300800 */
[----:B------:R-:W4:Y:S04]  /*6aaa0*/  LDL.LU R48, [R1+0x25c] ;  /* 0x00025c0001307983 */ /* 0x000f280000300800 */
[----:B------:R0:W-:Y:S02]  /*6aab0*/  STL.64 [R1+0xd38], R36 ;  /* 0x000d382401007387 */ /* 0x0001e40000100a00 */
[----:B0-----:R-:W-:-:S02]  /*6aac0*/  IADD3 R36, P6, PT, R38, R9, RZ ;  /* 0x0000000926247210 */ /* 0x001fc40007fde0ff */
[----:B------:R-:W-:-:S03]  /*6aad0*/  F2FP.SATFINITE.E4M3.F32.PACK_AB_MERGE_C R57, R57, R59, RZ ;  /* 0x0000003b3939723e */ /* 0x000fc600048070ff */
[----:B------:R-:W-:Y:S02]  /*6aae0*/  IMAD.X R37, R35, 0x1, R10, P6 ;  /* 0x0000000123257824 */ /* 0x000fe400030e060a */
[----:B------:R0:W-:Y:S01]  /*6aaf0*/  STL [R1+0x2514], R57 ;  /* 0x0025143901007387 */ /* 0x0001e20000100800 */
[----:B------:R-:W-:-:S05]  /*6ab00*/  F2FP.SATFINITE.E4M3.F32.PACK_AB_MERGE_C R0, R54, R55, RZ ;  /* 0x000000373600723e */ /* 0x000fca00048070ff */
[----:B------:R-:W-:Y:S04]  /*6ab10*/  STL [R1+0x2520], R0 ;  /* 0x0025200001007387 */ /* 0x000fe80000100800 */
[----:B------:R-:W4:Y:S04]  /*6ab20*/  LDL.LU R59, [R1+0xb60] ;  /* 0x000b6000013b7983 */ /* 0x000f280000300800 */
[----:B0-----:R-:W4:Y:S04]  /*6ab30*/  LDL.LU R57, [R1+0xb64] ;  /* 0x000b640001397983 */ /* 0x001f280000300800 */
[----:B------:R0:W-:Y:S02]  /*6ab40*/  STL.64 [R1+0xd30], R36 ;  /* 0x000d302401007387 */ /* 0x0001e40000100a00 */
[----:B0-----:R-:W-:-:S05]  /*6ab50*/  IADD3 R36, P6, PT, R38, R11, RZ ;  /* 0x0000000b26247210 */ /* 0x001fca0007fde0ff */
[----:B------:R-:W-:Y:S01]  /*6ab60*/  IMAD.X R37, R35, 0x1, R12, P6 ;  /* 0x0000000123257824 */ /* 0x000fe200030e060c */
[----:B--2---:R-:W-:-:S05]  /*6ab70*/  F2FP.SATFINITE.E4M3.F32.PACK_AB_MERGE_C R0, R45, R44, RZ ;  /* 0x0000002c2d00723e */ /* 0x004fca00048070ff */
[----:B------:R0:W-:Y:S04]  /*6ab80*/  STL [R1+0x2428], R0 ;  /* 0x0024280001007387 */ /* 0x0001e80000100800 */
[----:B------:R-:W2:Y:S04]  /*6ab90*/  LDL.LU R44, [R1+0xb68] ;  /* 0x000b6800012c7983 */ /* 0x000ea80000300800 */
[----:B------:R-:W2:Y:S01]  /*6aba0*/  LDL.LU R45, [R1+0xb6c] ;  /* 0x000b6c00012d7983 */ /* 0x000ea20000300800 */
[----:B0-----:R-:W-:-:S05]  /*6abb0*/  F2FP.SATFINITE.E4M3.F32.PACK_AB_MERGE_C R0, R3, R50, RZ ;  /* 0x000000320300723e */ /* 0x001fca00048070ff */
[----:B------:R-:W-:Y:S04]  /*6abc0*/  STL [R1+0x2430], R0 ;  /* 0x0024300001007387 */ /* 0x000fe80000100800 */
[----:B------:R-:W2:Y:S04]  /*6abd0*/  LDL.LU R55, [R1+0xb50] ;  /* 0x000b500001377983 */ /* 0x000ea80000300800 */
[----:B------:R-:W2:Y:S04]  /*6abe0*/  LDL.LU R54, [R1+0xb54] ;  /* 0x000b540001367983 */ /* 0x000ea80000300800 */
[----:B------:R-:W2:Y:S04]  /*6abf0*/  LDL.LU R50, [R1+0xb58] ;  /* 0x000b580001327983 */ /* 0x000ea80000300800 */
[----:B------:R0:W-:Y:S04]  /*6ac00*/  STL.64 [R1+0xd28], R36 ;  /* 0x000d282401007387 */ /* 0x0001e80000100a00 */
[----:B------:R-:W2:Y:S01]  /*6ac10*/  LDL.LU R3, [R1+0xb5c] ;  /* 0x000b5c0001037983 */ /* 0x000ea20000300800 */
[----:B------:R-:W-:-:S02]  /*6ac20*/  F2FP.SATFINITE.E4M3.F32.PACK_AB_MERGE_C R42, R43, R42, RZ ;  /* 0x0000002a2b2a723e */ /* 0x000fc400048070ff */
[C---:B0-----:R-:W-:Y:S02]  /*6ac30*/  IADD3 R36, P6, PT, R38.reuse, R13, RZ ;  /* 0x0000000d26247210 */ /* 0x041fe40007fde0ff */
[----:B------:R-:W-:Y:S01]  /*6ac40*/  F2FP.SATFINITE.E4M3.F32.PACK_AB_MERGE_C R0, R41, R40, RZ ;  /* 0x000000282900723e */ /* 0x000fe200048070ff */
[----:B------:R0:W-:Y:S02]  /*6ac50*/  STL [R1+0x240c], R42 ;  /* 0x00240c2a01007387 */ /* 0x0001e40000100800 */
[----:B------:R-:W-:Y:S02]  /*6ac60*/  IMAD.X R37, R35, 0x1, R14, P6 ;  /* 0x0000000123257824 */ /* 0x000fe400030e060e */
[----:B------:R-:W-:Y:S04]  /*6ac70*/  STL [R1+0x2414], R0 ;  /* 0x0024140001007387 */ /* 0x000fe80000100800 */
[----:B0-----:R-:W2:Y:S04]  /*6ac80*/  LDL.LU R42, [R1+0xb40] ;  /* 0x000b4000012a7983 */ /* 0x001ea80000300800 */
[----:B------:R-:W2:Y:S04]  /*6ac90*/  LDL.LU R43, [R1+0xb44] ;  /* 0x000b4400012b7983 */ /* 0x000ea80000300800 */
[----:B------:R-:W2:Y:S04]  /*6aca0*/  LDL.LU R40, [R1+0xb48] ;  /* 0x000b480001287983 */ /* 0x000ea80000300800 */
[----:B------:R0:W-:Y:S04]  /*6acb0*/  STL.64 [R1+0xd20], R36 ;  /* 0x000d202401007387 */ /* 0x0001e80000100a00 */
[----:B------:R-:W2:Y:S01]  /*6acc0*/  LDL.LU R41, [R1+0xb4c] ;  /* 0x000b4c0001297983 */ /* 0x000ea20000300800 */
[----:B0-----:R-:W-:-:S05]  /*6acd0*/  IADD3 R36, P6, PT, R38, R15, RZ ;  /* 0x0000000f26247210 */ /* 0x001fca0007fde0ff */
[----:B------:R-:W-:Y:S01]  /*6ace0*/  IMAD.X R37, R35, 0x1, R16, P6 ;  /* 0x0000000123257824 */ /* 0x000fe200030e0610 */
[----:B---3--:R-:W-:-:S05]  /*6acf0*/  F2FP.SATFINITE.E4M3.F32.PACK_AB_MERGE_C R2, R58, R2, RZ ;  /* 0x000000023a02723e */ /* 0x008fca00048070ff */
[----:B------:R0:W-:Y:S01]  /*6ad00*/  STL [R1+0x23f0], R2 ;  /* 0x0023f00201007387 */ /* 0x0001e20000100800 */
[----:B----4-:R-:W-:-:S05]  /*6ad10*/  F2FP.SATFINITE.E4M3.F32.PACK_AB_MERGE_C R0, R53, R56, RZ ;  /* 0x000000383500723e */ /* 0x010fca00048070ff */
[----:B------:R1:W-:Y:S01]  /*6ad20*/  STL [R1+0x23ec], R0 ;  /* 0x0023ec0001007387 */ /* 0x0003e20000100800 */
[----:B0-----:R-:W-:-:S03]  /*6ad30*/  F2FP.SATFINITE.E4M3.F32.PACK_AB_MERGE_C R2, R51, R52, RZ ;  /* 0x000000343302723e */ /* 0x001fc600048070ff */
[----:B------:R-:W3:Y:S04]  /*6ad40*/  LDL.LU R56, [R1+0xb30] ;  /* 0x000b300001387983 */ /* 0x000ee80000300800 */
[----:B------:R0:W-:Y:S01]  /*6ad50*/  STL.64 [R1+0xd18], R36 ;  /* 0x000d182401007387 */ /* 0x0001e20000100a00 */
[----:B-1----:R-:W-:-:S03]  /*6ad60*/  F2FP.SATFINITE.E4M3.F32.PACK_AB_MERGE_C R0, R48, R49, RZ ;  /* 0x000000313000723e */ /* 0x002fc600048070ff */
[----:B------:R1:W-:Y:S04]  /*6ad70*/  STL [R1+0x23cc], R2 ;  /* 0x0023cc0201007387 */ /* 0x0003e80000100800 */
[----:B------:R-:W3:Y:S01]  /*6ad80*/  LDL.LU R53, [R1+0xb34] ;  /* 0x000b340001357983 */ /* 0x000ee20000300800 */
[----:B0-----:R-:W-:-:S03]  /*6ad90*/  IADD3 R36, P6, PT, R38, R17, RZ ;  /* 0x0000001126247210 */ /* 0x001fc60007fde0ff */
[----:B------:R-:W-:Y:S04]  /*6ada0*/  STL [R1+0x23c8], R0 ;  /* 0x0023c80001007387 */ /* 0x000fe80000100800 */
[----:B------:R-:W4:Y:S01]  /*6adb0*/  LDL.LU R52, [R1+0xb38] ;  /* 0x000b380001347983 */ /* 0x000f220000300800 */
[----:B------:R-:W-:-:S03]  /*6adc0*/  IMAD.X R37, R35, 0x1, R19, P6 ;  /* 0x0000000123257824 */ /* 0x000fc600030e0613 */
[----:B------:R-:W4:Y:S04]  /*6add0*/  LDL.LU R51, [R1+0xb3c] ;  /* 0x000b3c0001337983 */ /* 0x000f280000300800 */
[----:B------:R-:W4:Y:S04]  /*6ade0*/  LDL.LU R49, [R1+0xb20] ;  /* 0x000b200001317983 */ /* 0x000f280000300800 */
[----:B------:R-:W4:Y:S04]  /*6adf0*/  LDL.LU R48, [R1+0xb24] ;  /* 0x000b240001307983 */ /* 0x000f280000300800 */
[----:B------:R0:W-:Y:S01]  /*6ae00*/  STL.64 [R1+0xd10], R36 ;  /* 0x000d102401007387 */ /* 0x0001e20000100a00 */
[----:B-1----:R-:W-:-:S05]  /*6ae10*/  F2FP.SATFINITE.E4M3.F32.PACK_AB_MERGE_C R2, R57, R59, RZ ;  /* 0x0000003b3902723e */ /* 0x002fca00048070ff */
[----:B------:R1:W-:Y:S04]  /*6ae20*/  STL [R1+0x2674], R2 ;  /* 0x0026740201007387 */ /* 0x0003e80000100800 */
[----:B------:R2:W-:Y:S01]  /*6ae30*/  STL.64 [R1+0x2fb8], R18 ;  /* 0x002fb81201007387 */ /* 0x0005e20000100a00 */
[----:B0-----:R-:W-:-:S05]  /*6ae40*/  IADD3 R36, P6, PT, R38, R18, RZ ;  /* 0x0000001226247210 */ /* 0x001fca0007fde0ff */
[----:B------:R-:W-:Y:S01]  /*6ae50*/  IMAD.X R37, R35, 0x1, R20, P6 ;  /* 0x0000000123257824 */ /* 0x000fe200030e0614 */
[----:B-1----:R-:W-:Y:S02]  /*6ae60*/  IADD3 R2, P6, PT, R38, R21, RZ ;  /* 0x0000001526027210 */ /* 0x002fe40007fde0ff */
[----:B--2---:R-:W-:-:S05]  /*6ae70*/  F2FP.SATFINITE.E4M3.F32.PACK_AB_MERGE_C R0, R45, R44, RZ ;  /* 0x0000002c2d00723e */ /* 0x004fca00048070ff */
[----:B------:R0:W-:Y:S04]  /*6ae80*/  STL [R1+0x26b0], R0 ;  /* 0x0026b00001007387 */ /* 0x0001e80000100800 */
[----:B------:R-:W2:Y:S04]  /*6ae90*/  LDL.LU R44, [R1+0xb28] ;  /* 0x000b2800012c7983 */ /* 0x000ea80000300800 */
[----:B------:R-:W2:Y:S04]  /*6aea0*/  LDL.LU R45, [R1+0xb2c] ;  /* 0x000b2c00012d7983 */ /* 0x000ea80000300800 */
[----:B------:R-:W-:Y:S01]  /*6aeb0*/  STL.64 [R1+0xd08], R36 ;  /* 0x000d082401007387 */ /* 0x000fe20000100a00 */
[----:B------:R-:W-:-:S05]  /*6aec0*/  F2FP.SATFINITE.E4M3.F32.PACK_AB_MERGE_C R18, R54, R55, RZ ;  /* 0x000000373612723e */ /* 0x000fca00048070ff */
[----:B------:R-:W-:Y:S01]  /*6aed0*/  STL [R1+0x270c], R18 ;  /* 0x00270c1201007387 */ /* 0x000fe20000100800 */
[----:B0-----:R-:W-:Y:S01]  /*6aee0*/  F2FP.SATFINITE.E4M3.F32.PACK_AB_MERGE_C R0, R3, R50, RZ ;  /* 0x000000320300723e */ /* 0x001fe200048070ff */
[----:B------:R-:W-:-:S04]  /*6aef0*/  IMAD.X R3, R35, 0x1, R23, P6 ;  /* 0x0000000123037824 */ /* 0x000fc800030e0617 */
[----:B------:R-:W-:Y:S04]  /*6af00*/  STL [R1+0x2710], R0 ;  /* 0x0027100001007387 */ /* 0x000fe80000100800 */
[----:B------:R-:W2:Y:S04]  /*6af10*/  LDL.LU R57, [R1+0xb10] ;  /* 0x000b100001397983 */ /* 0x000ea80000300800 */
[----:B------:R-:W2:Y:S04]  /*6af20*/  LDL.LU R55, [R1+0xb14] ;  /* 0x000b140001377983 */ /* 0x000ea80000300800 */
[----:B------:R-:W2:Y:S04]  /*6af30*/  LDL.LU R54, [R1+0xb18] ;  /* 0x000b180001367983 */ /* 0x000ea80000300800 */
[----:B------:R0:W-:Y:S04]  /*6af40*/  STL.64 [R1+0xd00], R2 ;  /* 0x000d000201007387 */ /* 0x0001e80000100a00 */
[----:B0-----:R-:W2:Y:S01]  /*6af50*/  LDL.LU R3, [R1+0xb1c] ;  /* 0x000b1c0001037983 */ /* 0x001ea20000300800 */
[----:B------:R-:W-:-:S02]  /*6af60*/  IADD3 R18, P6, PT, R38, R22, RZ ;  /* 0x0000001626127210 */ /* 0x000fc40007fde0ff */
[----:B------:R-:W-:Y:S02]  /*6af70*/  F2FP.SATFINITE.E4M3.F32.PACK_AB_MERGE_C R0, R43, R42, RZ ;  /* 0x0000002a2b00723e */ /* 0x000fe400048070ff */
[----:B------:R-:W-:Y:S01]  /*6af80*/  F2FP.SATFINITE.E4M3.F32.PACK_AB_MERGE_C R50, R41, R40, RZ ;  /* 0x000000282932723e */ /* 0x000fe200048070ff */
[----:B------:R-:W-:-:S04]  /*6af90*/  IMAD.X R19, R35, 0x1, R24, P6 ;  /* 0x0000000123137824 */ /* 0x000fc800030e0618 */
[----:B------:R-:W-:Y:S04]  /*6afa0*/  STL [R1+0x2d5c], R50 ;  /* 0x002d5c3201007387 */ /* 0x000fe80000100800 */
[----:B------:R-:W-:Y:S04]  /*6afb0*/  STL [R1+0x25ac], R0 ;  /* 0x0025ac0001007387 */ /* 0x000fe80000100800 */
[----:B------:R-:W2:Y:S04]  /*6afc0*/  LDL.LU R42, [R1+0xb00] ;  /* 0x000b0000012a7983 */ /* 0x000ea80000300800 */
[----:B------:R-:W2:Y:S04]  /*6afd0*/  LDL.LU R43, [R1+0xb04] ;  /* 0x000b0400012b7983 */ /* 0x000ea80000300800 */
[----:B------:R-:W2:Y:S04]  /*6afe0*/  LDL.LU R40, [R1+0xb08] ;  /* 0x000b080001287983 */ /* 0x000ea80000300800 */
[----:B------:R0:W-:Y:S04]  /*6aff0*/  STL.64 [R1+0xcf0], R18 ;  /* 0x000cf01201007387 */ /* 0x0001e80000100a00 */
[----:B------:R-:W2:Y:S01]  /*6b000*/  LDL.LU R41, [R1+0xb0c] ;  /* 0x000b0c0001297983 */ /* 0x000ea20000300800 */
[----:B0-----:R-:W-:-:S05]  /*6b010*/  IADD3 R18, P6, PT, R38, R25, RZ ;  /* 0x0000001926127210 */ /* 0x001fca0007fde0ff */
[----:B------:R-:W-:Y:S01]  /*6b020*/  IMAD.X R19, R35, 0x1, R27, P6 ;  /* 0x0000000123137824 */ /* 0x000fe200030e061b */
[----:B---3--:R-:W-:-:S05]  /*6b030*/  F2FP.SATFINITE.E4M3.F32.PACK_AB_MERGE_C R59, R53, R56, RZ ;  /* 0x00000038353b723e */ /* 0x008fca00048070ff */
[----:B------:R-:W-:Y:S01]  /*6b040*/  STL [R1+0x2e8c], R59 ;  /* 0x002e8c3b01007387 */ /* 0x000fe20000100800 */
[----:B----4-:R-:W-:-:S05]  /*6b050*/  F2FP.SATFINITE.E4M3.F32.PACK_AB_MERGE_C R53, R51, R52, RZ ;  /* 0x000000343335723e */ /* 0x010fca00048070ff */
[----:B------:R-:W-:Y:S01]  /*6b060*/  STL [R1+0x2e88], R53 ;  /* 0x002e883501007387 */ /* 0x000fe20000100800 */
[----:B------:R-:W-:-:S03]  /*6b070*/  F2FP.SATFINITE.E4M3.F32.PACK_AB_MERGE_C R0, R48, R49, RZ ;  /* 0x000000313000723e */ /* 0x000fc600048070ff */
[----:B------:R-:W3:Y:S04]  /*6b080*/  LDL.LU R37, [R1+0x240] ;  /* 0x0002400001257983 */ /* 0x000ee80000300800 */
[----:B------:R-:W3:Y:S04]  /*6b090*/  LDL.LU R60, [R1+0x244] ;  /* 0x00024400013c7983 */ /* 0x000ee80000300800 */
[----:B------:R0:W-:Y:S04]  /*6b0a0*/  STL.64 [R1+0xcf8], R18 ;  /* 0x000cf81201007387 */ /* 0x0001e80000100a00 */
[----:B------:R1:W-:Y:S04]  /*6b0b0*/  STL [R1+0x2420], R0 ;  /* 0x0024200001007387 */ /* 0x0003e80000100800 */
[----:B------:R-:W4:Y:S01]  /*6b0c0*/  LDL.LU R61, [R1+0x248] ;  /* 0x00024800013d7983 */ /* 0x000f220000300800 */
[----:B0-----:R-:W-:-:S03]  /*6b0d0*/  IADD3 R18, P6, PT, R38, R26, RZ ;  /* 0x0000001a26127210 */ /* 0x001fc60007fde0ff */
[----:B-1----:R-:W4:Y:S04]  /*6b0e0*/  LDL.LU R0, [R1+0x24c] ;  /* 0x00024c0001007983 */ /* 0x002f280000300800 */
[----:B------:R-:W4:Y:S01]  /*6b0f0*/  LDL.LU R52, [R1+0xaf0] ;  /* 0x000af00001347983 */ /* 0x000f220000300800 */
[----:B------:R-:W-:-:S03]  /*6b100*/  IMAD.X R19, R35, 0x1, R28, P6 ;  /* 0x0000000123137824 */ /* 0x000fc600030e061c */
[----:B------:R-:W4:Y:S01]  /*6b110*/  LDL.LU R51, [R1+0xaf4] ;  /* 0x000af40001337983 */ /* 0x000f220000300800 */
[----:B--2---:R-:W-:-:S05]  /*6b120*/  F2FP.SATFINITE.E4M3.F32.PACK_AB_MERGE_C R2, R45, R44, RZ ;  /* 0x0000002c2d02723e */ /* 0x004fca00048070ff */
[----:B------:R-:W-:Y:S04]  /*6b130*/  STL [R1+0x280c], R2 ;  /* 0x00280c0201007387 */ /* 0x000fe80000100800 */
[----:B------:R-:W2:Y:S04]  /*6b140*/  LDL.LU R49, [R1+0xaf8] ;  /* 0x000af80001317983 */ /* 0x000ea80000300800 */
[----:B------:R-:W2:Y:S04]  /*6b150*/  LDL.LU R48, [R1+0xafc] ;  /* 0x000afc0001307983 */ /* 0x000ea80000300800 */
[----:B------:R-:W2:Y:S04]  /*6b160*/  LDL.LU R44, [R1+0xae0] ;  /* 0x000ae000012c7983 */ /* 0x000ea80000300800 */
[----:B------:R0:W-:Y:S04]  /*6b170*/  STL.64 [R1+0xce8], R18 ;  /* 0x000ce81201007387 */ /* 0x0001e80000100a00 */
[----:B------:R-:W2:Y:S04]  /*6b180*/  LDL.LU R45, [R1+0xae4] ;  /* 0x000ae400012d7983 */ /* 0x000ea80000300800 */
[----:B------:R-:W2:Y:S01]  /*6b190*/  LDL.LU R58, [R1+0xae8] ;  /* 0x000ae800013a7983 */ /* 0x000ea20000300800 */
[----:B0-----:R-:W-:-:S05]  /*6b1a0*/  F2FP.SATFINITE.E4M3.F32.PACK_AB_MERGE_C R18, R55, R57, RZ ;  /* 0x000000393712723e */ /* 0x001fca00048070ff */
[----:B------:R0:W-:Y:S04]  /*6b1b0*/  STL [R1+0x2400], R18 ;  /* 0x0024001201007387 */ /* 0x0001e80000100800 */
[----:B------:R-:W2:Y:S04]  /*6b1c0*/  LDL.LU R57, [R1+0xaec] ;  /* 0x000aec0001397983 */ /* 0x000ea80000300800 */
[----:B------:R-:W2:Y:S01]  /*6b1d0*/  LDL.LU R55, [R1+0xad0] ;  /* 0x000ad00001377983 */ /* 0x000ea20000300800 */
[----:B------:R-:W-:-:S03]  /*6b1e0*/  F2FP.SATFINITE.E4M3.F32.PACK_AB_MERGE_C R2, R3, R54, RZ ;  /* 0x000000360302723e */ /* 0x000fc600048070ff */
[----:B------:R-:W2:Y:S01]  /*6b1f0*/  LDL.LU R54, [R1+0xad4] ;  /* 0x000ad40001367983 */ /* 0x000ea20000300800 */
[----:B0-----:R-:W-:-:S05]  /*6b200*/  IADD3 R18, P6, PT, R38, R29, RZ ;  /* 0x0000001d26127210 */ /* 0x001fca0007fde0ff */
[----:B------:R-:W-:Y:S01]  /*6b210*/  IMAD.X R19, R35, 0x1, R32, P6 ;  /* 0x0000000123137824 */ /* 0x000fe200030e0620 */
[----:B------:R-:W-:Y:S04]  /*6b220*/  STL [R1+0x2d50], R2 ;  /* 0x002d500201007387 */ /* 0x000fe80000100800 */
[----:B------:R-:W2:Y:S04]  /*6b230*/  LDL.LU R56, [R1+0xad8] ;  /* 0x000ad80001387983 */ /* 0x000ea80000300800 */
[----:B------:R0:W-:Y:S01]  /*6b240*/  STL.64 [R1+0xce0], R18 ;  /* 0x000ce01201007387 */ /* 0x0001e20000100a00 */
[----:B------:R-:W-:-:S02]  /*6b250*/  F2FP.SATFINITE.E4M3.F32.PACK_AB_MERGE_C R3, R43, R42, RZ ;  /* 0x0000002a2b03723e */ /* 0x000fc400048070ff */
[----:B0-----:R-:W-:-:S03]  /*6b260*/  IADD3 R18, P6, PT, R38, R30, RZ ;  /* 0x0000001e26127210 */ /* 0x001fc60007fde0ff */
[----:B------:R0:W-:Y:S01]  /*6b270*/  STL [R1+0x23dc], R3 ;  /* 0x0023dc0301007387 */ /* 0x0001e20000100800 */
[----:B------:R-:W-:Y:S01]  /*6b280*/  F2FP.SATFINITE.E4M3.F32.PACK_AB_MERGE_C R2, R41, R40, RZ ;  /* 0x000000282902723e */ /* 0x000fe200048070ff */
[----:B------:R-:W-:Y:S02]  /*6b290*/  IMAD.X R19, R35, 0x1, R33, P6 ;  /* 0x0000000123137824 */ /* 0x000fe400030e0621 */
[----:B0-----:R-:W2:Y:S04]  /*6b2a0*/  LDL.LU R3, [R1+0xadc] ;  /* 0x000adc0001037983 */ /* 0x001ea80000300800 */
[----:B------:R-:W-:Y:S04]  /*6b2b0*/  STL [R1+0x283c], R2 ;  /* 0x00283c0201007387 */ /* 0x000fe80000100800 */
[----:B------:R-:W2:Y:S04]  /*6b2c0*/  LDL.LU R42, [R1+0xac0] ;  /* 0x000ac000012a7983 */ /* 0x000ea80000300800 */
[----:B------:R-:W2:Y:S04]  /*6b2d0*/  LDL.LU R43, [R1+0xac4] ;  /* 0x000ac400012b7983 */ /* 0x000ea80000300800 */
[----:B------:R-:W2:Y:S04]  /*6b2e0*/  LDL.LU R40, [R1+0xac8] ;  /* 0x000ac80001287983 */ /* 0x000ea80000300800 */
[----:B------:R-:W2:Y:S04]  /*6b2f0*/  LDL.LU R41, [R1+0xacc] ;  /* 0x000acc0001297983 */ /* 0x000ea80000300800 */
[----:B------:R0:W-:Y:S02]  /*6b300*/  STL.64 [R1+0xcd0], R18 ;  /* 0x000cd01201007387 */ /* 0x0001e40000100a00 */
[----:B0-----:R-:W-:-:S05]  /*6b310*/  IADD3 R18, P6, PT, R38, R31, RZ ;  /* 0x0000001f26127210 */ /* 0x001fca0007fde0ff */
[----:B------:R-:W-:-:S05]  /*6b320*/  IMAD.X R19, R35, 0x1, R34, P6 ;  /* 0x0000000123137824 */ /* 0x000fca00030e0622 */
[----:B------:R3:W-:Y:S01]  /*6b330*/  STL.64 [R1+0xcd8], R18 ;  /* 0x000cd81201007387 */ /* 0x0007e20000100a00 */
[----:B------:R-:W-:Y:S02]  /*6b340*/  SHF.R.S32.HI R35, RZ, 0x1f, R39 ;  /* 0x0000001fff237819 */ /* 0x000fe40000011427 */
[----:B---3--:R-:W-:-:S05]  /*6b350*/  F2FP.SATFINITE.E4M3.F32.PACK_AB_MERGE_C R18, R60, R37, RZ ;  /* 0x000000253c12723e */ /* 0x008fca00048070ff */
[----:B------:R0:W-:Y:S02]  /*6b360*/  STL [R1+0x2ac], R18 ;  /* 0x0002ac1201007387 */ /* 0x0001e40000100800 */
[----:B0-----:R-:W-:Y:S02]  /*6b370*/  IADD3 R18, P6, PT, R39, R4, RZ ;  /* 0x0000000427127210 */ /* 0x001fe40007fde0ff */
[----:B----4-:R-:W-:Y:S02]  /*6b380*/  F2FP.SATFINITE.E4M3.F32.PACK_AB_MERGE_C R2, R0, R61, RZ ;  /* 0x0000003d0002723e */ /* 0x010fe400048070ff */
[----:B------:R-:W-:-:S03]  /*6b390*/  F2FP.SATFINITE.E4M3.F32.PACK_AB_MERGE_C R0, R51, R52, RZ ;  /* 0x000000343300723e */ /* 0x000fc600048070ff */
[----:B------:R-:W-:Y:S01]  /*6b3a0*/  STL [R1+0x2850], R2 ;  /* 0x0028500201007387 */ /* 0x000fe20000100800 */
[----:B------:R-:W-:-:S03]  /*6b3b0*/  IMAD.X R19, R35, 0x1, R47, P6 ;  /* 0x0000000123137824 */ /* 0x000fc600030e062f */
[----:B------:R-:W-:Y:S04]  /*6b3c0*/  STL [R1+0x263c], R0 ;  /* 0x00263c0001007387 */ /* 0x000fe80000100800 */
[----:B------:R-:W3:Y:S04]  /*6b3d0*/  LDL.LU R52, [R1+0xab0] ;  /* 0x000ab00001347983 */ /* 0x000ee80000300800 */
[----:B------:R-:W3:Y:S04]  /*6b3e0*/  LDL.LU R51, [R1+0xab4] ;  /* 0x000ab40001337983 */ /* 0x000ee80000300800 */
[----:B------:R0:W-:Y:S02]  /*6b3f0*/  STL.64 [R1+0xcc8], R18 ;  /* 0x000cc81201007387 */ /* 0x0001e40000100a00 */
[----:B0-----:R-:W-:-:S05]  /*6b400*/  IADD3 R18, P6, PT, R39, R5, RZ ;  /* 0x0000000527127210 */ /* 0x001fca0007fde0ff */
[----:B------:R-:W-:Y:S01]  /*6b410*/  IMAD.X R19, R35, 0x1, R6, P6 ;  /* 0x0000000123137824 */ /* 0x000fe200030e0606 */
[----:B--2---:R-:W-:-:S05]  /*6b420*/  F2FP.SATFINITE.E4M3.F32.PACK_AB_MERGE_C R2, R48, R49, RZ ;  /* 0x000000313002723e */ /* 0x004fca00048070ff */
[----:B------:R0:W-:Y:S01]  /*6b430*/  STL [R1+0x264c], R2 ;  /* 0x00264c0201007387 */ /* 0x0001e20000100800 */
[----:B------:R-:W-:-:S05]  /*6b440*/  F2FP.SATFINITE.E4M3.F32.PACK_AB_MERGE_C R0, R45, R44, RZ ;  /* 0x0000002c2d00723e */ /* 0x000fca00048070ff */
[----:B------:R-:W-:Y:S04]  /*6b450*/  STL [R1+0x26e8], R0 ;  /* 0x0026e80001007387 */ /* 0x000fe80000100800 */
[----:B------:R-:W2:Y:S04]  /*6b460*/  LDL.LU R49, [R1+0xab8] ;  /* 0x000ab80001317983 */ /* 0x000ea80000300800 */
[----:B------:R-:W2:Y:S04]  /*6b470*/  LDL.LU R48, [R1+0xabc] ;  /* 0x000abc0001307983 */ /* 0x000ea80000300800 */
[----:B------:R-:W4:Y:S04]  /*6b480*/  LDL.LU R44, [R1+0xaa0] ;  /* 0x000aa000012c7983 */ /* 0x000f280000300800 */
[----:B------:R1:W-:Y:S01]  /*6b490*/  STL.64 [R1+0xcc0], R18 ;  /* 0x000cc01201007387 */ /* 0x0003e20000100a00 */
[----:B0-----:R-:W-:-:S03]  /*6b4a0*/  F2FP.SATFINITE.E4M3.F32.PACK_AB_MERGE_C R2, R57, R58, RZ ;  /* 0x0000003a3902723e */ /* 0x001fc600048070ff */
[----:B------:R-:W4:Y:S04]  /*6b4b0*/  LDL.LU R45, [R1+0xaa4] ;  /* 0x000aa400012d7983 */ /* 0x000f280000300800 */
[----:B------:R0:W-:Y:S01]  /*6b4c0*/  STL [R1+0x26ec], R2 ;  /* 0x0026ec0201007387 */ /* 0x0001e20000100800 */
[----:B-1----:R-:W-:Y:S02]  /*6b4d0*/  IADD3 R18, P6, PT, R39, R7, RZ ;  /* 0x0000000727127210 */ /* 0x002fe40007fde0ff */
[----:B------:R-:W-:-:S03]  /*6b4e0*/  F2FP.SATFINITE.E4M3.F32.PACK_AB_MERGE_C R0, R54, R55, RZ ;  /* 0x000000373600723e */ /* 0x000fc600048070ff */
[----:B------:R-:W-:Y:S02]  /*6b4f0*/  IMAD.X R19, R35, 0x1, R8, P6 ;  /* 0x0000000123137824 */ /* 0x000fe400030e0608 */
[----:B------:R-:W-:Y:S04]  /*6b500*/  STL [R1+0x256c], R0 ;  /* 0x00256c0001007387 */ /* 0x000fe80000100800 */
[----:B------:R-:W4:Y:S04]  /*6b510*/  LDL.LU R61, [R1+0xaa8] ;  /* 0x000aa800013d7983 */ /* 0x000f280000300800 */
[----:B------:R-:W4:Y:S04]  /*6b520*/  LDL.LU R57, [R1+0xaac] ;  /* 0x000aac0001397983 */ /* 0x000f280000300800 */
[----:B------:R-:W4:Y:S04]  /*6b530*/  LDL.LU R55, [R1+0xa90] ;  /* 0x000a900001377983 */ /* 0x000f280000300800 */
[----:B------:R1:W-:Y:S04]  /*6b540*/  STL.64 [R1+0xcb8], R18 ;  /* 0x000cb81201007387 */ /* 0x0003e80000100a00 */
[----:B------:R-:W4:Y:S01]  /*6b550*/  LDL.LU R54, [R1+0xa94] ;  /* 0x000a940001367983 */ /* 0x000f220000300800 */
[----:B0-----:R-:W-:-:S02]  /*6b560*/  IADD3 R2, P6, PT, R39, R9, RZ ;  /* 0x0000000927027210 */ /* 0x001fc40007fde0ff */
[----:B-1----:R-:W-:-:S03]  /*6b570*/  F2FP.SATFINITE.E4M3.F32.PACK_AB_MERGE_C R18, R3, R56, RZ ;  /* 0x000000380312723e */ /* 0x002fc600048070ff */
[----:B------:R-:W-:Y:S02]  /*6b580*/  IMAD.X R3, R35, 0x1, R10, P6 ;  /* 0x0000000123037824 */ /* 0x000fe400030e060a */
[----:B------:R0:W-:Y:S01]  /*6b590*/  STL [R1+0x2584], R18 ;  /* 0x0025841201007387 */ /* 0x0001e20000100800 */
[----:B------:R-:W-:-:S05]  /*6b5a0*/  F2FP.SATFINITE.E4M3.F32.PACK_AB_MERGE_C R0, R43, R42, RZ ;  /* 0x0000002a2b00723e */ /* 0x000fca00048070ff */
[----:B------:R1:W-:Y:S04]  /*6b5b0*/  STL [R1+0x24e4], R0 ;  /* 0x0024e40001007387 */ /* 0x0003e80000100800 */
[----:B------:R-:W4:Y:S01]  /*6b5c0*/  LDL.LU R42, [R1+0xa98] ;  /* 0x000a9800012a7983 */ /* 0x000f220000300800 */
[----:B------:R-:W-:-:S03]  /*6b5d0*/  F2FP.SATFINITE.E4M3.F32.PACK_AB_MERGE_C R59, R41, R40, RZ ;  /* 0x00000028293b723e */ /* 0x000fc600048070ff */
[----:B------:R-:W4:Y:S01]  /*6b5e0*/  LDL.LU R43, [R1+0xa9c] ;  /* 0x000a9c00012b7983 */ /* 0x000f220000300800 */
[----:B0-----:R-:W-:-:S03]  /*6b5f0*/  IADD3 R18, P6, PT, R39, R11, RZ ;  /* 0x0000000b27127210 */ /* 0x001fc60007fde0ff */
[----:B------:R0:W-:Y:S04]  /*6b600*/  STL.64 [R1+0xcb0], R2 ;  /* 0x000cb00201007387 */ /* 0x0001e80000100a00 */
[----:B------:R-:W4:Y:S04]  /*6b610*/  LDL.LU R40, [R1+0x230] ;  /* 0x0002300001287983 */ /* 0x000f280000300800 */
[----:B------:R-:W4:Y:S04]  /*6b620*/  LDL.LU R41, [R1+0x234] ;  /* 0x0002340001297983 */ /* 0x000f280000300800 */
[----:B------:R-:W4:Y:S04]  /*6b630*/  LDL.LU R37, [R1+0x238] ;  /* 0x0002380001257983 */ /* 0x000f280000300800 */
[----:B------:R-:W4:Y:S01]  /*6b640*/  LDL.LU R60, [R1+0x23c] ;  /* 0x00023c00013c7983 */ /* 0x000f220000300800 */
[----:B------:R-:W-:-:S03]  /*6b650*/  IMAD.X R19, R35, 0x1, R12, P6 ;  /* 0x0000000123137824 */ /* 0x000fc600030e060c */
[----:B-1----:R-:W4:Y:S04]  /*6b660*/  LDL.LU R0, [R1+0xa80] ;  /* 0x000a800001007983 */ /* 0x002f280000300800 */
[----:B0-----:R-:W4:Y:S04]  /*6b670*/  LDL.LU R3, [R1+0xa84] ;  /* 0x000a840001037983 */ /* 0x001f280000300800 */
[----:B------:R-:W-:Y:S04]  /*6b680*/  STL [R1+0x2e90], R59 ;  /* 0x002e903b01007387 */ /* 0x000fe80000100800 */
[----:B------:R-:W4:Y:S04]  /*6b690*/  LDL.LU R58, [R1+0xa88] ;  /* 0x000a8800013a7983 */ /* 0x000f280000300800 */
[----:B------:R-:W4:Y:S01]  /*6b6a0*/  LDL.LU R56, [R1+0xa8c] ;  /* 0x000a8c0001387983 */ /* 0x000f220000300800 */
[----:B---3--:R-:W-:-:S05]  /*6b6b0*/  F2FP.SATFINITE.E4M3.F32.PACK_AB_MERGE_C R2, R51, R52, RZ ;  /* 0x000000343302723e */ /* 0x008fca00048070ff */
[----:B------:R-:W-:Y:S04]  /*6b6c0*/  STL [R1+0x2408], R2 ;  /* 0x0024080201007387 */ /* 0x000fe80000100800 */
[----:B------:R-:W3:Y:S04]  /*6b6d0*/  LDL.LU R52, [R1+0xa70] ;  /* 0x000a700001347983 */ /* 0x000ee80000300800 */
[----:B------:R-:W3:Y:S04]  /*6b6e0*/  LDL.LU R51, [R1+0xa74] ;  /* 0x000a740001337983 */ /* 0x000ee80000300800 */
[----:B------:R2:W-:Y:S02]  /*6b6f0*/  STL.64 [R1+0xca8], R18 ;  /* 0x000ca81201007387 */ /* 0x0005e40000100a00 */
[----:B--2---:R-:W-:-:S02]  /*6b700*/  F2FP.SATFINITE.E4M3.F32.PACK_AB_MERGE_C R18, R48, R49, RZ ;  /* 0x000000313012723e */ /* 0x004fc400048070ff */
[----:B------:R-:W2:Y:S04]  /*6b710*/  LDL.LU R49, [R1+0xa78] ;  /* 0x000a780001317983 */ /* 0x000ea80000300800 */
[----:B------:R0:W-:Y:S04]  /*6b720*/  STL [R1+0x2410], R18 ;  /* 0x0024101201007387 */ /* 0x0001e80000100800 */
[----:B------:R-:W2:Y:S01]  /*6b730*/  LDL.LU R48, [R1+0xa7c] ;  /* 0x000a7c0001307983 */ /* 0x000ea20000300800 */
[----:B----4-:R-:W-:Y:S02]  /*6b740*/  F2FP.SATFINITE.E4M3.F32.PACK_AB_MERGE_C R2, R45, R44, RZ ;  /* 0x0000002c2d02723e */ /* 0x010fe400048070ff */
[----:B0-----:R-:W-:-:S03]  /*6b750*/  IADD3 R18, P6, PT, R39, R13, RZ ;  /* 0x0000000d27127210 */ /* 0x001fc60007fde0ff */
[----:B------:R-:W-:Y:S02]  /*6b760*/  STL [R1+0x23e0], R2 ;  /* 0x0023e00201007387 */ /* 0x000fe40000100800 */
[----:B------:R-:W-:Y:S02]  /*6b770*/  IMAD.X R19, R35, 0x1, R14, P6 ;  /* 0x0000000123137824 */ /* 0x000fe400030e060e */
[----:B------:R-:W4:Y:S04]  /*6b780*/  LDL.LU R44, [R1+0xa60] ;  /* 0x000a6000012c7983 */ /* 0x000f280000300800 */
[----:B------:R-:W4:Y:S04]  /*6b790*/  LDL.LU R45, [R1+0xa64] ;  /* 0x000a6400012d7983 */ /* 0x000f280000300800 */
[----:B------:R0:W-:Y:S02]  /*6b7a0*/  STL.64 [R1+0xca0], R18 ;  /* 0x000ca01201007387 */ /* 0x0001e40000100a00 */
[----:B0-----:R-:W-:-:S02]  /*6b7b0*/  F2FP.SATFINITE.E4M3.F32.PACK_AB_MERGE_C R18, R57, R61, RZ ;  /* 0x0000003d3912723e */ /* 0x001fc400048070ff */
[----:B------:R-:W2:Y:S04]  /*6b7c0*/  LDL.LU R61, [R1+0xa68] ;  /* 0x000a6800013d7983 */ /* 0x000ea80000300800 */
[----:B------:R0:W-:Y:S01]  /*6b7d0*/  STL [R1+0x23e4], R18 ;  /* 0x0023e41201007387 */ /* 0x0001e20000100800 */
[----:B------:R-:W-:-:S03]  /*6b7e0*/  F2FP.SATFINITE.E4M3.F32.PACK_AB_MERGE_C R2, R54, R55, RZ ;  /* 0x000000373602723e */ /* 0x000fc600048070ff */
[----:B------:R-:W2:Y:S01]  /*6b7f0*/  LDL.LU R57, [R1+0xa6c] ;  /* 0x000a6c0001397983 */ /* 0x000ea20000300800 */
[----:B0-----:R-:W-:-:S03]  /*6b800*/  IADD3 R18, P6, PT, R39, R15, RZ ;  /* 0x0000000f27127210 */ /* 0x001fc60007fde0ff */
[----:B------:R-:W-:Y:S02]  /*6b810*/  STL [R1+0x17c4], R2 ;  /* 0x0017c40201007387 */ /* 0x000fe40000100800 */
[----:B------:R-:W-:Y:S02]  /*6b820*/  IMAD.X R19, R35, 0x1, R16, P6 ;  /* 0x0000000123137824 */ /* 0x000fe400030e0610 */
[----:B------:R-:W2:Y:S04]  /*6b830*/  LDL.LU R55, [R1+0xa50] ;  /* 0x000a500001377983 */ /* 0x000ea80000300800 */
[----:B------:R-:W2:Y:S04]  /*6b840*/  LDL.LU R54, [R1+0xa54] ;  /* 0x000a540001367983 */ /* 0x000ea80000300800 */
[----:B------:R0:W-:Y:S04]  /*6b850*/  STL.64 [R1+0xc98], R18 ;  /* 0x000c981201007387 */ /* 0x0001e80000100a00 */
[----:B0-----:R-:W2:Y:S01]  /*6b860*/  LDL.LU.64 R18, [R1+0x2fb8] ;  /* 0x002fb80001127983 */ /* 0x001ea20000300a00 */
[----:B------:R-:W-:-:S03]  /*6b870*/  F2FP.SATFINITE.E4M3.F32.PACK_AB_MERGE_C R2, R43, R42, RZ ;  /* 0x0000002a2b02723e */ /* 0x000fc600048070ff */
[----:B------:R-:W3:Y:S04]  /*6b880*/  LDL.LU R42, [R1+0xa58] ;  /* 0x000a5800012a7983 */ /* 0x000ee80000300800 */
[----:B------:R-:W3:Y:S04]  /*6b890*/  LDL.LU R43, [R1+0xa5c] ;  /* 0x000a5c00012b7983 */ /* 0x000ee80000300800 */
[----:B------:R0:W-:Y:S02]  /*6b8a0*/  STL [R1+0x14d0], R2 ;  /* 0x0014d00201007387 */ /* 0x0001e40000100800 */
[----:B0-----:R-:W-:-:S02]  /*6b8b0*/  F2FP.SATFINITE.E4M3.F32.PACK_AB_MERGE_C R2, R41, R40, RZ ;  /* 0x000000282902723e */ /* 0x001fc400048070ff */
[----:B------:R-:W-:Y:S02]  /*6b8c0*/  IADD3 R40, P6, PT, R39, R17, RZ ;  /* 0x0000001127287210 */ /* 0x000fe40007fde0ff */
[----:B------:R-:W-:Y:S01]  /*6b8d0*/  F2FP.SATFINITE.E4M3.F32.PACK_AB_MERGE_C R36, R60, R37, RZ ;  /* 0x000000253c24723e */ /* 0x000fe200048070ff */
[----:B------:R0:W-:Y:S02]  /*6b8e0*/  STL [R1+0x290], R2 ;  /* 0x0002900201007387 */ /* 0x0001e40000100800 */
[----:B0-----:R-:W-:Y:S01]  /*6b8f0*/  F2FP.SATFINITE.E4M3.F32.PACK_AB_MERGE_C R2, R3, R0, RZ ;  /* 0x000000000302723e */ /* 0x001fe200048070ff */
[----:B------:R-:W-:Y:S01]  /*6b900*/  NOP ;  /* 0x0000000000007918 */ /* 0x000fe20000000000 */
[----:B--2---:R-:W-:-:S05]  /*6b910*/  IMAD.X R41, R35, 0x1, R19, P6 ;  /* 0x0000000123297824 */ /* 0x004fca00030e0613 */
[----:B------:R0:W-:Y:S04]  /*6b920*/  STL.64 [R1+0xc90], R40 ;  /* 0x000c902801007387 */ /* 0x0001e80000100a00 */
[----:B0-----:R-:W2:Y:S04]  /*6b930*/  LDL.LU.64 R40, [R1+0x2fb0] ;  /* 0x002fb00001287983 */ /* 0x001ea80000300a00 */
[----:B------:R-:W2:Y:S04]  /*6b940*/  LDL.LU R0, [R1+0xa40] ;  /* 0x000a400001007983 */ /* 0x000ea80000300800 */
[----:B------:R0:W-:Y:S04]  /*6b950*/  STL [R1+0x28c], R36 ;  /* 0x00028c2401007387 */ /* 0x0001e80000100800 */
[----:B------:R-:W2:Y:S01]  /*6b960*/  LDL.LU R3, [R1+0xa44] ;  /* 0x000a440001037983 */ /* 0x000ea20000300800 */
[----:B0-----:R-:W-:-:S03]  /*6b970*/  IADD3 R36, P6, PT, R39, R18, RZ ;  /* 0x0000001227247210 */ /* 0x001fc60007fde0ff */
[----:B------:R3:W-:Y:S02]  /*6b980*/  STL [R1+0x2638], R2 ;  /* 0x0026380201007387 */ /* 0x0007e40000100800 */
[----:B------:R-:W-:-:S05]  /*6b990*/  IMAD.X R37, R35, 0x1, R20, P6 ;  /* 0x0000000123257824 */ /* 0x000fca00030e0614 */
[----:B------:R0:W-:Y:S01]  /*6b9a0*/  STL.64 [R1+0xc88], R36 ;  /* 0x000c882401007387 */ /* 0x0001e20000100a00 */
[----:B---3--:R-:W-:Y:S02]  /*6b9b0*/  F2FP.SATFINITE.E4M3.F32.PACK_AB_MERGE_C R2, R51, R52, RZ ;  /* 0x000000343302723e */ /* 0x008fe400048070ff */
[----:B0-----:R-:W-:Y:S02]  /*6b9c0*/  F2FP.SATFINITE.E4M3.F32.PACK_AB_MERGE_C R36, R56, R58, RZ ;  /* 0x0000003a3824723e */ /* 0x001fe400048070ff */
[----:B------:R-:W3:Y:S04]  /*6b9d0*/  LDL.LU R58, [R1+0xa48] ;  /* 0x000a4800013a7983 */ /* 0x000ee80000300800 */
[----:B------:R0:W-:Y:S04]  /*6b9e0*/  STL [R1+0x2670], R36 ;  /* 0x0026702401007387 */ /* 0x0001e80000100800 */
[----:B------:R-:W3:Y:S04]  /*6b9f0*/  LDL.LU R56, [R1+0xa4c] ;  /* 0x000a4c0001387983 */ /* 0x000ee80000300800 */
[----:B------:R4:W-:Y:S04]  /*6ba00*/  STL [R1+0x26e0], R2 ;  /* 0x0026e00201007387 */ /* 0x0009e80000100800 */
[----:B------:R-:W3:Y:S04]  /*6ba10*/  LDL.LU R52, [R1+0xa30] ;  /* 0x000a300001347983 */ /* 0x000ee80000300800 */
[----:B------:R-:W3:Y:S01]  /*6ba20*/  LDL.LU R51, [R1+0xa34] ;  /* 0x000a340001337983 */ /* 0x000ee20000300800 */
[----:B0-----:R-:W-:-:S05]  /*6ba30*/  IADD3 R36, P6, PT, R39, R21, RZ ;  /* 0x0000001527247210 */ /* 0x001fca0007fde0ff */
[----:B------:R-:W-:Y:S01]  /*6ba40*/  IMAD.X R37, R35, 0x1, R23, P6 ;  /* 0x0000000123257824 */ /* 0x000fe200030e0617 */
[----:B----4-:R-:W-:-:S04]  /*6ba50*/  F2FP.SATFINITE.E4M3.F32.PACK_AB_MERGE_C R2, R45, R44, RZ ;  /* 0x0000002c2d02723e */ /* 0x010fc800048070ff */
[----:B------:R0:W-:Y:S02]  /*6ba60*/  STL.64 [R1+0xc80], R36 ;  /* 0x000c802401007387 */ /* 0x0001e40000100a00 */
[----:B0-----:R-:W-:Y:S02]  /*6ba70*/  F2FP.SATFINITE.E4M3.F32.PACK_AB_MERGE_C R36, R48, R49, RZ ;  /* 0x000000313024723e */ /* 0x001fe400048070ff */
[----:B------:R-:W4:Y:S04]  /*6ba80*/  LDL.LU R49, [R1+0xa38] ;  /* 0x000a380001317983 */ /* 0x000f280000300800 */
[----:B------:R0:W-:Y:S04]  /*6ba90*/  STL [R1+0x26e4], R36 ;  /* 0x0026e42401007387 */ /* 0x0001e80000100800 */
[----:B------:R-:W4:Y:S04]  /*6baa0*/  LDL.LU R48, [R1+0xa3c] ;  /* 0x000a3c0001307983 */ /* 0x000f280000300800 */
[----:B------:R1:W-:Y:S04]  /*6bab0*/  STL [R1+0x2578], R2 ;  /* 0x0025780201007387 */ /* 0x0003e80000100800 */
[----:B------:R-:W4:Y:S04]  /*6bac0*/  LDL.LU R44, [R1+0xa20] ;  /* 0x000a2000012c7983 */ /* 0x000f280000300800 */
[----:B------:R-:W4:Y:S01]  /*6bad0*/  LDL.LU R45, [R1+0xa24] ;  /* 0x000a2400012d7983 */ /* 0x000f220000300800 */
[----:B0-----:R-:W-:-:S02]  /*6bae0*/  IADD3 R36, P6, PT, R39, R22, RZ ;  /* 0x0000001627247210 */ /* 0x001fc40007fde0ff */
[----:B------:R-:W-:-:S03]  /*6baf0*/  F2FP.SATFINITE.E4M3.F32.PACK_AB_MERGE_C R53, R54, R55, RZ ;  /* 0x000000373635723e */ /* 0x000fc600048070ff */
[----:B------:R-:W-:Y:S02]  /*6bb00*/  IMAD.X R37, R35, 0x1, R24, P6 ;  /* 0x0000000123257824 */ /* 0x000fe400030e0618 */
[----:B------:R-:W-:Y:S01]  /*6bb10*/  STL [R1+0x2e94], R53 ;  /* 0x002e943501007387 */ /* 0x000fe20000100800 */
[----:B-1----:R-:W-:-:S03]  /*6bb20*/  F2FP.SATFINITE.E4M3.F32.PACK_AB_MERGE_C R2, R57, R61, RZ ;  /* 0x0000003d3902723e */ /* 0x002fc600048070ff */
[----:B------:R0:W-:Y:S01]  /*6bb30*/  STL.64 [R1+0xc78], R36 ;  /* 0x000c782401007387 */ /* 0x0001e20000100a00 */
[----:B------:R-:W-:-:S03]  /*6bb40*/  F2FP.SATFINITE.E4M3.F32.PACK_AB_MERGE_C R54, R43, R42, RZ ;  /* 0x0000002a2b36723e */ /* 0x000fc600048070ff */
[----:B------:R1:W-:Y:S04]  /*6bb50*/  STL [R1+0x2784], R2 ;  /* 0x0027840201007387 */ /* 0x0003e80000100800 */
[----:B------:R-:W4:Y:S01]  /*6bb60*/  LDL.LU R42, [R1+0xa28] ;  /* 0x000a2800012a7983 */ /* 0x000f220000300800 */
[----:B0-----:R-:W-:-:S03]  /*6bb70*/  IADD3 R36, P6, PT, R39, R25, RZ ;  /* 0x0000001927247210 */ /* 0x001fc60007fde0ff */
[----:B------:R-:W4:Y:S02]  /*6bb80*/  LDL.LU R43, [R1+0xa2c] ;  /* 0x000a2c00012b7983 */ /* 0x000f240000300800 */
[----:B------:R-:W-:-:S05]  /*6bb90*/  IMAD.X R37, R35, 0x1, R27, P6 ;  /* 0x0000000123257824 */ /* 0x000fca00030e061b */
[----:B------:R0:W-:Y:S01]  /*6bba0*/  STL.64 [R1+0xc70], R36 ;  /* 0x000c702401007387 */ /* 0x0001e20000100a00 */
[----:B-1----:R-:W-:-:S03]  /*6bbb0*/  IADD3 R2, P6, PT, R39, R26, RZ ;  /* 0x0000001a27027210 */ /* 0x002fc60007fde0ff */
[----:B0-----:R-:W4:Y:S04]  /*6bbc0*/  LDL.LU R36, [R1+0x220] ;  /* 0x0002200001247983 */ /* 0x001f280000300800 */
[----:B------:R-:W4:Y:S04]  /*6bbd0*/  LDL.LU R37, [R1+0x224] ;  /* 0x0002240001257983 */ /* 0x000f280000300800 */
[----:B------:R-:W4:Y:S04]  /*6bbe0*/  LDL.LU R57, [R1+0x228] ;  /* 0x0002280001397983 */ /* 0x000f280000300800 */
[----:B------:R-:W4:Y:S04]  /*6bbf0*/  LDL.LU R55, [R1+0x22c] ;  /* 0x00022c0001377983 */ /* 0x000f280000300800 */
[----:B------:R-:W-:Y:S01]  /*6bc00*/  STL [R1+0x2e98], R54 ;  /* 0x002e983601007387 */ /* 0x000fe20000100800 */
[----:B--2---:R-:W-:Y:S01]  /*6bc10*/  F2FP.SATFINITE.E4M3.F32.PACK_AB_MERGE_C R0, R3, R0, RZ ;  /* 0x000000000300723e */ /* 0x004fe200048070ff */
[----:B------:R-:W-:-:S04]  /*6bc20*/  IMAD.X R3, R35, 0x1, R28, P6 ;  /* 0x0000000123037824 */ /* 0x000fc800030e061c */
[----:B------:R0:W-:Y:S04]  /*6bc30*/  STL [R1+0x23f4], R0 ;  /* 0x0023f40001007387 */ /* 0x0001e80000100800 */
[----:B------:R-:W2:Y:S04]  /*6bc40*/  LDL.LU R60, [R1+0xa10] ;  /* 0x000a1000013c7983 */ /* 0x000ea80000300800 */
[----:B------:R-:W2:Y:S04]  /*6bc50*/  LDL.LU R61, [R1+0xa14] ;  /* 0x000a1400013d7983 */ /* 0x000ea80000300800 */
[----:B0-----:R-:W2:Y:S04]  /*6bc60*/  LDL.LU R0, [R1+0xa18] ;  /* 0x000a180001007983 */ /* 0x001ea80000300800 */
[----:B------:R0:W-:Y:S01]  /*6bc70*/  STL.64 [R1+0xc68], R2 ;  /* 0x000c680201007387 */ /* 0x0001e20000100a00 */
[----:B------:R-:W-:-:S03]  /*6bc80*/  IADD3 R50, P6, PT, R39, R29, RZ ;  /* 0x0000001d27327210 */ /* 0x000fc60007fde0ff */
[----:B0-----:R-:W2:Y:S01]  /*6bc90*/  LDL.LU R3, [R1+0xa1c] ;  /* 0x000a1c0001037983 */ /* 0x001ea20000300800 */
[----:B---3--:R-:W-:-:S05]  /*6bca0*/  F2FP.SATFINITE.E4M3.F32.PACK_AB_MERGE_C R38, R56, R58, RZ ;  /* 0x0000003a3826723e */ /* 0x008fca00048070ff */
[----:B------:R-:W-:Y:S01]  /*6bcb0*/  STL [R1+0x27a4], R38 ;  /* 0x0027a42601007387 */ /* 0x000fe20000100800 */
[----:B------:R-:W-:Y:S01]  /*6bcc0*/  F2FP.SATFINITE.E4M3.F32.PACK_AB_MERGE_C R2, R51, R52, RZ ;  /* 0x000000343302723e */ /* 0x000fe200048070ff */
[----:B------:R-:W-:-:S04]  /*6bcd0*/  IMAD.X R51, R35, 0x1, R32, P6 ;  /* 0x0000000123337824 */ /* 0x000fc800030e0620 */
[----:B------:R-:W-:Y:S04]  /*6bce0*/  STL [R1+0x23d0], R2 ;  /* 0x0023d00201007387 */ /* 0x000fe80000100800 */
[----:B------:R-:W3:Y:S04]  /*6bcf0*/  LDL.LU R58, [R1+0xa00] ;  /* 0x000a0000013a7983 */ /* 0x000ee80000300800 */
[----:B------:R-:W3:Y:S04]  /*6bd00*/  LDL.LU R56, [R1+0xa04] ;  /* 0x000a040001387983 */ /* 0x000ee80000300800 */
[----:B------:R-:W3:Y:S04]  /*6bd10*/  LDL.LU R52, [R1+0xa08] ;  /* 0x000a080001347983 */ /* 0x000ee80000300800 */
[----:B------:R0:W-:Y:S04]  /*6bd20*/  STL.64 [R1+0xc60], R50 ;  /* 0x000c603201007387 */ /* 0x0001e80000100a00 */
[----:B0-----:R-:W3:Y:S01]  /*6bd30*/  LDL.LU R51, [R1+0xa0c] ;  /* 0x000a0c0001337983 */ /* 0x001ee20000300800 */
[----:B----4-:R-:W-:-:S03]  /*6bd40*/  F2FP.SATFINITE.E4M3.F32.PACK_AB_MERGE_C R38, R48, R49, RZ ;  /* 0x000000313026723e */ /* 0x010fc600048070ff */
[----:B------:R-:W4:Y:S01]  /*6bd50*/  LDL.LU R49, [R1+0x9f0] ;  /* 0x0009f00001317983 */ /* 0x000f220000300800 */
[----:B------:R-:W-:Y:S02]  /*6bd60*/  F2FP.SATFINITE.E4M3.F32.PACK_AB_MERGE_C R2, R45, R44, RZ ;  /* 0x0000002c2d02723e */ /* 0x000fe400048070ff */
[----:B------:R-:W-:Y:S01]  /*6bd70*/  IADD3 R44, P6, PT, R39, R30, RZ ;  /* 0x0000001e272c7210 */ /* 0x000fe20007fde0ff */
[----:B------:R-:W-:Y:S04]  /*6bd80*/  STL [R1+0x27c4], R38 ;  /* 0x0027c42601007387 */ /* 0x000fe80000100800 */
[----:B------:R-:W-:Y:S01]  /*6bd90*/  IMAD.X R45, R35, 0x1, R33, P6 ;  /* 0x00000001232d7824 */ /* 0x000fe200030e0621 */
[----:B------:R-:W4:Y:S04]  /*6bda0*/  LDL.LU R48, [R1+0x9f4] ;  /* 0x0009f40001307983 */ /* 0x000f280000300800 */
[----:B------:R-:W-:Y:S04]  /*6bdb0*/  STL [R1+0x2a8], R2 ;  /* 0x0002a80201007387 */ /* 0x000fe80000100800 */
[----:B------:R0:W-:Y:S04]  /*6bdc0*/  STL.64 [R1+0xc58], R44 ;  /* 0x000c582c01007387 */ /* 0x0001e80000100a00 */
[----:B0-----:R-:W4:Y:S04]  /*6bdd0*/  LDL.LU R44, [R1+0x9f8] ;  /* 0x0009f800012c7983 */ /* 0x001f280000300800 */
[----:B------:R-:W4:Y:S01]  /*6bde0*/  LDL.LU R45, [R1+0x9fc] ;  /* 0x0009fc00012d7983 */ /* 0x000f220000300800 */
[----:B------:R-:W-:-:S02]  /*6bdf0*/  IADD3 R38, P6, PT, R39, R31, RZ ;  /* 0x0000001f27267210 */ /* 0x000fc40007fde0ff */
[----:B------:R-:W-:Y:S02]  /*6be00*/  F2FP.SATFINITE.E4M3.F32.PACK_AB_MERGE_C R2, R43, R42, RZ ;  /* 0x0000002a2b02723e */ /* 0x000fe400048070ff */
[----:B------:R-:W4:Y:S01]  /*6be10*/  LDL.LU R42, [R1+0x9e0] ;  /* 0x0009e000012a7983 */ /* 0x000f220000300800 */
[----:B------:R-:W-:-:S03]  /*6be20*/  IMAD.X R39, R35, 0x1, R34, P6 ;  /* 0x0000000123277824 */ /* 0x000fc600030e0622 */
[----:B------:R-:W4:Y:S04]  /*6be30*/  LDL.LU R43, [R1+0x9e4] ;  /* 0x0009e400012b7983 */ /* 0x000f280000300800 */
[----:B------:R-:W-:Y:S04]  /*6be40*/  STL.64 [R1+0xc50], R38 ;  /* 0x000c502601007387 */ /* 0x000fe80000100a00 */
[----:B------:R0:W-:Y:S01]  /*6be50*/  STL [R1+0x27d8], R2 ;  /* 0x0027d80201007387 */ /* 0x0001e20000100800 */
[----:B------:R-:W-:-:S05]  /*6be60*/  F2FP.SATFINITE.E4M3.F32.PACK_AB_MERGE_C R36, R37, R36, RZ ;  /* 0x000000242524723e */ /* 0x000fca00048070ff */
[----:B------:R1:W-:Y:S01]  /*6be70*/  STL [R1+0x278], R36 ;  /* 0x0002782401007387 */ /* 0x0003e20000100800 */
[----:B0-----:R-:W-:-:S05]  /*6be80*/  F2FP.SATFINITE.E4M3.F32.PACK_AB_MERGE_C R2, R55, R57, RZ ;  /* 0x000000393702723e */ /* 0x001fca00048070ff */
[----:B------:R-:W-:Y:S04]  /*6be90*/  STL [R1+0x27ec], R2 ;  /* 0x0027ec0201007387 */ /* 0x000fe80000100800 */
[----:B------:R-:W4:Y:S01]  /*6bea0*/  LDL.LU R57, [R1+0x9e8] ;  /* 0x0009e80001397983 */ /* 0x000f220000300800 */
[----:B------:R-:W-:-:S03]  /*6beb0*/  SHF.R.S32.HI R35, RZ, 0x1f, R40 ;  /* 0x0000001fff237819 */ /* 0x000fc60000011428 */
[----:B------:R-:W4:Y:S01]  /*6bec0*/  LDL.LU R55, [R1+0x9ec] ;  /* 0x0009ec0001377983 */ /* 0x000f220000300800 */
[----:B-1----:R-:W-:-:S05]  /*6bed0*/  IADD3 R36, P6, PT, R40, R4, RZ ;  /* 0x0000000428247210 */ /* 0x002fca0007fde0ff */
[----:B------:R-:W-:Y:S01]  /*6bee0*/  IMAD.X R37, R35, 0x1, R47, P6 ;  /* 0x0000000123257824 */ /* 0x000fe200030e062f */
[----:B------:R-:W-:Y:S04]  /*6bef0*/  STL.64 [R1+0x2fa8], R46 ;  /* 0x002fa82e01007387 */ /* 0x000fe80000100a00 */
[----:B------:R0:W-:Y:S02]  /*6bf00*/  STL.64 [R1+0xc48], R36 ;  /* 0x000c482401007387 */ /* 0x0001e40000100a00 */
[----:B0-----:R-:W-:-:S05]  /*6bf10*/  IADD3 R36, P6, PT, R40, R5, RZ ;  /* 0x0000000528247210 */ /* 0x001fca0007fde0ff */
[----:B------:R-:W-:Y:S01]  /*6bf20*/  IMAD.X R37, R35, 0x1, R6, P6 ;  /* 0x0000000123257824 */ /* 0x000fe200030e0606 */
[----:B--2---:R-:W-:Y:S02]  /*6bf30*/  F2FP.SATFINITE.E4M3.F32.PACK_AB_MERGE_C R2, R61, R60, RZ ;  /* 0x0000003c3d02723e */ /* 0x004fe400048070ff */
[----:B------:R-:W2:Y:S04]  /*6bf40*/  LDL.LU R60, [R1+0x9d0] ;  /* 0x0009d000013c7983 */ /* 0x000ea80000300800 */
[----:B------:R-:W-:Y:S04]  /*6bf50*/  STL [R1+0x26a0], R2 ;  /* 0x0026a00201007387 */ /* 0x000fe80000100800 */
[----:B------:R-:W2:Y:S01]  /*6bf60*/  LDL.LU R61, [R1+0x9d4] ;  /* 0x0009d400013d7983 */ /* 0x000ea20000300800 */
[----:B------:R-:W-:-:S05]  /*6bf70*/  F2FP.SATFINITE.E4M3.F32.PACK_AB_MERGE_C R0, R3, R0, RZ ;  /* 0x000000000300723e */ /* 0x000fca00048070ff */
[----:B------:R0:W-:Y:S04]  /*6bf80*/  STL [R1+0x26a4], R0 ;  /* 0x0026a40001007387 */ /* 0x0001e80000100800 */
[----:B0-----:R-:W2:Y:S04]  /*6bf90*/  LDL.LU R0, [R1+0x9d8] ;  /* 0x0009d80001007983 */ /* 0x001ea80000300800 */
[----:B------:R-:W2:Y:S04]  /*6bfa0*/  LDL.LU R3, [R1+0x9dc] ;  /* 0x0009dc0001037983 */ /* 0x000ea80000300800 */
[----:B------:R0:W-:Y:S01]  /*6bfb0*/  STL.64 [R1+0xc40], R36 ;  /* 0x000c402401007387 */ /* 0x0001e20000100a00 */
[----:B---3--:R-:W-:-:S05]  /*6bfc0*/  F2FP.SATFINITE.E4M3.F32.PACK_AB_MERGE_C R38, R56, R58, RZ ;  /* 0x0000003a3826723e */ /* 0x008fca00048070ff */
[----:B------:R-:W-:Y:S01]  /*6bfd0*/  STL [R1+0x2708], R38 ;  /* 0x0027082601007387 */ /* 0x000fe20000100800 */
[----:B------:R-:W-:-:S05]  /*6bfe0*/  F2FP.SATFINITE.E4M3.F32.PACK_AB_MERGE_C R2, R51, R52, RZ ;  /* 0x000000343302723e */ /* 0x000fca00048070ff */
[----:B------:R4:W-:Y:S04]  /*6bff0*/  STL [R1+0x2704], R2 ;  /* 0x0027040201007387 */ /* 0x0009e80000100800 */
[----:B------:R-:W3:Y:S04]  /*6c000*/  LDL.LU R52, [R1+0x9c0] ;  /* 0x0009c00001347983 */ /* 0x000ee80000300800 */
[----:B------:R-:W3:Y:S01]  /*6c010*/  LDL.LU R51, [R1+0x9c4] ;  /* 0x0009c40001337983 */ /* 0x000ee20000300800 */
[----:B0-----:R-:W-:-:S05]  /*6c020*/  IADD3 R36, P6, PT, R40, R7, RZ ;  /* 0x0000000728247210 */ /* 0x001fca0007fde0ff */
[----:B------:R-:W-:Y:S01]  /*6c030*/  IMAD.X R37, R35, 0x1, R8, P6 ;  /* 0x0000000123257824 */ /* 0x000fe200030e0608 */
[----:B----4-:R-:W-:-:S04]  /*6c040*/  F2FP.SATFINITE.E4M3.F32.PACK_AB_MERGE_C R2, R48, R49, RZ ;  /* 0x000000313002723e */ /* 0x010fc800048070ff */
[----:B------:R-:W-:Y:S04]  /*6c050*/  STL.64 [R1+0xc38], R36 ;  /* 0x000c382401007387 */ /* 0x000fe80000100a00 */
[----:B------:R-:W4:Y:S04]  /*6c060*/  LDL.LU R49, [R1+0x9c8] ;  /* 0x0009c80001317983 */ /* 0x000f280000300800 */
[----:B------:R-:W4:Y:S04]  /*6c070*/  LDL.LU R48, [R1+0x9cc] ;  /* 0x0009cc0001307983 */ /* 0x000f280000300800 */
[----:B------:R0:W-:Y:S02]  /*6c080*/  STL [R1+0x28b4], R2 ;  /* 0x0028b40201007387 */ /* 0x0001e40000100800 */
[----:B0-----:R-:W-:-:S05]  /*6c090*/  F2FP.SATFINITE.E4M3.F32.PACK_AB_MERGE_C R2, R45, R44, RZ ;  /* 0x0000002c2d02723e */ /* 0x001fca00048070ff */
[----:B------:R0:W-:Y:S04]  /*6c0a0*/  STL [R1+0x28b0], R2 ;  /* 0x0028b00201007387 */ /* 0x0001e80000100800 */
[----:B------:R-:W4:Y:S04]  /*6c0b0*/  LDL.LU R44, [R1+0x9b0] ;  /* 0x0009b000012c7983 */ /* 0x000f280000300800 */
[----:B------:R-:W4:Y:S01]  /*6c0c0*/  LDL.LU R45, [R1+0x9b4] ;  /* 0x0009b400012d7983 */ /* 0x000f220000300800 */
[----:B------:R-:W-:-:S05]  /*6c0d0*/  IADD3 R36, P6, PT, R40, R9, RZ ;  /* 0x0000000928247210 */ /* 0x000fca0007fde0ff */
[----:B------:R-:W-:-:S05]  /*6c0e0*/  IMAD.X R37, R35, 0x1, R10, P6 ;  /* 0x0000000123257824 */ /* 0x000fca00030e060a */
[----:B------:R1:W-:Y:S04]  /*6c0f0*/  STL.64 [R1+0xc28], R36 ;  /* 0x000c282401007387 */ /* 0x0003e80000100a00 */
[----:B0-----:R-:W4:Y:S04]  /*6c100*/  LDL.LU R2, [R1+0x9b8] ;  /* 0x0009b80001027983 */ /* 0x001f280000300800 */
[----:B------:R-:W4:Y:S01]  /*6c110*/  LDL.LU R50, [R1+0x9bc] ;  /* 0x0009bc0001327983 */ /* 0x000f220000300800 */
[----:B-1----:R-:W-:Y:S02]  /*6c120*/  F2FP.SATFINITE.E4M3.F32.PACK_AB_MERGE_C R36, R43, R42, RZ ;  /* 0x0000002a2b24723e */ /* 0x002fe400048070ff */
[----:B------:R-:W-:-:S03]  /*6c130*/  F2FP.SATFINITE.E4M3.F32.PACK_AB_MERGE_C R38, R55, R57, RZ ;  /* 0x000000393726723e */ /* 0x000fc600048070ff */
[----:B------:R0:W-:Y:S04]  /*6c140*/  STL [R1+0x28e4], R36 ;  /* 0x0028e42401007387 */ /* 0x0001e80000100800 */
[----:B0-----:R-:W4:Y:S04]  /*6c150*/  LDL.LU R36, [R1+0x210] ;  /* 0x0002100001247983 */ /* 0x001f280000300800 */
[----:B------:R-:W4:Y:S04]  /*6c160*/  LDL.LU R37, [R1+0x214] ;  /* 0x0002140001257983 */ /* 0x000f280000300800 */
[----:B------:R-:W4:Y:S04]  /*6c170*/  LDL.LU R42, [R1+0x218] ;  /* 0x00021800012a7983 */ /* 0x000f280000300800 */
[----:B------:R-:W4:Y:S04]  /*6c180*/  LDL.LU R43, [R1+0x21c] ;  /* 0x00021c00012b7983 */ /* 0x000f280000300800 */
[----:B------:R-:W4:Y:S04]  /*6c190*/  LDL.LU R58, [R1+0x9a0] ;  /* 0x0009a000013a7983 */ /* 0x000f280000300800 */
[----:B------:R-:W4:Y:S04]  /*6c1a0*/  LDL.LU R56, [R1+0x9a4] ;  /* 0x0009a40001387983 */ /* 0x000f280000300800 */
[----:B------:R0:W-:Y:S04]  /*6c1b0*/  STL [R1+0x28e0], R38 ;  /* 0x0028e02601007387 */ /* 0x0001e80000100800 */
[----:B------:R-:W4:Y:S04]  /*6c1c0*/  LDL.LU R57, [R1+0x9a8] ;  /* 0x0009a80001397983 */ /* 0x000f280000300800 */
[----:B------:R-:W4:Y:S01]  /*6c1d0*/  LDL.LU R55, [R1+0x9ac] ;  /* 0x0009ac0001377983 */ /* 0x000f220000300800 */
[----:B0-----:R-:W-:-:S05]  /*6c1e0*/  IADD3 R38, P6, PT, R40, R11, RZ ;  /* 0x0000000b28267210 */ /* 0x001fca0007fde0ff */
[----:B------:R-:W-:-:S05]  /*6c1f0*/  IMAD.X R39, R35, 0x1, R12, P6 ;  /* 0x0000000123277824 */ /* 0x000fca00030e060c */
[----:B------:R2:W-:Y:S02]  /*6c200*/  STL.64 [R1+0xc30], R38 ;  /* 0x000c302601007387 */ /* 0x0005e40000100a00 */
[----:B--2---:R-:W-:Y:S02]  /*6c210*/  F2FP.SATFINITE.E4M3.F32.PACK_AB_MERGE_C R38, R61, R60, RZ ;  /* 0x0000003c3d26723e */ /* 0x004fe400048070ff */
[----:B------:R-:W2:Y:S04]  /*6c220*/  LDL.LU R60, [R1+0x990] ;  /* 0x00099000013c7983 */ /* 0x000ea80000300800 */
[----:B------:R0:W-:Y:S04]  /*6c230*/  STL [R1+0x2920], R38 ;  /* 0x0029202601007387 */ /* 0x0001e80000100800 */
[----:B------:R-:W2:Y:S01]  /*6c240*/  LDL.LU R61, [R1+0x994] ;  /* 0x00099400013d7983 */ /* 0x000ea20000300800 */
[----:B0-----:R-:W-:-:S02]  /*6c250*/  IADD3 R38, P6, PT, R40, R13, RZ ;  /* 0x0000000d28267210 */ /* 0x001fc40007fde0ff */
[----:B------:R-:W-:-:S05]  /*6c260*/  F2FP.SATFINITE.E4M3.F32.PACK_AB_MERGE_C R0, R3, R0, RZ ;  /* 0x000000000300723e */ /* 0x000fca00048070ff */
[----:B------:R0:W-:Y:S01]  /*6c270*/  STL [R1+0x291c], R0 ;  /* 0x00291c0001007387 */ /* 0x0001e20000100800 */
[----:B------:R-:W-:-:S03]  /*6c280*/  IMAD.X R39, R35, 0x1, R14, P6 ;  /* 0x0000000123277824 */ /* 0x000fc600030e060e */
[----:B0-----:R-:W2:Y:S04]  /*6c290*/  LDL.LU R0, [R1+0x998] ;  /* 0x0009980001007983 */ /* 0x001ea80000300800 */
[----:B------:R-:W2:Y:S04]  /*6c2a0*/  LDL.LU R3, [R1+0x99c] ;  /* 0x00099c0001037983 */ /* 0x000ea80000300800 */
[----:B------:R3:W-:Y:S02]  /*6c2b0*/  STL.64 [R1+0xc20], R38 ;  /* 0x000c202601007387 */ /* 0x0007e40000100a00 */
[----:B---3--:R-:W-:-:S02]  /*6c2c0*/  F2FP.SATFINITE.E4M3.F32.PACK_AB_MERGE_C R38, R51, R52, RZ ;  /* 0x000000343326723e */ /* 0x008fc400048070ff */
[----:B------:R-:W3:Y:S04]  /*6c2d0*/  LDL.LU R52, [R1+0x980] ;  /* 0x0009800001347983 */ /* 0x000ee80000300800 */
[----:B------:R-:W3:Y:S04]  /*6c2e0*/  LDL.LU R51, [R1+0x984] ;  /* 0x0009840001337983 */ /* 0x000ee80000300800 */
[----:B------:R0:W-:Y:S01]  /*6c2f0*/  STL [R1+0x2960], R38 ;  /* 0x0029602601007387 */ /* 0x0001e20000100800 */
        /* <DEDUP_REMOVED lines=8> */
[----:B------:R-:W4:Y:S04]  /*6c380*/  LDL.LU R44, [R1+0x970] ;  /* 0x00097000012c7983 */ /* 0x000f280000300800 */
[----:B------:R-:W4:Y:S04]  /*6c390*/  LDL.LU R45, [R1+0x974] ;  /* 0x00097400012d7983 */ /* 0x000f280000300800 */
[----:B------:R0:W-:Y:S01]  /*6c3a0*/  STL [R1+0x2994], R38 ;  /* 0x0029942601007387 */ /* 0x0001e20000100800 */
[----:B------:R-:W-:Y:S02]  /*6c3b0*/  F2FP.SATFINITE.E4M3.F32.PACK_AB_MERGE_C R2, R50, R2, RZ ;  /* 0x000000023202723e */ /* 0x000fe400048070ff */
[----:B0-----:R-:W-:-:S03]  /*6c3c0*/  IADD3 R38, P6, PT, R40, R17, RZ ;  /* 0x0000001128267210 */ /* 0x001fc60007fde0ff */
[----:B------:R0:W-:Y:S02]  /*6c3d0*/  STL [R1+0x2990], R2 ;  /* 0x0029900201007387 */ /* 0x0001e40000100800 */
[----:B------:R-:W-:Y:S01]  /*6c3e0*/  IMAD.X R39, R35, 0x1, R19, P6 ;  /* 0x0000000123277824 */ /* 0x000fe200030e0613 */
[----:B------:R-:W-:Y:S02]  /*6c3f0*/  F2FP.SATFINITE.E4M3.F32.PACK_AB_MERGE_C R36, R37, R36, RZ ;  /* 0x000000242524723e */ /* 0x000fe400048070ff */
[----:B0-----:R-:W-:Y:S02]  /*6c400*/  F2FP.SATFINITE.E4M3.F32.PACK_AB_MERGE_C R2, R43, R42, RZ ;  /* 0x0000002a2b02723e */ /* 0x001fe400048070ff */
[----:B------:R-:W4:Y:S04]  /*6c410*/  LDL.LU R42, [R1+0x978] ;  /* 0x00097800012a7983 */ /* 0x000f280000300800 */
[----:B------:R-:W-:Y:S04]  /*6c420*/  STL.64 [R1+0xc08], R38 ;  /* 0x000c082601007387 */ /* 0x000fe80000100a00 */
[----:B------:R0:W-:Y:S04]  /*6c430*/  STL [R1+0x29cc], R36 ;  /* 0x0029cc2401007387 */ /* 0x0001e80000100800 */
[----:B------:R-:W4:Y:S01]  /*6c440*/  LDL.LU R43, [R1+0x97c] ;  /* 0x00097c00012b7983 */ /* 0x000f220000300800 */
[----:B0-----:R-:W-:-:S03]  /*6c450*/  IADD3 R36, P6, PT, R40, R18, RZ ;  /* 0x0000001228247210 */ /* 0x001fc60007fde0ff */
[----:B------:R0:W-:Y:S02]  /*6c460*/  STL [R1+0x29c8], R2 ;  /* 0x0029c80201007387 */ /* 0x0001e40000100800 */
[----:B------:R-:W-:-:S05]  /*6c470*/  IMAD.X R37, R35, 0x1, R20, P6 ;  /* 0x0000000123257824 */ /* 0x000fca00030e0614 */
[----:B------:R1:W-:Y:S01]  /*6c480*/  STL.64 [R1+0xc00], R36 ;  /* 0x000c002401007387 */ /* 0x0003e20000100a00 */
[----:B0-----:R-:W-:Y:S02]  /*6c490*/  F2FP.SATFINITE.E4M3.F32.PACK_AB_MERGE_C R2, R55, R57, RZ ;  /* 0x000000393702723e */ /* 0x001fe400048070ff */
[----:B-1----:R-:W-:Y:S02]  /*6c4a0*/  F2FP.SATFINITE.E4M3.F32.PACK_AB_MERGE_C R36, R56, R58, RZ ;  /* 0x0000003a3824723e */ /* 0x002fe400048070ff */
[----:B------:R-:W4:Y:S04]  /*6c4b0*/  LDL.LU R58, [R1+0x960] ;  /* 0x00096000013a7983 */ /* 0x000f280000300800 */
[----:B------:R0:W-:Y:S04]  /*6c4c0*/  STL [R1+0x2680], R36 ;  /* 0x0026802401007387 */ /* 0x0001e80000100800 */
[----:B------:R-:W4:Y:S01]  /*6c4d0*/  LDL.LU R56, [R1+0x964] ;  /* 0x0009640001387983 */ /* 0x000f220000300800 */
[----:B0-----:R-:W-:-:S03]  /*6c4e0*/  IADD3 R36, P6, PT, R40, R21, RZ ;  /* 0x0000001528247210 */ /* 0x001fc60007fde0ff */
[----:B------:R2:W-:Y:S02]  /*6c4f0*/  STL [R1+0x268c], R2 ;  /* 0x00268c0201007387 */ /* 0x0005e40000100800 */
[----:B------:R-:W-:Y:S02]  /*6c500*/  IMAD.X R37, R35, 0x1, R23, P6 ;  /* 0x0000000123257824 */ /* 0x000fe400030e0617 */
[----:B------:R-:W4:Y:S04]  /*6c510*/  LDL.LU R57, [R1+0x968] ;  /* 0x0009680001397983 */ /* 0x000f280000300800 */
[----:B------:R-:W4:Y:S01]  /*6c520*/  LDL.LU R55, [R1+0x96c] ;  /* 0x00096c0001377983 */ /* 0x000f220000300800 */
[----:B--2---:R-:W-:Y:S02]  /*6c530*/  F2FP.SATFINITE.E4M3.F32.PACK_AB_MERGE_C R2, R61, R60, RZ ;  /* 0x0000003c3d02723e */ /* 0x004fe400048070ff */
[----:B------:R-:W-:-:S05]  /*6c540*/  F2FP.SATFINITE.E4M3.F32.PACK_AB_MERGE_C R3, R3, R0, RZ ;  /* 0x000000000303723e */ /* 0x000fca00048070ff */
[----:B------:R-:W-:Y:S04]  /*6c550*/  STL [R1+0x2d94], R3 ;  /* 0x002d940301007387 */ /* 0x000fe80000100800 */
[----:B------:R0:W-:Y:S04]  /*6c560*/  STL.64 [R1+0xc10], R36 ;  /* 0x000c102401007387 */ /* 0x0001e80000100a00 */
[----:B------:R1:W-:Y:S04]  /*6c570*/  STL [R1+0x26f4], R2 ;  /* 0x0026f40201007387 */ /* 0x0003e80000100800 */
[----:B------:R-:W2:Y:S01]  /*6c580*/  LDL.LU R53, [R1+0x950] ;  /* 0x0009500001357983 */ /* 0x000ea20000300800 */
[----:B0-----:R-:W-:-:S03]  /*6c590*/  IADD3 R36, P6, PT, R40, R22, RZ ;  /* 0x0000001628247210 */ /* 0x001fc60007fde0ff */
[----:B------:R-:W2:Y:S02]  /*6c5a0*/  LDL.LU R59, [R1+0x954] ;  /* 0x00095400013b7983 */ /* 0x000ea40000300800 */
[----:B------:R-:W-:Y:S01]  /*6c5b0*/  IMAD.X R37, R35, 0x1, R24, P6 ;  /* 0x0000000123257824 */ /* 0x000fe200030e0618 */
[----:B---3--:R-:W-:-:S04]  /*6c5c0*/  F2FP.SATFINITE.E4M3.F32.PACK_AB_MERGE_C R0, R51, R52, RZ ;  /* 0x000000343300723e */ /* 0x008fc800048070ff */
[----:B------:R-:W-:Y:S04]  /*6c5d0*/  STL.64 [R1+0xbf8], R36 ;  /* 0x000bf82401007387 */ /* 0x000fe80000100a00 */
[----:B------:R4:W-:Y:S04]  /*6c5e0*/  STL [R1+0x2898], R0 ;  /* 0x0028980001007387 */ /* 0x0009e80000100800 */
[----:B------:R-:W3:Y:S04]  /*6c5f0*/  LDL.LU R52, [R1+0x958] ;  /* 0x0009580001347983 */ /* 0x000ee80000300800 */
[----:B------:R-:W3:Y:S01]  /*6c600*/  LDL.LU R51, [R1+0x95c] ;  /* 0x00095c0001337983 */ /* 0x000ee20000300800 */
[----:B-1----:R-:W-:-:S05]  /*6c610*/  IADD3 R2, P6, PT, R40, R25, RZ ;  /* 0x0000001928027210 */ /* 0x002fca0007fde0ff */
[----:B------:R-:W-:Y:S01]  /*6c620*/  IMAD.X R3, R35, 0x1, R27, P6 ;  /* 0x0000000123037824 */ /* 0x000fe200030e061b */
[----:B----4-:R-:W-:-:S05]  /*6c630*/  F2FP.SATFINITE.E4M3.F32.PACK_AB_MERGE_C R0, R48, R49, RZ ;  /* 0x000000313000723e */ /* 0x010fca00048070ff */
[----:B------:R0:W-:Y:S04]  /*6c640*/  STL [R1+0x2894], R0 ;  /* 0x0028940001007387 */ /* 0x0001e80000100800 */
[----:B------:R-:W4:Y:S04]  /*6c650*/  LDL.LU R38, [R1+0x940] ;  /* 0x0009400001267983 */ /* 0x000f280000300800 */
[----:B------:R1:W-:Y:S01]  /*6c660*/  STL.64 [R1+0xbe8], R2 ;  /* 0x000be80201007387 */ /* 0x0003e20000100a00 */
[----:B0-----:R-:W-:-:S03]  /*6c670*/  F2FP.SATFINITE.E4M3.F32.PACK_AB_MERGE_C R0, R45, R44, RZ ;  /* 0x0000002c2d00723e */ /* 0x001fc600048070ff */
[----:B-1----:R-:W4:Y:S04]  /*6c680*/  LDL.LU R2, [R1+0x944] ;  /* 0x0009440001027983 */ /* 0x002f280000300800 */
[----:B------:R0:W-:Y:S04]  /*6c690*/  STL [R1+0x28cc], R0 ;  /* 0x0028cc0001007387 */ /* 0x0001e80000100800 */
[----:B------:R-:W4:Y:S04]  /*6c6a0*/  LDL.LU R50, [R1+0x948] ;  /* 0x0009480001327983 */ /* 0x000f280000300800 */
[----:B------:R-:W4:Y:S04]  /*6c6b0*/  LDL.LU R36, [R1+0x94c] ;  /* 0x00094c0001247983 */ /* 0x000f280000300800 */
[----:B------:R-:W4:Y:S04]  /*6c6c0*/  LDL.LU R49, [R1+0x200] ;  /* 0x0002000001317983 */ /* 0x000f280000300800 */
[----:B------:R-:W4:Y:S01]  /*6c6d0*/  LDL.LU R48, [R1+0x204] ;  /* 0x0002040001307983 */ /* 0x000f220000300800 */
[----:B0-----:R-:W-:-:S02]  /*6c6e0*/  F2FP.SATFINITE.E4M3.F32.PACK_AB_MERGE_C R0, R43, R42, RZ ;  /* 0x0000002a2b00723e */ /* 0x001fc400048070ff */
[----:B------:R-:W-:-:S03]  /*6c6f0*/  IADD3 R42, P6, PT, R40, R26, RZ ;  /* 0x0000001a282a7210 */ /* 0x000fc60007fde0ff */
[----:B------:R-:W-:Y:S02]  /*6c700*/  STL [R1+0x28c8], R0 ;  /* 0x0028c80001007387 */ /* 0x000fe40000100800 */
[C---:B------:R-:W-:Y:S01]  /*6c710*/  IMAD.X R43, R35.reuse, 0x1, R28, P6 ;  /* 0x00000001232b7824 */ /* 0x040fe200030e061c */
[----:B------:R-:W-:Y:S01]  /*6c720*/  IADD3 R46, P6, PT, R40, R29, RZ ;  /* 0x0000001d282e7210 */ /* 0x000fe20007fde0ff */
[----:B------:R-:W4:Y:S04]  /*6c730*/  LDL.LU R44, [R1+0x208] ;  /* 0x00020800012c7983 */ /* 0x000f280000300800 */
[----:B------:R-:W4:Y:S01]  /*6c740*/  LDL.LU R45, [R1+0x20c] ;  /* 0x00020c00012d7983 */ /* 0x000f220000300800 */
[----:B------:R-:W-:-:S03]  /*6c750*/  IMAD.X R47, R35, 0x1, R32, P6 ;  /* 0x00000001232f7824 */ /* 0x000fc600030e0620 */
[----:B------:R0:W-:Y:S04]  /*6c760*/  STL.64 [R1+0xbf0], R42 ;  /* 0x000bf02a01007387 */ /* 0x0001e80000100a00 */
[----:B0-----:R-:W4:Y:S04]  /*6c770*/  LDL.LU R42, [R1+0x930] ;  /* 0x00093000012a7983 */ /* 0x001f280000300800 */
[----:B------:R-:W4:Y:S01]  /*6c780*/  LDL.LU R43, [R1+0x934] ;  /* 0x00093400012b7983 */ /* 0x000f220000300800 */
[----:B------:R-:W-:-:S05]  /*6c790*/  F2FP.SATFINITE.E4M3.F32.PACK_AB_MERGE_C R3, R56, R58, RZ ;  /* 0x0000003a3803723e */ /* 0x000fca00048070ff */
[----:B------:R-:W-:Y:S01]  /*6c7a0*/  STL [R1+0x290c], R3 ;  /* 0x00290c0301007387 */ /* 0x000fe20000100800 */
[----:B------:R-:W-:-:S05]  /*6c7b0*/  F2FP.SATFINITE.E4M3.F32.PACK_AB_MERGE_C R0, R55, R57, RZ ;  /* 0x000000393700723e */ /* 0x000fca00048070ff */
[----:B------:R0:W-:Y:S04]  /*6c7c0*/  STL [R1+0x2908], R0 ;  /* 0x0029080001007387 */ /* 0x0001e80000100800 */
[----:B------:R-:W4:Y:S04]  /*6c7d0*/  LDL.LU R37, [R1+0x938] ;  /* 0x0009380001257983 */ /* 0x000f280000300800 */
[----:B------:R-:W4:Y:S04]  /*6c7e0*/  LDL.LU R60, [R1+0x93c] ;  /* 0x00093c00013c7983 */ /* 0x000f280000300800 */
[----:B------:R-:W4:Y:S04]  /*6c7f0*/  LDL.LU R61, [R1+0x920] ;  /* 0x00092000013d7983 */ /* 0x000f280000300800 */
[----:B------:R1:W-:Y:S04]  /*6c800*/  STL.64 [R1+0xbe0], R46 ;  /* 0x000be02e01007387 */ /* 0x0003e80000100a00 */
[----:B0-----:R-:W4:Y:S04]  /*6c810*/  LDL.LU R0, [R1+0x924] ;  /* 0x0009240001007983 */ /* 0x001f280000300800 */
[----:B------:R-:W4:Y:S01]  /*6c820*/  LDL.LU R58, [R1+0x928] ;  /* 0x00092800013a7983 */ /* 0x000f220000300800 */
[----:B-1----:R-:W-:-:S03]  /*6c830*/  IADD3 R46, P6, PT, R40, R30, RZ ;  /* 0x0000001e282e7210 */ /* 0x002fc60007fde0ff */
[----:B------:R-:W4:Y:S04]  /*6c840*/  LDL.LU R56, [R1+0x92c] ;  /* 0x00092c0001387983 */ /* 0x000f280000300800 */
[----:B------:R-:W4:Y:S01]  /*6c850*/  LDL.LU R57, [R1+0x910] ;  /* 0x0009100001397983 */ /* 0x000f220000300800 */
[----:B------:R-:W-:-:S03]  /*6c860*/  IMAD.X R47, R35, 0x1, R33, P6 ;  /* 0x00000001232f7824 */ /* 0x000fc600030e0621 */
[----:B------:R-:W4:Y:S01]  /*6c870*/  LDL.LU R55, [R1+0x914] ;  /* 0x0009140001377983 */ /* 0x000f220000300800 */
[----:B--2---:R-:W-:-:S05]  /*6c880*/  F2FP.SATFINITE.E4M3.F32.PACK_AB_MERGE_C R39, R59, R53, RZ ;  /* 0x000000353b27723e */ /* 0x004fca00048070ff */
[----:B------:R-:W-:Y:S01]  /*6c890*/  STL [R1+0x2940], R39 ;  /* 0x0029402701007387 */ /* 0x000fe20000100800 */
[----:B---3--:R-:W-:-:S05]  /*6c8a0*/  F2FP.SATFINITE.E4M3.F32.PACK_AB_MERGE_C R3, R51, R52, RZ ;  /* 0x000000343303723e */ /* 0x008fca00048070ff */
[----:B------:R-:W-:Y:S04]  /*6c8b0*/  STL [R1+0x293c], R3 ;  /* 0x00293c0301007387 */ /* 0x000fe80000100800 */
[----:B------:R-:W2:Y:S04]  /*6c8c0*/  LDL.LU R52, [R1+0x918] ;  /* 0x0009180001347983 */ /* 0x000ea80000300800 */
[----:B------:R-:W2:Y:S04]  /*6c8d0*/  LDL.LU R51, [R1+0x91c] ;  /* 0x00091c0001337983 */ /* 0x000ea80000300800 */
[----:B------:R0:W-:Y:S02]  /*6c8e0*/  STL.64 [R1+0xbd8], R46 ;  /* 0x000bd82e01007387 */ /* 0x0001e40000100a00 */
[----:B0-----:R-:W-:-:S02]  /*6c8f0*/  IADD3 R46, P6, PT, R40, R31, RZ ;  /* 0x0000001f282e7210 */ /* 0x001fc40007fde0ff */
[----:B------:R-:W-:Y:S03]  /*6c900*/  STL.64 [R1+0x2fa0], R30 ;  /* 0x002fa01e01007387 */ /* 0x000fe60000100a00 */
[----:B------:R-:W-:-:S05]  /*6c910*/  IMAD.X R47, R35, 0x1, R34, P6 ;  /* 0x00000001232f7824 */ /* 0x000fca00030e0622 */
[----:B------:R0:W-:Y:S04]  /*6c920*/  STL.64 [R1+0xbd0], R46 ;  /* 0x000bd02e01007387 */ /* 0x0001e80000100a00 */
[----:B0-----:R-:W3:Y:S01]  /*6c930*/  LDL.LU.64 R46, [R1+0x2fa8] ;  /* 0x002fa800012e7983 */ /* 0x001ee20000300a00 */
[----:B----4-:R-:W-:Y:S02]  /*6c940*/  F2FP.SATFINITE.E4M3.F32.PACK_AB_MERGE_C R30, R2, R38, RZ ;  /* 0x00000026021e723e */ /* 0x010fe400048070ff */
[----:B------:R-:W-:-:S03]  /*6c950*/  F2FP.SATFINITE.E4M3.F32.PACK_AB_MERGE_C R3, R36, R50, RZ ;  /* 0x000000322403723e */ /* 0x000fc600048070ff */
[----:B------:R-:W-:Y:S01]  /*6c960*/  STL [R1+0x297c], R30 ;  /* 0x00297c1e01007387 */ /* 0x000fe20000100800 */
[----:B------:R-:W-:-:S03]  /*6c970*/  F2FP.SATFINITE.E4M3.F32.PACK_AB_MERGE_C R2, R48, R49, RZ ;  /* 0x000000313002723e */ /* 0x000fc600048070ff */
[----:B------:R-:W4:Y:S04]  /*6c980*/  LDL.LU R49, [R1+0x900] ;  /* 0x0009000001317983 */ /* 0x000f280000300800 */
[----:B------:R-:W-:Y:S04]  /*6c990*/  STL [R1+0x2978], R3 ;  /* 0x0029780301007387 */ /* 0x000fe80000100800 */
[----:B------:R-:W4:Y:S01]  /*6c9a0*/  LDL.LU R48, [R1+0x904] ;  /* 0x0009040001307983 */ /* 0x000f220000300800 */
[----:B------:R-:W-:-:S03]  /*6c9b0*/  SHF.R.S32.HI R35, RZ, 0x1f, R41 ;  /* 0x0000001fff237819 */ /* 0x000fc60000011429 */
[----:B------:R0:W-:Y:S02]  /*6c9c0*/  STL [R1+0x29b4], R2 ;  /* 0x0029b40201007387 */ /* 0x0001e40000100800 */
[----:B0-----:R-:W-:Y:S02]  /*6c9d0*/  IADD3 R2, P6, PT, R41, R4, RZ ;  /* 0x0000000429027210 */ /* 0x001fe40007fde0ff */
[----:B------:R-:W-:Y:S02]  /*6c9e0*/  F2FP.SATFINITE.E4M3.F32.PACK_AB_MERGE_C R30, R60, R37, RZ ;  /* 0x000000253c1e723e */ /* 0x000fe400048070ff */
[----:B------:R-:W-:Y:S01]  /*6c9f0*/  F2FP.SATFINITE.E4M3.F32.PACK_AB_MERGE_C R0, R0, R61, RZ ;  /* 0x0000003d0000723e */ /* 0x000fe200048070ff */
[----:B---3--:R-:W-:-:S05]  /*6ca00*/  IMAD.X R3, R35, 0x1, R47, P6 ;  /* 0x0000000123037824 */ /* 0x008fca00030e062f */
[----:B------:R0:W-:Y:S02]  /*6ca10*/  STL.64 [R1+0xbc8], R2 ;  /* 0x000bc80201007387 */ /* 0x0001e40000100a00 */
[----:B0-----:R-:W-:Y:S02]  /*6ca20*/  F2FP.SATFINITE.E4M3.F32.PACK_AB_MERGE_C R3, R45, R44, RZ ;  /* 0x0000002c2d03723e */ /* 0x001fe400048070ff */
[----:B------:R-:W-:Y:S01]  /*6ca30*/  F2FP.SATFINITE.E4M3.F32.PACK_AB_MERGE_C R2, R43, R42, RZ ;  /* 0x0000002a2b02723e */ /* 0x000fe200048070ff */
[----:B------:R-:W3:Y:S04]  /*6ca40*/  LDL.LU R44, [R1+0x908] ;  /* 0x00090800012c7983 */ /* 0x000ee80000300800 */
[----:B------:R-:W-:Y:S04]  /*6ca50*/  STL [R1+0x29b0], R3 ;  /* 0x0029b00301007387 */ /* 0x000fe80000100800 */
[----:B------:R-:W3:Y:S04]  /*6ca60*/  LDL.LU R45, [R1+0x90c] ;  /* 0x00090c00012d7983 */ /* 0x000ee80000300800 */
[----:B------:R0:W-:Y:S04]  /*6ca70*/  STL [R1+0x25c0], R2 ;  /* 0x0025c00201007387 */ /* 0x0001e80000100800 */
[----:B------:R-:W3:Y:S04]  /*6ca80*/  LDL.LU R42, [R1+0x8f0] ;  /* 0x0008f000012a7983 */ /* 0x000ee80000300800 */
[----:B------:R-:W3:Y:S01]  /*6ca90*/  LDL.LU R43, [R1+0x8f4] ;  /* 0x0008f400012b7983 */ /* 0x000ee20000300800 */
[----:B0-----:R-:W-:-:S05]  /*6caa0*/  IADD3 R2, P6, PT, R41, R5, RZ ;  /* 0x0000000529027210 */ /* 0x001fca0007fde0ff */
[----:B------:R-:W-:-:S05]  /*6cab0*/  IMAD.X R3, R35, 0x1, R6, P6 ;  /* 0x0000000123037824 */ /* 0x000fca00030e0606 */
[----:B------:R0:W-:Y:S04]  /*6cac0*/  STL.64 [R1+0xbc0], R2 ;  /* 0x000bc00201007387 */ /* 0x0001e80000100a00 */
[----:B------:R-:W-:Y:S01]  /*6cad0*/  STL [R1+0x25dc], R30 ;  /* 0x0025dc1e01007387 */ /* 0x000fe20000100800 */
[----:B0-----:R-:W-:-:S03]  /*6cae0*/  IADD3 R2, P6, PT, R41, R7, RZ ;  /* 0x0000000729027210 */ /* 0x001fc60007fde0ff */
[----:B------:R0:W-:Y:S02]  /*6caf0*/  STL [R1+0x26a8], R0 ;  /* 0x0026a80001007387 */ /* 0x0001e40000100800 */
[----:B------:R-:W-:-:S05]  /*6cb00*/  IMAD.X R3, R35, 0x1, R8, P6 ;  /* 0x0000000123037824 */ /* 0x000fca00030e0608 */
[----:B------:R1:W-:Y:S01]  /*6cb10*/  STL.64 [R1+0xbb8], R2 ;  /* 0x000bb80201007387 */ /* 0x0003e20000100a00 */
[----:B0-----:R-:W-:-:S03]  /*6cb20*/  F2FP.SATFINITE.E4M3.F32.PACK_AB_MERGE_C R0, R55, R57, RZ ;  /* 0x000000393700723e */ /* 0x001fc600048070ff */
[----:B------:R-:W3:Y:S01]  /*6cb30*/  LDL.LU R39, [R1+0x8f8] ;  /* 0x0008f80001277983 */ /* 0x000ee20000300800 */
[----:B-1----:R-:W-:-:S05]  /*6cb40*/  F2FP.SATFINITE.E4M3.F32.PACK_AB_MERGE_C R2, R56, R58, RZ ;  /* 0x0000003a3802723e */ /* 0x002fca00048070ff */
[----:B------:R0:W-:Y:S04]  /*6cb50*/  STL [R1+0x2588], R2 ;  /* 0x0025880201007387 */ /* 0x0001e80000100800 */
[----:B------:R-:W3:Y:S04]  /*6cb60*/  LDL.LU R54, [R1+0x8fc] ;  /* 0x0008fc0001367983 */ /* 0x000ee80000300800 */
[----:B------:R2:W-:Y:S01]  /*6cb70*/  STL [R1+0x2504], R0 ;  /* 0x0025040001007387 */ /* 0x0005e20000100800 */
[----:B0-----:R-:W-:-:S03]  /*6cb80*/  IADD3 R2, P6, PT, R41, R9, RZ ;  /* 0x0000000929027210 */ /* 0x001fc60007fde0ff */
[----:B------:R-:W3:Y:S02]  /*6cb90*/  LDL.LU R56, [R1+0x8e0] ;  /* 0x0008e00001387983 */ /* 0x000ee40000300800 */
[----:B------:R-:W-:Y:S02]  /*6cba0*/  IMAD.X R3, R35, 0x1, R10, P6 ;  /* 0x0000000123037824 */ /* 0x000fe400030e060a */
[----:B------:R-:W3:Y:S01]  /*6cbb0*/  LDL.LU R57, [R1+0x8e4] ;  /* 0x0008e40001397983 */ /* 0x000ee20000300800 */
[----:B--2---:R-:W-:-:S03]  /*6cbc0*/  F2FP.SATFINITE.E4M3.F32.PACK_AB_MERGE_C R0, R51, R52, RZ ;  /* 0x000000343300723e */ /* 0x004fc600048070ff */
[----:B------:R-:W2:Y:S04]  /*6cbd0*/  LDL.LU R53, [R1+0x8e8] ;  /* 0x0008e80001357983 */ /* 0x000ea80000300800 */
[----:B------:R-:W2:Y:S04]  /*6cbe0*/  LDL.LU R59, [R1+0x8ec] ;  /* 0x0008ec00013b7983 */ /* 0x000ea80000300800 */
[----:B------:R0:W-:Y:S04]  /*6cbf0*/  STL.64 [R1+0xba8], R2 ;  /* 0x000ba80201007387 */ /* 0x0001e80000100a00 */
[----:B------:R4:W-:Y:S04]  /*6cc00*/  STL [R1+0x2508], R0 ;  /* 0x0025080001007387 */ /* 0x0009e80000100800 */
[----:B------:R-:W2:Y:S04]  /*6cc10*/  LDL.LU R38, [R1+0x8d0] ;  /* 0x0008d00001267983 */ /* 0x000ea80000300800 */
[----:B0-----:R-:W2:Y:S04]  /*6cc20*/  LDL.LU R2, [R1+0x8d4] ;  /* 0x0008d40001027983 */ /* 0x001ea80000300800 */
[----:B------:R-:W2:Y:S04]  /*6cc30*/  LDL.LU R50, [R1+0x8d8] ;  /* 0x0008d80001327983 */ /* 0x000ea80000300800 */
[----:B------:R-:W2:Y:S04]  /*6cc40*/  LDL.LU R36, [R1+0x8dc] ;  /* 0x0008dc0001247983 */ /* 0x000ea80000300800 */
[----:B------:R-:W2:Y:S04]  /*6cc50*/  LDL.LU R58, [R1+0x1f0] ;  /* 0x0001f000013a7983 */ /* 0x000ea80000300800 */
[----:B------:R-:W2:Y:S01]  /*6cc60*/  LDL.LU R55, [R1+0x1f4] ;  /* 0x0001f40001377983 */ /* 0x000ea20000300800 */
[----:B----4-:R-:W-:-:S03]  /*6cc70*/  F2FP.SATFINITE.E4M3.F32.PACK_AB_MERGE_C R0, R48, R49, RZ ;  /* 0x000000313000723e */ /* 0x010fc600048070ff */
[----:B------:R-:W4:Y:S04]  /*6cc80*/  LDL.LU R52, [R1+0x1f8] ;  /* 0x0001f80001347983 */ /* 0x000f280000300800 */
[----:B------:R-:W4:Y:S04]  /*6cc90*/  LDL.LU R51, [R1+0x1fc] ;  /* 0x0001fc0001337983 */ /* 0x000f280000300800 */
[----:B------:R-:W-:Y:S04]  /*6cca0*/  STL [R1+0x23d4], R0 ;  /* 0x0023d40001007387 */ /* 0x000fe80000100800 */
[----:B------:R-:W4:Y:S04]  /*6ccb0*/  LDL.LU R49, [R1+0x8c0] ;  /* 0x0008c00001317983 */ /* 0x000f280000300800 */
[----:B------:R-:W4:Y:S01]  /*6ccc0*/  LDL.LU R48, [R1+0x8c4] ;  /* 0x0008c40001307983 */ /* 0x000f220000300800 */
[----:B------:R-:W-:-:S03]  /*6ccd0*/  IADD3 R30, P6, PT, R41, R11, RZ ;  /* 0x0000000b291e7210 */ /* 0x000fc60007fde0ff */
[----:B------:R-:W4:Y:S02]  /*6cce0*/  LDL.LU R37, [R1+0x8c8] ;  /* 0x0008c80001257983 */ /* 0x000f240000300800 */
[----:B------:R-:W-:-:S05]  /*6ccf0*/  IMAD.X R31, R35, 0x1, R12, P6 ;  /* 0x00000001231f7824 */ /* 0x000fca00030e060c */
[----:B------:R0:W-:Y:S02]  /*6cd00*/  STL.64 [R1+0xbb0], R30 ;  /* 0x000bb01e01007387 */ /* 0x0001e40000100a00 */
[----:B0-----:R-:W-:-:S05]  /*6cd10*/  IADD3 R30, P6, PT, R41, R13, RZ ;  /* 0x0000000d291e7210 */ /* 0x001fca0007fde0ff */
[----:B------:R-:W-:Y:S01]  /*6cd20*/  IMAD.X R31, R35, 0x1, R14, P6 ;  /* 0x00000001231f7824 */ /* 0x000fe200030e060e */
[----:B---3--:R-:W-:-:S05]  /*6cd30*/  F2FP.SATFINITE.E4M3.F32.PACK_AB_MERGE_C R3, R45, R44, RZ ;  /* 0x0000002c2d03723e */ /* 0x008fca00048070ff */
[----:B------:R-:W-:Y:S04]  /*6cd40*/  STL [R1+0x23d8], R3 ;  /* 0x0023d80301007387 */ /* 0x000fe80000100800 */
[----:B------:R-:W3:Y:S01]  /*6cd50*/  LDL.LU R60, [R1+0x8cc] ;  /* 0x0008cc00013c7983 */ /* 0x000ee20000300800 */
[----:B------:R-:W-:-:S05]  /*6cd60*/  F2FP.SATFINITE.E4M3.F32.PACK_AB_MERGE_C R0, R43, R42, RZ ;  /* 0x0000002a2b00723e */ /* 0x000fca00048070ff */
[----:B------:R0:W-:Y:S04]  /*6cd70*/  STL [R1+0x2a4], R0 ;  /* 0x0002a40001007387 */ /* 0x0001e80000100800 */
[----:B------:R-:W3:Y:S04]  /*6cd80*/  LDL.LU R61, [R1+0x8b0] ;  /* 0x0008b000013d7983 */ /* 0x000ee80000300800 */
[----:B0-----:R-:W3:Y:S04]  /*6cd90*/  LDL.LU R0, [R1+0x8b4] ;  /* 0x0008b40001007983 */ /* 0x001ee80000300800 */
[----:B------:R-:W3:Y:S04]  /*6cda0*/  LDL.LU R44, [R1+0x8b8] ;  /* 0x0008b800012c7983 */ /* 0x000ee80000300800 */
[----:B------:R-:W3:Y:S04]  /*6cdb0*/  LDL.LU R45, [R1+0x8bc] ;  /* 0x0008bc00012d7983 */ /* 0x000ee80000300800 */
[----:B------:R-:W3:Y:S04]  /*6cdc0*/  LDL.LU R42, [R1+0x8a0] ;  /* 0x0008a000012a7983 */ /* 0x000ee80000300800 */
[----:B------:R-:W3:Y:S04]  /*6cdd0*/  LDL.LU R43, [R1+0x8a4] ;  /* 0x0008a400012b7983 */ /* 0x000ee80000300800 */
[----:B------:R0:W-:Y:S02]  /*6cde0*/  STL.64 [R1+0xba0], R30 ;  /* 0x000ba01e01007387 */ /* 0x0001e40000100a00 */
[----:B0-----:R-:W-:-:S02]  /*6cdf0*/  IADD3 R30, P6, PT, R41, R15, RZ ;  /* 0x0000000f291e7210 */ /* 0x001fc40007fde0ff */
[----:B------:R-:W-:-:S03]  /*6ce00*/  F2FP.SATFINITE.E4M3.F32.PACK_AB_MERGE_C R39, R54, R39, RZ ;  /* 0x000000273627723e */ /* 0x000fc600048070ff */
[----:B------:R-:W-:Y:S02]  /*6ce10*/  IMAD.X R31, R35, 0x1, R16, P6 ;  /* 0x00000001231f7824 */ /* 0x000fe400030e0610 */
[----:B------:R-:W-:Y:S01]  /*6ce20*/  STL [R1+0x2a0], R39 ;  /* 0x0002a02701007387 */ /* 0x000fe20000100800 */
[----:B------:R-:W-:-:S05]  /*6ce30*/  F2FP.SATFINITE.E4M3.F32.PACK_AB_MERGE_C R3, R57, R56, RZ ;  /* 0x000000383903723e */ /* 0x000fca00048070ff */
[----:B------:R-:W-:Y:S04]  /*6ce40*/  STL [R1+0x270], R3 ;  /* 0x0002700301007387 */ /* 0x000fe80000100800 */
[----:B------:R-:W3:Y:S04]  /*6ce50*/  LDL.LU R56, [R1+0x8a8] ;  /* 0x0008a80001387983 */ /* 0x000ee80000300800 */
[----:B------:R-:W3:Y:S04]  /*6ce60*/  LDL.LU R57, [R1+0x8ac] ;  /* 0x0008ac0001397983 */ /* 0x000ee80000300800 */
[----:B------:R2:W-:Y:S02]  /*6ce70*/  STL.64 [R1+0xb98], R30 ;  /* 0x000b981e01007387 */ /* 0x0005e40000100a00 */
[----:B--2---:R-:W-:-:S02]  /*6ce80*/  F2FP.SATFINITE.E4M3.F32.PACK_AB_MERGE_C R30, R2, R38, RZ ;  /* 0x00000026021e723e */ /* 0x004fc400048070ff */
[----:B------:R-:W-:Y:S02]  /*6ce90*/  IADD3 R2, P6, PT, R41, R17, RZ ;  /* 0x0000001129027210 */ /* 0x000fe40007fde0ff */
[----:B------:R-:W-:-:S03]  /*6cea0*/  F2FP.SATFINITE.E4M3.F32.PACK_AB_MERGE_C R31, R59, R53, RZ ;  /* 0x000000353b1f723e */ /* 0x000fc600048070ff */
[----:B------:R-:W-:Y:S02]  /*6ceb0*/  IMAD.X R3, R35, 0x1, R19, P6 ;  /* 0x0000000123037824 */ /* 0x000fe400030e0613 */
[----:B------:R0:W-:Y:S04]  /*6cec0*/  STL [R1+0x274], R31 ;  /* 0x0002741f01007387 */ /* 0x0001e80000100800 */
[----:B------:R1:W-:Y:S04]  /*6ced0*/  STL [R1+0x244], R30 ;  /* 0x0002441e01007387 */ /* 0x0003e80000100800 */
[----:B------:R2:W-:Y:S01]  /*6cee0*/  STL.64 [R1+0xb88], R2 ;  /* 0x000b880201007387 */ /* 0x0005e20000100a00 */
[----:B0-----:R-:W-:-:S02]  /*6cef0*/  F2FP.SATFINITE.E4M3.F32.PACK_AB_MERGE_C R31, R36, R50, RZ ;  /* 0x00000032241f723e */ /* 0x001fc400048070ff */
[----:B-1----:R-:W-:Y:S02]  /*6cf00*/  F2FP.SATFINITE.E4M3.F32.PACK_AB_MERGE_C R30, R55, R58, RZ ;  /* 0x0000003a371e723e */ /* 0x002fe400048070ff */
[----:B--2---:R-:W-:Y:S01]  /*6cf10*/  IADD3 R2, P6, PT, R41, R18, RZ ;  /* 0x0000001229027210 */ /* 0x004fe20007fde0ff */
[----:B------:R-:W-:Y:S04]  /*6cf20*/  STL [R1+0x248], R31 ;  /* 0x0002481f01007387 */ /* 0x000fe80000100800 */
[----:B------:R-:W-:Y:S01]  /*6cf30*/  IMAD.X R3, R35, 0x1, R20, P6 ;  /* 0x0000000123037824 */ /* 0x000fe200030e0614 */
[----:B------:R-:W-:Y:S04]  /*6cf40*/  STL [R1+0x21c], R30 ;  /* 0x00021c1e01007387 */ /* 0x000fe80000100800 */
[----:B------:R4:W-:Y:S04]  /*6cf50*/  STL.64 [R1+0xb90], R2 ;  /* 0x000b900201007387 */ /* 0x0009e80000100a00 */
[----:B------:R-:W2:Y:S04]  /*6cf60*/  LDL.LU R58, [R1+0x890] ;  /* 0x00089000013a7983 */ /* 0x000ea80000300800 */
[----:B------:R-:W2:Y:S01]  /*6cf70*/  LDL.LU R55, [R1+0x894] ;  /* 0x0008940001377983 */ /* 0x000ea20000300800 */
[----:B----4-:R-:W-:-:S05]  /*6cf80*/  F2FP.SATFINITE.E4M3.F32.PACK_AB_MERGE_C R2, R51, R52, RZ ;  /* 0x000000343302723e */ /* 0x010fca00048070ff */
[----:B------:R0:W-:Y:S04]  /*6cf90*/  STL [R1+0x218], R2 ;  /* 0x0002180201007387 */ /* 0x0001e80000100800 */
[----:B------:R-:W4:Y:S04]  /*6cfa0*/  LDL.LU R52, [R1+0x898] ;  /* 0x0008980001347983 */ /* 0x000f280000300800 */
[----:B------:R-:W4:Y:S01]  /*6cfb0*/  LDL.LU R51, [R1+0x89c] ;  /* 0x00089c0001337983 */ /* 0x000f220000300800 */
[----:B0-----:R-:W-:-:S05]  /*6cfc0*/  F2FP.SATFINITE.E4M3.F32.PACK_AB_MERGE_C R2, R48, R49, RZ ;  /* 0x000000313002723e */ /* 0x001fca00048070ff */
[----:B------:R0:W-:Y:S04]  /*6cfd0*/  STL [R1+0x25c4], R2 ;  /* 0x0025c40201007387 */ /* 0x0001e80000100800 */
[----:B------:R-:W4:Y:S04]  /*6cfe0*/  LDL.LU R49, [R1+0x880] ;  /* 0x0008800001317983 */ /* 0x000f280000300800 */
[----:B------:R-:W4:Y:S01]  /*6cff0*/  LDL.LU R48, [R1+0x884] ;  /* 0x0008840001307983 */ /* 0x000f220000300800 */
[----:B0-----:R-:W-:-:S05]  /*6d000*/  IADD3 R2, P6, PT, R41, R21, RZ ;  /* 0x0000001529027210 */ /* 0x001fca0007fde0ff */
[----:B------:R-:W-:-:S05]  /*6d010*/  IMAD.X R3, R35, 0x1, R23, P6 ;  /* 0x0000000123037824 */ /* 0x000fca00030e0617 */
[----:B------:R0:W-:Y:S02]  /*6d020*/  STL.64 [R1+0xb80], R2 ;  /* 0x000b800201007387 */ /* 0x0001e40000100a00 */
[----:B0-----:R-:W-:-:S05]  /*6d030*/  IADD3 R2, P6, PT, R41, R22, RZ ;  /* 0x0000001629027210 */ /* 0x001fca0007fde0ff */
[----:B------:R-:W-:Y:S01]  /*6d040*/  IMAD.X R3, R35, 0x1, R24, P6 ;  /* 0x0000000123037824 */ /* 0x000fe200030e0618 */
[----:B---3--:R-:W-:-:S05]  /*6d050*/  F2FP.SATFINITE.E4M3.F32.PACK_AB_MERGE_C R30, R60, R37, RZ ;  /* 0x000000253c1e723e */ /* 0x008fca00048070ff */
[----:B------:R-:W-:Y:S01]  /*6d060*/  STL [R1+0x25d8], R30 ;  /* 0x0025d81e01007387 */ /* 0x000fe20000100800 */
[----:B------:R-:W-:-:S05]  /*6d070*/  F2FP.SATFINITE.E4M3.F32.PACK_AB_MERGE_C R0, R0, R61, RZ ;  /* 0x0000003d0000723e */ /* 0x000fca00048070ff */
[----:B------:R-:W-:Y:S04]  /*6d080*/  STL [R1+0x2684], R0 ;  /* 0x0026840001007387 */ /* 0x000fe80000100800 */
[----:B------:R0:W-:Y:S02]  /*6d090*/  STL.64 [R1+0xb78], R2 ;  /* 0x000b780201007387 */ /* 0x0001e40000100a00 */
[----:B0-----:R-:W-:Y:S02]  /*6d0a0*/  F2FP.SATFINITE.E4M3.F32.PACK_AB_MERGE_C R2, R45, R44, RZ ;  /* 0x0000002c2d02723e */ /* 0x001fe400048070ff */
[----:B------:R-:W3:Y:S01]  /*6d0b0*/  LDL.LU R44, [R1+0x888] ;  /* 0x00088800012c7983 */ /* 0x000ee20000300800 */
[----:B------:R-:W-:-:S03]  /*6d0c0*/  F2FP.SATFINITE.E4M3.F32.PACK_AB_MERGE_C R0, R43, R42, RZ ;  /* 0x0000002a2b00723e */ /* 0x000fc600048070ff */
[----:B------:R0:W-:Y:S04]  /*6d0d0*/  STL [R1+0x26b8], R2 ;  /* 0x0026b80201007387 */ /* 0x0001e80000100800 */
[----:B------:R-:W3:Y:S01]  /*6d0e0*/  LDL.LU R45, [R1+0x88c] ;  /* 0x00088c00012d7983 */ /* 0x000ee20000300800 */
[----:B0-----:R-:W-:-:S03]  /*6d0f0*/  IADD3 R2, P6, PT, R41, R25, RZ ;  /* 0x0000001929027210 */ /* 0x001fc60007fde0ff */
[----:B------:R-:W-:Y:S02]  /*6d100*/  STL [R1+0x2500], R0 ;  /* 0x0025000001007387 */ /* 0x000fe40000100800 */
[----:B------:R-:W-:Y:S02]  /*6d110*/  IMAD.X R3, R35, 0x1, R27, P6 ;  /* 0x0000000123037824 */ /* 0x000fe400030e061b */
[----:B------:R-:W3:Y:S04]  /*6d120*/  LDL.LU R42, [R1+0x870] ;  /* 0x00087000012a7983 */ /* 0x000ee80000300800 */
[----:B------:R-:W3:Y:S01]  /*6d130*/  LDL.LU R43, [R1+0x874] ;  /* 0x00087400012b7983 */ /* 0x000ee20000300800 */
[----:B------:R-:W-:-:S03]  /*6d140*/  IADD3 R30, P6, PT, R41, R26, RZ ;  /* 0x0000001a291e7210 */ /* 0x000fc60007fde0ff */
[----:B------:R0:W-:Y:S02]  /*6d150*/  STL.64 [R1+0xb68], R2 ;  /* 0x000b680201007387 */ /* 0x0001e40000100a00 */
[----:B------:R-:W-:Y:S02]  /*6d160*/  IMAD.X R31, R35, 0x1, R28, P6 ;  /* 0x00000001231f7824 */ /* 0x000fe400030e061c */
[----:B0-----:R-:W3:Y:S01]  /*6d170*/  LDL.LU R3, [R1+0x878] ;  /* 0x0008780001037983 */ /* 0x001ee20000300800 */
[----:B------:R-:W-:-:S03]  /*6d180*/  F2FP.SATFINITE.E4M3.F32.PACK_AB_MERGE_C R0, R57, R56, RZ ;  /* 0x000000383900723e */ /* 0x000fc600048070ff */
[----:B------:R-:W3:Y:S04]  /*6d190*/  LDL.LU R39, [R1+0x87c] ;  /* 0x00087c0001277983 */ /* 0x000ee80000300800 */
[----:B------:R-:W-:Y:S04]  /*6d1a0*/  STL [R1+0x250c], R0 ;  /* 0x00250c0001007387 */ /* 0x000fe80000100800 */
        /* <DEDUP_REMOVED lines=9> */
[----:B------:R-:W-:Y:S04]  /*6d240*/  STL [R1+0x2e9c], R54 ;  /* 0x002e9c3601007387 */ /* 0x000fe80000100800 */
[----:B------:R4:W-:Y:S04]  /*6d250*/  STL.64 [R1+0xb60], R30 ;  /* 0x000b601e01007387 */ /* 0x0009e80000100a00 */
[----:B------:R-:W2:Y:S01]  /*6d260*/  LDL.LU R50, [R1+0x850] ;  /* 0x0008500001327983 */ /* 0x000ea20000300800 */
[----:B----4-:R-:W-:-:S05]  /*6d270*/  F2FP.SATFINITE.E4M3.F32.PACK_AB_MERGE_C R30, R51, R52, RZ ;  /* 0x00000034331e723e */ /* 0x010fca00048070ff */
[----:B------:R0:W-:Y:S04]  /*6d280*/  STL [R1+0x272c], R30 ;  /* 0x00272c1e01007387 */ /* 0x0001e80000100800 */
[----:B------:R-:W2:Y:S01]  /*6d290*/  LDL.LU R36, [R1+0x854] ;  /* 0x0008540001247983 */ /* 0x000ea20000300800 */
[----:B------:R-:W-:Y:S02]  /*6d2a0*/  F2FP.SATFINITE.E4M3.F32.PACK_AB_MERGE_C R0, R48, R49, RZ ;  /* 0x000000313000723e */ /* 0x000fe400048070ff */
[----:B0-----:R-:W-:-:S03]  /*6d2b0*/  IADD3 R30, P6, PT, R41, R29, RZ ;  /* 0x0000001d291e7210 */ /* 0x001fc60007fde0ff */
[----:B------:R0:W-:Y:S04]  /*6d2c0*/  STL [R1+0x284], R0 ;  /* 0x0002840001007387 */ /* 0x0001e80000100800 */
[----:B------:R-:W4:Y:S01]  /*6d2d0*/  LDL.LU R61, [R1+0x858] ;  /* 0x00085800013d7983 */ /* 0x000f220000300800 */
[----:B------:R-:W-:-:S03]  /*6d2e0*/  IMAD.X R31, R35, 0x1, R32, P6 ;  /* 0x00000001231f7824 */ /* 0x000fc600030e0620 */
[----:B0-----:R-:W4:Y:S04]  /*6d2f0*/  LDL.LU R0, [R1+0x85c] ;  /* 0x00085c0001007983 */ /* 0x001f280000300800 */
[----:B------:R-:W2:Y:S04]  /*6d300*/  LDL.LU R58, [R1+0x840] ;  /* 0x00084000013a7983 */ /* 0x000ea80000300800 */
[----:B------:R-:W2:Y:S04]  /*6d310*/  LDL.LU R55, [R1+0x844] ;  /* 0x0008440001377983 */ /* 0x000ea80000300800 */
[----:B------:R-:W2:Y:S04]  /*6d320*/  LDL.LU R51, [R1+0x848] ;  /* 0x0008480001337983 */ /* 0x000ea80000300800 */
[----:B------:R-:W2:Y:S04]  /*6d330*/  LDL.LU R48, [R1+0x84c] ;  /* 0x00084c0001307983 */ /* 0x000ea80000300800 */
[----:B------:R0:W-:Y:S04]  /*6d340*/  STL.64 [R1+0xb70], R30 ;  /* 0x000b701e01007387 */ /* 0x0001e80000100a00 */
[----:B0-----:R-:W2:Y:S04]  /*6d350*/  LDL.LU.64 R30, [R1+0x2fa0] ;  /* 0x002fa000011e7983 */ /* 0x001ea80000300a00 */
[----:B------:R-:W4:Y:S01]  /*6d360*/  LDL.LU R52, [R1+0x830] ;  /* 0x0008300001347983 */ /* 0x000f220000300800 */
[----:B---3--:R-:W-:-:S05]  /*6d370*/  F2FP.SATFINITE.E4M3.F32.PACK_AB_MERGE_C R44, R45, R44, RZ ;  /* 0x0000002c2d2c723e */ /* 0x008fca00048070ff */
[----:B------:R0:W-:Y:S04]  /*6d380*/  STL [R1+0x288], R44 ;  /* 0x0002882c01007387 */ /* 0x0001e80000100800 */
[----:B------:R-:W3:Y:S01]  /*6d390*/  LDL.LU R49, [R1+0x834] ;  /* 0x0008340001317983 */ /* 0x000ee20000300800 */
[----:B------:R-:W-:-:S05]  /*6d3a0*/  F2FP.SATFINITE.E4M3.F32.PACK_AB_MERGE_C R40, R43, R42, RZ ;  /* 0x0000002a2b28723e */ /* 0x000fca00048070ff */
[----:B------:R-:W-:Y:S04]  /*6d3b0*/  STL [R1+0x254], R40 ;  /* 0x0002542801007387 */ /* 0x000fe80000100800 */
[----:B0-----:R-:W3:Y:S04]  /*6d3c0*/  LDL.LU R44, [R1+0x838] ;  /* 0x00083800012c7983 */ /* 0x001ee80000300800 */
[----:B------:R-:W3:Y:S01]  /*6d3d0*/  LDL.LU R45, [R1+0x83c] ;  /* 0x00083c00012d7983 */ /* 0x000ee20000300800 */
[----:B--2---:R-:W-:-:S05]  /*6d3e0*/  IADD3 R42, P6, PT, R41, R30, RZ ;  /* 0x0000001e292a7210 */ /* 0x004fca0007fde0ff */
[----:B------:R-:W-:-:S05]  /*6d3f0*/  IMAD.X R43, R35, 0x1, R33, P6 ;  /* 0x00000001232b7824 */ /* 0x000fca00030e0621 */
[----:B------:R0:W-:Y:S04]  /*6d400*/  STL.64 [R1+0xb58], R42 ;  /* 0x000b582a01007387 */ /* 0x0001e80000100a00 */
[----:B0-----:R-:W2:Y:S01]  /*6d410*/  LDL.LU.64 R42, [R1+0x2f98] ;  /* 0x002f9800012a7983 */ /* 0x001ea20000300a00 */
[----:B------:R-:W-:-:S05]  /*6d420*/  IADD3 R40, P6, PT, R41, R31, RZ ;  /* 0x0000001f29287210 */ /* 0x000fca0007fde0ff */
[----:B------:R-:W-:Y:S01]  /*6d430*/  IMAD.X R41, R35, 0x1, R34, P6 ;  /* 0x0000000123297824 */ /* 0x000fe200030e0622 */
[----:B------:R-:W-:Y:S02]  /*6d440*/  F2FP.SATFINITE.E4M3.F32.PACK_AB_MERGE_C R35, R39, R3, RZ ;  /* 0x000000032723723e */ /* 0x000fe400048070ff */
[----:B------:R-:W-:Y:S02]  /*6d450*/  F2FP.SATFINITE.E4M3.F32.PACK_AB_MERGE_C R3, R59, R53, RZ ;  /* 0x000000353b03723e */ /* 0x000fe400048070ff */
[----:B------:R-:W-:Y:S01]  /*6d460*/  STL.64 [R1+0xb50], R40 ;  /* 0x000b502801007387 */ /* 0x000fe20000100a00 */
[----:B------:R-:W-:-:S03]  /*6d470*/  F2FP.SATFINITE.E4M3.F32.PACK_AB_MERGE_C R38, R2, R38, RZ ;  /* 0x000000260226723e */ /* 0x000fc600048070ff */
[----:B------:R2:W-:Y:S04]  /*6d480*/  STL [R1+0x258], R35 ;  /* 0x0002582301007387 */ /* 0x0005e80000100800 */
[----:B------:R0:W-:Y:S04]  /*6d490*/  STL [R1+0x22c], R3 ;  /* 0x00022c0301007387 */ /* 0x0001e80000100800 */
[----:B------:R-:W-:Y:S01]  /*6d4a0*/  STL [R1+0x234], R38 ;  /* 0x0002342601007387 */ /* 0x000fe20000100800 */
[----:B------:R-:W-:Y:S02]  /*6d4b0*/  F2FP.SATFINITE.E4M3.F32.PACK_AB_MERGE_C R36, R36, R50, RZ ;  /* 0x000000322424723e */ /* 0x000fe400048070ff */
[----:B----4-:R-:W-:-:S02]  /*6d4c0*/  F2FP.SATFINITE.E4M3.F32.PACK_AB_MERGE_C R0, R0, R61, RZ ;  /* 0x0000003d0000723e */ /* 0x010fc400048070ff */
[----:B--2---:R-:W-:Y:S02]  /*6d4d0*/  SHF.R.S32.HI R35, RZ, 0x1f, R42 ;  /* 0x0000001fff237819 */ /* 0x004fe4000001142a */
[----:B------:R-:W-:-:S05]  /*6d4e0*/  IADD3 R2, P6, PT, R42, R4, RZ ;  /* 0x000000042a027210 */ /* 0x000fca0007fde0ff */
[----:B0-----:R-:W-:-:S05]  /*6d4f0*/  IMAD.X R3, R35, 0x1, R47, P6 ;  /* 0x0000000123037824 */ /* 0x001fca00030e062f */
[----:B------:R0:W-:Y:S02]  /*6d500*/  STL.64 [R1+0xb48], R2 ;  /* 0x000b480201007387 */ /* 0x0001e40000100a00 */
[----:B0-----:R-:W-:Y:S02]  /*6d510*/  F2FP.SATFINITE.E4M3.F32.PACK_AB_MERGE_C R3, R60, R37, RZ ;  /* 0x000000253c03723e */ /* 0x001fe400048070ff */
[----:B------:R-:W-:Y:S01]  /*6d520*/  F2FP.SATFINITE.E4M3.F32.PACK_AB_MERGE_C R2, R57, R56, RZ ;  /* 0x000000383902723e */ /* 0x000fe200048070ff */
[----:B------:R-:W2:Y:S04]  /*6d530*/  LDL.LU R37, [R1+0x820] ;  /* 0x0008200001257983 */ /* 0x000ea80000300800 */
[----:B------:R-:W-:Y:S04]  /*6d540*/  STL [R1+0x1f0], R3 ;  /* 0x0001f00301007387 */ /* 0x000fe80000100800 */
[----:B------:R-:W2:Y:S04]  /*6d550*/  LDL.LU R60, [R1+0x824] ;  /* 0x00082400013c7983 */ /* 0x000ea80000300800 */
[----:B------:R0:W-:Y:S04]  /*6d560*/  STL [R1+0x1f4], R2 ;  /* 0x0001f40201007387 */ /* 0x0001e80000100800 */
[----:B------:R-:W4:Y:S04]  /*6d570*/  LDL.LU R56, [R1+0x828] ;  /* 0x0008280001387983 */ /* 0x000f280000300800 */
[----:B------:R-:W4:Y:S01]  /*6d580*/  LDL.LU R57, [R1+0x82c] ;  /* 0x00082c0001397983 */ /* 0x000f220000300800 */
        /* <DEDUP_REMOVED lines=9> */
[----:B------:R-:W4:Y:S04]  /*6d620*/  LDL.LU R61, [R1+0x810] ;  /* 0x00081000013d7983 */ /* 0x000f280000300800 */
[----:B------:R0:W-:Y:S01]  /*6d630*/  STL [R1+0x266c], R0 ;  /* 0x00266c0001007387 */ /* 0x0001e20000100800 */
[----:B-1----:R-:W-:-:S03]  /*6d640*/  F2FP.SATFINITE.E4M3.F32.PACK_AB_MERGE_C R2, R48, R51, RZ ;  /* 0x000000333002723e */ /* 0x002fc600048070ff */
[----:B0-----:R-:W4:Y:S04]  /*6d650*/  LDL.LU R0, [R1+0x814] ;  /* 0x0008140001007983 */ /* 0x001f280000300800 */
[----:B------:R0:W-:Y:S04]  /*6d660*/  STL [R1+0x2558], R2 ;  /* 0x0025580201007387 */ /* 0x0001e80000100800 */
[----:B------:R-:W4:Y:S04]  /*6d670*/  LDL.LU R51, [R1+0x818] ;  /* 0x0008180001337983 */ /* 0x000f280000300800 */
[----:B------:R-:W4:Y:S01]  /*6d680*/  LDL.LU R48, [R1+0x81c] ;  /* 0x00081c0001307983 */ /* 0x000f220000300800 */
[----:B0-----:R-:W-:-:S05]  /*6d690*/  IADD3 R2, P6, PT, R42, R9, RZ ;  /* 0x000000092a027210 */ /* 0x001fca0007fde0ff */
[----:B------:R-:W-:-:S05]  /*6d6a0*/  IMAD.X R3, R35, 0x1, R10, P6 ;  /* 0x0000000123037824 */ /* 0x000fca00030e060a */
[----:B------:R3:W-:Y:S02]  /*6d6b0*/  STL.64 [R1+0xb30], R2 ;  /* 0x000b300201007387 */ /* 0x0007e40000100a00 */
[----:B---3--:R-:W-:Y:S02]  /*6d6c0*/  F2FP.SATFINITE.E4M3.F32.PACK_AB_MERGE_C R2, R49, R52, RZ ;  /* 0x000000343102723e */ /* 0x008fe400048070ff */
[----:B------:R-:W-:-:S05]  /*6d6d0*/  F2FP.SATFINITE.E4M3.F32.PACK_AB_MERGE_C R49, R45, R44, RZ ;  /* 0x0000002c2d31723e */ /* 0x000fca00048070ff */
[----:B------:R0:W-:Y:S04]  /*6d6e0*/  STL [R1+0x2e78], R49 ;  /* 0x002e783101007387 */ /* 0x0001e80000100800 */
[----:B------:R1:W-:Y:S04]  /*6d6f0*/  STL [R1+0x24d0], R2 ;  /* 0x0024d00201007387 */ /* 0x0003e80000100800 */
[----:B0-----:R-:W3:Y:S01]  /*6d700*/  LDL.LU R49, [R1+0x804] ;  /* 0x0008040001317983 */ /* 0x001ee20000300800 */
[----:B-1----:R-:W-:-:S03]  /*6d710*/  IADD3 R2, P6, PT, R42, R11, RZ ;  /* 0x0000000b2a027210 */ /* 0x002fc60007fde0ff */
[----:B------:R-:W3:Y:S02]  /*6d720*/  LDL.LU R44, [R1+0x808] ;  /* 0x00080800012c7983 */ /* 0x000ee40000300800 */
[----:B------:R-:W-:Y:S02]  /*6d730*/  IMAD.X R3, R35, 0x1, R12, P6 ;  /* 0x0000000123037824 */ /* 0x000fe400030e060c */
[----:B------:R-:W3:Y:S04]  /*6d740*/  LDL.LU R45, [R1+0x80c] ;  /* 0x00080c00012d7983 */ /* 0x000ee80000300800 */
[----:B------:R0:W-:Y:S04]  /*6d750*/  STL.64 [R1+0xb28], R2 ;  /* 0x000b280201007387 */ /* 0x0001e80000100a00 */
[----:B------:R-:W3:Y:S04]  /*6d760*/  LDL.LU R41, [R1+0x7f0] ;  /* 0x0007f00001297983 */ /* 0x000ee80000300800 */
[----:B------:R-:W3:Y:S04]  /*6d770*/  LDL.LU R40, [R1+0x7f4] ;  /* 0x0007f40001287983 */ /* 0x000ee80000300800 */
[----:B0-----:R-:W3:Y:S04]  /*6d780*/  LDL.LU R3, [R1+0x7f8] ;  /* 0x0007f80001037983 */ /* 0x001ee80000300800 */
[----:B------:R-:W3:Y:S04]  /*6d790*/  LDL.LU R39, [R1+0x7fc] ;  /* 0x0007fc0001277983 */ /* 0x000ee80000300800 */
[----:B------:R-:W3:Y:S04]  /*6d7a0*/  LDL.LU R50, [R1+0x1d0] ;  /* 0x0001d00001327983 */ /* 0x000ee80000300800 */
[----:B------:R-:W3:Y:S04]  /*6d7b0*/  LDL.LU R58, [R1+0x1d4] ;  /* 0x0001d400013a7983 */ /* 0x000ee80000300800 */
[----:B------:R-:W3:Y:S04]  /*6d7c0*/  LDL.LU R55, [R1+0x1d8] ;  /* 0x0001d80001377983 */ /* 0x000ee80000300800 */
[----:B------:R-:W3:Y:S04]  /*6d7d0*/  LDL.LU R52, [R1+0x1dc] ;  /* 0x0001dc0001347983 */ /* 0x000ee80000300800 */
[----:B------:R-:W3:Y:S01]  /*6d7e0*/  LDL.LU R53, [R1+0x7e0] ;  /* 0x0007e00001357983 */ /* 0x000ee20000300800 */
[----:B--2---:R-:W-:-:S05]  /*6d7f0*/  F2FP.SATFINITE.E4M3.F32.PACK_AB_MERGE_C R2, R60, R37, RZ ;  /* 0x000000253c02723e */ /* 0x004fca00048070ff */
[----:B------:R0:W-:Y:S04]  /*6d800*/  STL [R1+0x298], R2 ;  /* 0x0002980201007387 */ /* 0x0001e80000100800 */
[----:B------:R-:W2:Y:S01]  /*6d810*/  LDL.LU R59, [R1+0x7e4] ;  /* 0x0007e400013b7983 */ /* 0x000ea20000300800 */
[----:B----4-:R-:W-:-:S03]  /*6d820*/  F2FP.SATFINITE.E4M3.F32.PACK_AB_MERGE_C R54, R57, R56, RZ ;  /* 0x000000383936723e */ /* 0x010fc600048070ff */
[----:B------:R-:W4:Y:S04]  /*6d830*/  LDL.LU R38, [R1+0x7e8] ;  /* 0x0007e80001267983 */ /* 0x000f280000300800 */
[----:B0-----:R-:W4:Y:S04]  /*6d840*/  LDL.LU R2, [R1+0x7ec] ;  /* 0x0007ec0001027983 */ /* 0x001f280000300800 */
[----:B------:R0:W-:Y:S04]  /*6d850*/  STL [R1+0x2ea4], R54 ;  /* 0x002ea43601007387 */ /* 0x0001e80000100800 */
[----:B0-----:R-:W2:Y:S04]  /*6d860*/  LDL.LU R54, [R1+0x800] ;  /* 0x0008000001367983 */ /* 0x001ea80000300800 */
[----:B------:R-:W4:Y:S04]  /*6d870*/  LDL.LU R56, [R1+0x7d0] ;  /* 0x0007d00001387983 */ /* 0x000f280000300800 */
[----:B------:R-:W4:Y:S01]  /*6d880*/  LDL.LU R57, [R1+0x7d4] ;  /* 0x0007d40001397983 */ /* 0x000f220000300800 */
[----:B------:R-:W-:-:S05]  /*6d890*/  IADD3 R36, P6, PT, R42, R13, RZ ;  /* 0x0000000d2a247210 */ /* 0x000fca0007fde0ff */
[----:B------:R-:W-:Y:S01]  /*6d8a0*/  IMAD.X R37, R35, 0x1, R14, P6 ;  /* 0x0000000123257824 */ /* 0x000fe200030e060e */
[----:B------:R-:W-:-:S04]  /*6d8b0*/  IADD3 R60, P6, PT, R42, R15, RZ ;  /* 0x0000000f2a3c7210 */ /* 0x000fc80007fde0ff */
[----:B------:R0:W-:Y:S04]  /*6d8c0*/  STL.64 [R1+0xb20], R36 ;  /* 0x000b202401007387 */ /* 0x0001e80000100a00 */
[----:B0-----:R-:W4:Y:S01]  /*6d8d0*/  LDL.LU R36, [R1+0x7d8] ;  /* 0x0007d80001247983 */ /* 0x001f220000300800 */
[----:B------:R-:W-:Y:S01]  /*6d8e0*/  F2FP.SATFINITE.E4M3.F32.PACK_AB_MERGE_C R37, R0, R61, RZ ;  /* 0x0000003d0025723e */ /* 0x000fe200048070ff */
[----:B------:R-:W-:-:S04]  /*6d8f0*/  IMAD.X R61, R35, 0x1, R16, P6 ;  /* 0x00000001233d7824 */ /* 0x000fc800030e0610 */
[----:B------:R0:W-:Y:S01]  /*6d900*/  STL [R1+0x26c], R37 ;  /* 0x00026c2501007387 */ /* 0x0001e20000100800 */
[----:B------:R-:W-:-:S03]  /*6d910*/  F2FP.SATFINITE.E4M3.F32.PACK_AB_MERGE_C R0, R48, R51, RZ ;  /* 0x000000333000723e */ /* 0x000fc600048070ff */
[----:B0-----:R-:W4:Y:S04]  /*6d920*/  LDL.LU R37, [R1+0x7dc] ;  /* 0x0007dc0001257983 */ /* 0x001f280000300800 */
[----:B------:R-:W-:Y:S04]  /*6d930*/  STL [R1+0x268], R0 ;  /* 0x0002680001007387 */ /* 0x000fe80000100800 */
[----:B------:R0:W-:Y:S04]  /*6d940*/  STL.64 [R1+0xb18], R60 ;  /* 0x000b183c01007387 */ /* 0x0001e80000100a00 */
[----:B0-----:R-:W4:Y:S04]  /*6d950*/  LDL.LU R60, [R1+0x2f90] ;  /* 0x002f9000013c7983 */ /* 0x001f280000300800 */
[----:B------:R-:W4:Y:S04]  /*6d960*/  LDL.LU R61, [R1+0x7c0] ;  /* 0x0007c000013d7983 */ /* 0x000f280000300800 */
[----:B------:R-:W4:Y:S04]  /*6d970*/  LDL.LU R51, [R1+0x7c4] ;  /* 0x0007c40001337983 */ /* 0x000f280000300800 */
[----:B------:R-:W4:Y:S04]  /*6d980*/  LDL.LU R0, [R1+0x7c8] ;  /* 0x0007c80001007983 */ /* 0x000f280000300800 */
[----:B------:R-:W4:Y:S01]  /*6d990*/  LDL.LU R48, [R1+0x7cc] ;  /* 0x0007cc0001307983 */ /* 0x000f220000300800 */
[----:B---3--:R-:W-:-:S02]  /*6d9a0*/  F2FP.SATFINITE.E4M3.F32.PACK_AB_MERGE_C R3, R39, R3, RZ ;  /* 0x000000032703723e */ /* 0x008fc400048070ff */
[----:B------:R-:W-:Y:S02]  /*6d9b0*/  F2FP.SATFINITE.E4M3.F32.PACK_AB_MERGE_C R39, R58, R50, RZ ;  /* 0x000000323a27723e */ /* 0x000fe400048070ff */
[----:B--2---:R-:W-:Y:S02]  /*6d9c0*/  F2FP.SATFINITE.E4M3.F32.PACK_AB_MERGE_C R54, R49, R54, RZ ;  /* 0x000000363136723e */ /* 0x004fe400048070ff */
[----:B------:R-:W-:Y:S02]  /*6d9d0*/  F2FP.SATFINITE.E4M3.F32.PACK_AB_MERGE_C R49, R45, R44, RZ ;  /* 0x0000002c2d31723e */ /* 0x000fe400048070ff */
[----:B------:R-:W-:Y:S01]  /*6d9e0*/  IADD3 R44, P6, PT, R42, R17, RZ ;  /* 0x000000112a2c7210 */ /* 0x000fe20007fde0ff */
[----:B------:R-:W-:Y:S04]  /*6d9f0*/  STL [R1+0x23c], R54 ;  /* 0x00023c3601007387 */ /* 0x000fe80000100800 */
[----:B------:R0:W-:Y:S01]  /*6da00*/  STL [R1+0x240], R49 ;  /* 0x0002403101007387 */ /* 0x0001e20000100800 */
[----:B------:R-:W-:Y:S01]  /*6da10*/  IMAD.X R45, R35, 0x1, R19, P6 ;  /* 0x00000001232d7824 */ /* 0x000fe200030e0613 */
[----:B0-----:R-:W-:-:S02]  /*6da20*/  F2FP.SATFINITE.E4M3.F32.PACK_AB_MERGE_C R49, R40, R41, RZ ;  /* 0x000000292831723e */ /* 0x001fc400048070ff */
[----:B------:R-:W-:Y:S02]  /*6da30*/  IADD3 R40, P6, PT, R42, R18, RZ ;  /* 0x000000122a287210 */ /* 0x000fe40007fde0ff */
[----:B------:R0:W-:Y:S03]  /*6da40*/  STL.64 [R1+0xb10], R44 ;  /* 0x000b102c01007387 */ /* 0x0001e60000100a00 */
[----:B------:R-:W-:Y:S01]  /*6da50*/  IMAD.X R41, R35, 0x1, R20, P6 ;  /* 0x0000000123297824 */ /* 0x000fe200030e0614 */
[----:B0-----:R-:W2:Y:S04]  /*6da60*/  LDL.LU.64 R44, [R1+0x2f88] ;  /* 0x002f8800012c7983 */ /* 0x001ea80000300a00 */
[----:B------:R-:W-:Y:S04]  /*6da70*/  STL [R1+0x1f8], R49 ;  /* 0x0001f83101007387 */ /* 0x000fe80000100800 */
[----:B------:R0:W-:Y:S04]  /*6da80*/  STL [R1+0x1fc], R3 ;  /* 0x0001fc0301007387 */ /* 0x0001e80000100800 */
[----:B------:R-:W3:Y:S04]  /*6da90*/  LDL.LU R50, [R1+0x7b0] ;  /* 0x0007b00001327983 */ /* 0x000ee80000300800 */
[----:B------:R1:W-:Y:S01]  /*6daa0*/  STL.64 [R1+0xb08], R40 ;  /* 0x000b082801007387 */ /* 0x0003e20000100a00 */
[----:B0-----:R-:W-:-:S03]  /*6dab0*/  F2FP.SATFINITE.E4M3.F32.PACK_AB_MERGE_C R3, R52, R55, RZ ;  /* 0x000000373403723e */ /* 0x001fc600048070ff */
[----:B------:R0:W-:Y:S04]  /*6dac0*/  STL [R1+0x1d4], R39 ;  /* 0x0001d42701007387 */ /* 0x0001e80000100800 */
[----:B------:R-:W3:Y:S01]  /*6dad0*/  LDL.LU R58, [R1+0x7b4] ;  /* 0x0007b400013a7983 */ /* 0x000ee20000300800 */
[----:B-1----:R-:W-:-:S03]  /*6dae0*/  IADD3 R40, P6, PT, R42, R21, RZ ;  /* 0x000000152a287210 */ /* 0x002fc60007fde0ff */
[----:B------:R1:W-:Y:S01]  /*6daf0*/  STL [R1+0x1d0], R3 ;  /* 0x0001d00301007387 */ /* 0x0003e20000100800 */
[----:B----4-:R-:W-:-:S03]  /*6db00*/  F2FP.SATFINITE.E4M3.F32.PACK_AB_MERGE_C R38, R2, R38, RZ ;  /* 0x000000260226723e */ /* 0x010fc600048070ff */
[----:B------:R-:W4:Y:S01]  /*6db10*/  LDL.LU R55, [R1+0x7b8] ;  /* 0x0007b80001377983 */ /* 0x000f220000300800 */
[----:B------:R-:W-:Y:S01]  /*6db20*/  IMAD.X R41, R35, 0x1, R23, P6 ;  /* 0x0000000123297824 */ /* 0x000fe200030e0617 */
[----:B------:R-:W-:Y:S02]  /*6db30*/  IADD3 R2, P6, PT, R42, R22, RZ ;  /* 0x000000162a027210 */ /* 0x000fe40007fde0ff */
[----:B------:R-:W4:Y:S01]  /*6db40*/  LDL.LU R52, [R1+0x7bc] ;  /* 0x0007bc0001347983 */ /* 0x000f220000300800 */
[----:B0-----:R-:W-:Y:S02]  /*6db50*/  F2FP.SATFINITE.E4M3.F32.PACK_AB_MERGE_C R39, R59, R53, RZ ;  /* 0x000000353b27723e */ /* 0x001fe400048070ff */
[----:B-1----:R-:W-:Y:S01]  /*6db60*/  IMAD.X R3, R35, 0x1, R24, P6 ;  /* 0x0000000123037824 */ /* 0x002fe200030e0618 */
[----:B------:R-:W-:Y:S04]  /*6db70*/  STL.64 [R1+0xb00], R40 ;  /* 0x000b002801007387 */ /* 0x000fe80000100a00 */
[----:B------:R-:W-:Y:S04]  /*6db80*/  STL [R1+0x2594], R39 ;  /* 0x0025942701007387 */ /* 0x000fe80000100800 */
[----:B------:R-:W-:Y:S04]  /*6db90*/  STL [R1+0x25a0], R38 ;  /* 0x0025a02601007387 */ /* 0x000fe80000100800 */
[----:B------:R0:W-:Y:S02]  /*6dba0*/  STL.64 [R1+0xaf8], R2 ;  /* 0x000af80201007387 */ /* 0x0001e40000100a00 */
[----:B0-----:R-:W-:-:S02]  /*6dbb0*/  F2FP.SATFINITE.E4M3.F32.PACK_AB_MERGE_C R2, R57, R56, RZ ;  /* 0x000000383902723e */ /* 0x001fc400048070ff */
[----:B------:R-:W2:Y:S04]  /*6dbc0*/  LDL.LU R3, [R1+0x7a0] ;  /* 0x0007a00001037983 */ /* 0x000ea80000300800 */
[----:B------:R-:W2:Y:S04]  /*6dbd0*/  LDL.LU R53, [R1+0x7a4] ;  /* 0x0007a40001357983 */ /* 0x000ea80000300800 */
[----:B------:R0:W-:Y:S04]  /*6dbe0*/  STL [R1+0x2650], R2 ;  /* 0x0026500201007387 */ /* 0x0001e80000100800 */
[----:B------:R-:W2:Y:S04]  /*6dbf0*/  LDL.LU R56, [R1+0x7a8] ;  /* 0x0007a80001387983 */ /* 0x000ea80000300800 */
[----:B------:R-:W2:Y:S01]  /*6dc00*/  LDL.LU R57, [R1+0x7ac] ;  /* 0x0007ac0001397983 */ /* 0x000ea20000300800 */
[----:B0-----:R-:W-:-:S02]  /*6dc10*/  F2FP.SATFINITE.E4M3.F32.PACK_AB_MERGE_C R2, R37, R36, RZ ;  /* 0x000000242502723e */ /* 0x001fc400048070ff */
[----:B------:R-:W-:Y:S02]  /*6dc20*/  IADD3 R36, P6, PT, R42, R25, RZ ;  /* 0x000000192a247210 */ /* 0x000fe40007fde0ff */
[----:B------:R-:W-:-:S03]  /*6dc30*/  F2FP.SATFINITE.E4M3.F32.PACK_AB_MERGE_C R51, R51, R61, RZ ;  /* 0x0000003d3333723e */ /* 0x000fc600048070ff */
[----:B------:R-:W-:Y:S01]  /*6dc40*/  IMAD.X R37, R35, 0x1, R27, P6 ;  /* 0x0000000123257824 */ /* 0x000fe200030e061b */
[----:B------:R-:W-:Y:S01]  /*6dc50*/  STL [R1+0x267c], R2 ;  /* 0x00267c0201007387 */ /* 0x000fe20000100800 */
[----:B------:R-:W-:-:S03]  /*6dc60*/  F2FP.SATFINITE.E4M3.F32.PACK_AB_MERGE_C R48, R48, R0, RZ ;  /* 0x000000003030723e */ /* 0x000fc600048070ff */
[----:B------:R0:W-:Y:S04]  /*6dc70*/  STL [R1+0x2e6c], R51 ;  /* 0x002e6c3301007387 */ /* 0x0001e80000100800 */
[----:B------:R1:W-:Y:S04]  /*6dc80*/  STL.64 [R1+0xaf0], R36 ;  /* 0x000af02401007387 */ /* 0x0003e80000100a00 */
[----:B0-----:R-:W2:Y:S04]  /*6dc90*/  LDL.LU R51, [R1+0x794] ;  /* 0x0007940001337983 */ /* 0x001ea80000300800 */
[----:B-1----:R-:W2:Y:S04]  /*6dca0*/  LDL.LU R36, [R1+0x798] ;  /* 0x0007980001247983 */ /* 0x002ea80000300800 */
[----:B------:R-:W2:Y:S04]  /*6dcb0*/  LDL.LU R37, [R1+0x79c] ;  /* 0x00079c0001257983 */ /* 0x000ea80000300800 */
[----:B------:R0:W-:Y:S01]  /*6dcc0*/  STL [R1+0x2e68], R48 ;  /* 0x002e683001007387 */ /* 0x0001e20000100800 */
[----:B------:R-:W-:-:S03]  /*6dcd0*/  IADD3 R38, P6, PT, R42, R26, RZ ;  /* 0x0000001a2a267210 */ /* 0x000fc60007fde0ff */
[----:B0-----:R-:W2:Y:S02]  /*6dce0*/  LDL.LU R48, [R1+0x790] ;  /* 0x0007900001307983 */ /* 0x001ea40000300800 */
[----:B------:R-:W-:Y:S02]  /*6dcf0*/  IMAD.X R39, R35, 0x1, R28, P6 ;  /* 0x0000000123277824 */ /* 0x000fe400030e061c */
[----:B------:R-:W2:Y:S04]  /*6dd00*/  LDL.LU R54, [R1+0x780] ;  /* 0x0007800001367983 */ /* 0x000ea80000300800 */
[----:B------:R-:W2:Y:S04]  /*6dd10*/  LDL.LU R49, [R1+0x784] ;  /* 0x0007840001317983 */ /* 0x000ea80000300800 */
[----:B------:R-:W2:Y:S04]  /*6dd20*/  LDL.LU R61, [R1+0x788] ;  /* 0x00078800013d7983 */ /* 0x000ea80000300800 */
[----:B------:R0:W-:Y:S04]  /*6dd30*/  STL.64 [R1+0xae8], R38 ;  /* 0x000ae82601007387 */ /* 0x0001e80000100a00 */
[----:B------:R-:W2:Y:S01]  /*6dd40*/  LDL.LU R0, [R1+0x78c] ;  /* 0x00078c0001007983 */ /* 0x000ea20000300800 */
[----:B------:R-:W-:-:S05]  /*6dd50*/  IADD3 R40, P6, PT, R42, R29, RZ ;  /* 0x0000001d2a287210 */ /* 0x000fca0007fde0ff */
[----:B------:R-:W-:Y:S01]  /*6dd60*/  IMAD.X R41, R35, 0x1, R32, P6 ;  /* 0x0000000123297824 */ /* 0x000fe200030e0620 */
[----:B---3--:R-:W-:-:S05]  /*6dd70*/  F2FP.SATFINITE.E4M3.F32.PACK_AB_MERGE_C R59, R58, R50, RZ ;  /* 0x000000323a3b723e */ /* 0x008fca00048070ff */
[----:B------:R-:W-:Y:S01]  /*6dd80*/  STL [R1+0x2ea0], R59 ;  /* 0x002ea03b01007387 */ /* 0x000fe20000100800 */
[----:B----4-:R-:W-:-:S03]  /*6dd90*/  F2FP.SATFINITE.E4M3.F32.PACK_AB_MERGE_C R58, R52, R55, RZ ;  /* 0x00000037343a723e */ /* 0x010fc600048070ff */
[----:B------:R-:W3:Y:S04]  /*6dda0*/  LDL.LU R55, [R1+0x1c0] ;  /* 0x0001c00001377983 */ /* 0x000ee80000300800 */
[----:B------:R-:W3:Y:S04]  /*6ddb0*/  LDL.LU R52, [R1+0x1c4] ;  /* 0x0001c40001347983 */ /* 0x000ee80000300800 */
[----:B0-----:R-:W4:Y:S04]  /*6ddc0*/  LDL.LU R39, [R1+0x1c8] ;  /* 0x0001c80001277983 */ /* 0x001f280000300800 */
[----:B------:R-:W4:Y:S04]  /*6ddd0*/  LDL.LU R38, [R1+0x1cc] ;  /* 0x0001cc0001267983 */ /* 0x000f280000300800 */
[----:B------:R-:W4:Y:S04]  /*6dde0*/  LDL.LU R2, [R1+0x770] ;  /* 0x0007700001027983 */ /* 0x000f280000300800 */
[----:B------:R-:W4:Y:S04]  /*6ddf0*/  LDL.LU R50, [R1+0x774] ;  /* 0x0007740001327983 */ /* 0x000f280000300800 */
[----:B------:R-:W-:Y:S04]  /*6de00*/  STL [R1+0x2d58], R58 ;  /* 0x002d583a01007387 */ /* 0x000fe80000100800 */
[----:B------:R0:W-:Y:S01]  /*6de10*/  STL.64 [R1+0xae0], R40 ;  /* 0x000ae02801007387 */ /* 0x0001e20000100a00 */
[----:B--2---:R-:W-:-:S02]  /*6de20*/  F2FP.SATFINITE.E4M3.F32.PACK_AB_MERGE_C R53, R53, R3, RZ ;  /* 0x000000033535723e */ /* 0x004fc400048070ff */
[----:B0-----:R-:W-:Y:S02]  /*6de30*/  IADD3 R40, P6, PT, R42, R30, RZ ;  /* 0x0000001e2a287210 */ /* 0x001fe40007fde0ff */
[----:B------:R-:W-:-:S03]  /*6de40*/  F2FP.SATFINITE.E4M3.F32.PACK_AB_MERGE_C R3, R57, R56, RZ ;  /* 0x000000383903723e */ /* 0x000fc600048070ff */
[----:B------:R-:W-:Y:S01]  /*6de50*/  IMAD.X R41, R35, 0x1, R33, P6 ;  /* 0x0000000123297824 */ /* 0x000fe200030e0621 */
[----:B------:R-:W-:Y:S04]  /*6de60*/  STL [R1+0x250], R53 ;  /* 0x0002503501007387 */ /* 0x000fe80000100800 */
[----:B------:R-:W-:Y:S04]  /*6de70*/  STL [R1+0x25c], R3 ;  /* 0x00025c0301007387 */ /* 0x000fe80000100800 */
[----:B------:R0:W-:Y:S04]  /*6de80*/  STL.64 [R1+0xad8], R40 ;  /* 0x000ad82801007387 */ /* 0x0001e80000100a00 */
[----:B0-----:R-:W2:Y:S04]  /*6de90*/  LDL.LU R41, [R1+0x778] ;  /* 0x0007780001297983 */ /* 0x001ea80000300800 */
[----:B------:R-:W2:Y:S04]  /*6dea0*/  LDL.LU R40, [R1+0x77c] ;  /* 0x00077c0001287983 */ /* 0x000ea80000300800 */
[----:B------:R-:W2:Y:S04]  /*6deb0*/  LDL.LU R3, [R1+0x760] ;  /* 0x0007600001037983 */ /* 0x000ea80000300800 */
[----:B------:R-:W2:Y:S04]  /*6dec0*/  LDL.LU R53, [R1+0x764] ;  /* 0x0007640001357983 */ /* 0x000ea80000300800 */
[----:B------:R-:W2:Y:S04]  /*6ded0*/  LDL.LU R56, [R1+0x768] ;  /* 0x0007680001387983 */ /* 0x000ea80000300800 */
[----:B------:R-:W2:Y:S01]  /*6dee0*/  LDL.LU R57, [R1+0x76c] ;  /* 0x00076c0001397983 */ /* 0x000ea20000300800 */
[----:B------:R-:W-:-:S02]  /*6def0*/  IADD3 R58, P6, PT, R42, R31, RZ ;  /* 0x0000001f2a3a7210 */ /* 0x000fc40007fde0ff */
[----:B------:R-:W-:-:S03]  /*6df00*/  F2FP.SATFINITE.E4M3.F32.PACK_AB_MERGE_C R42, R51, R48, RZ ;  /* 0x00000030332a723e */ /* 0x000fc600048070ff */
[----:B------:R-:W-:Y:S01]  /*6df10*/  IMAD.X R59, R35, 0x1, R34, P6 ;  /* 0x00000001233b7824 */ /* 0x000fe200030e0622 */
[----:B------:R-:W-:Y:S02]  /*6df20*/  F2FP.SATFINITE.E4M3.F32.PACK_AB_MERGE_C R35, R37, R36, RZ ;  /* 0x000000242523723e */ /* 0x000fe400048070ff */
[----:B------:R-:W2:Y:S04]  /*6df30*/  LDL.LU R36, [R1+0x750] ;  /* 0x0007500001247983 */ /* 0x000ea80000300800 */
[----:B------:R-:W-:Y:S04]  /*6df40*/  STL.64 [R1+0xad0], R58 ;  /* 0x000ad03a01007387 */ /* 0x000fe80000100a00 */
[----:B------:R0:W-:Y:S04]  /*6df50*/  STL [R1+0x214], R42 ;  /* 0x0002142a01007387 */ /* 0x0001e80000100800 */
[----:B------:R-:W2:Y:S01]  /*6df60*/  LDL.LU R37, [R1+0x754] ;  /* 0x0007540001257983 */ /* 0x000ea20000300800 */
[----:B0-----:R-:W-:-:S03]  /*6df70*/  F2FP.SATFINITE.E4M3.F32.PACK_AB_MERGE_C R42, R49, R54, RZ ;  /* 0x00000036312a723e */ /* 0x001fc600048070ff */
[----:B------:R0:W-:Y:S01]  /*6df80*/  STL [R1+0x228], R35 ;  /* 0x0002282301007387 */ /* 0x0001e20000100800 */
[----:B------:R-:W-:-:S03]  /*6df90*/  IADD3 R48, P6, PT, R43, R4, RZ ;  /* 0x000000042b307210 */ /* 0x000fc60007fde0ff */
[----:B------:R1:W-:Y:S01]  /*6dfa0*/  STL [R1+0x1dc], R42 ;  /* 0x0001dc2a01007387 */ /* 0x0003e20000100800 */
[----:B0-----:R-:W-:Y:S02]  /*6dfb0*/  SHF.R.S32.HI R35, RZ, 0x1f, R43 ;  /* 0x0000001fff237819 */ /* 0x001fe4000001142b */
[----:B-1----:R-:W-:Y:S02]  /*6dfc0*/  F2FP.SATFINITE.E4M3.F32.PACK_AB_MERGE_C R42, R0, R61, RZ ;  /* 0x0000003d002a723e */ /* 0x002fe400048070ff */
[----:B------:R-:W2:Y:S01]  /*6dfd0*/  LDL.LU R61, [R1+0x758] ;  /* 0x00075800013d7983 */ /* 0x000ea20000300800 */
[----:B------:R-:W-:-:S03]  /*6dfe0*/  IMAD.X R49, R35, 0x1, R47, P6 ;  /* 0x0000000123317824 */ /* 0x000fc600030e062f */
[----:B------:R-:W2:Y:S04]  /*6dff0*/  LDL.LU R0, [R1+0x75c] ;  /* 0x00075c0001007983 */ /* 0x000ea80000300800 */
[----:B------:R0:W-:Y:S04]  /*6e000*/  STL.64 [R1+0xac8], R48 ;  /* 0x000ac83001007387 */ /* 0x0001e80000100a00 */
[----:B------:R3:W-:Y:S01]  /*6e010*/  STL [R1+0x1e0], R42 ;  /* 0x0001e02a01007387 */ /* 0x0007e20000100800 */
[----:B0-----:R-:W-:-:S05]  /*6e020*/  IADD3 R48, P6, PT, R43, R5, RZ ;  /* 0x000000052b307210 */ /* 0x001fca0007fde0ff */
[----:B------:R-:W-:Y:S01]  /*6e030*/  IMAD.X R49, R35, 0x1, R6, P6 ;  /* 0x0000000123317824 */ /* 0x000fe200030e0606 */
[----:B---3--:R-:W-:Y:S02]  /*6e040*/  F2FP.SATFINITE.E4M3.F32.PACK_AB_MERGE_C R42, R52, R55, RZ ;  /* 0x00000037342a723e */ /* 0x008fe400048070ff */
[----:B------:R-:W3:Y:S04]  /*6e050*/  LDL.LU R55, [R1+0x740] ;  /* 0x0007400001377983 */ /* 0x000ee80000300800 */
[----:B------:R-:W3:Y:S01]  /*6e060*/  LDL.LU R52, [R1+0x744] ;  /* 0x0007440001347983 */ /* 0x000ee20000300800 */
[----:B----4-:R-:W-:-:S03]  /*6e070*/  F2FP.SATFINITE.E4M3.F32.PACK_AB_MERGE_C R38, R38, R39, RZ ;  /* 0x000000272626723e */ /* 0x010fc600048070ff */
[----:B------:R-:W-:Y:S04]  /*6e080*/  STL [R1+0x1c0], R42 ;  /* 0x0001c02a01007387 */ /* 0x000fe80000100800 */
[----:B------:R-:W4:Y:S01]  /*6e090*/  LDL.LU R39, [R1+0x748] ;  /* 0x0007480001277983 */ /* 0x000f220000300800 */
[----:B------:R-:W-:-:S03]  /*6e0a0*/  F2FP.SATFINITE.E4M3.F32.PACK_AB_MERGE_C R2, R50, R2, RZ ;  /* 0x000000023202723e */ /* 0x000fc600048070ff */
[----:B------:R-:W-:Y:S04]  /*6e0b0*/  STL.64 [R1+0xac0], R48 ;  /* 0x000ac03001007387 */ /* 0x000fe80000100a00 */
[----:B------:R0:W-:Y:S04]  /*6e0c0*/  STL [R1+0x1c4], R38 ;  /* 0x0001c42601007387 */ /* 0x0001e80000100800 */
[----:B0-----:R-:W4:Y:S04]  /*6e0d0*/  LDL.LU R38, [R1+0x74c] ;  /* 0x00074c0001267983 */ /* 0x001f280000300800 */
[----:B------:R0:W-:Y:S01]  /*6e0e0*/  STL [R1+0x255c], R2 ;  /* 0x00255c0201007387 */ /* 0x0001e20000100800 */
[----:B------:R-:W-:-:S03]  /*6e0f0*/  IADD3 R48, P6, PT, R43, R7, RZ ;  /* 0x000000072b307210 */ /* 0x000fc60007fde0ff */
[----:B0-----:R-:W4:Y:S04]  /*6e100*/  LDL.LU R2, [R1+0x730] ;  /* 0x0007300001027983 */ /* 0x001f280000300800 */
[----:B------:R-:W4:Y:S01]  /*6e110*/  LDL.LU R50, [R1+0x734] ;  /* 0x0007340001327983 */ /* 0x000f220000300800 */
[----:B------:R-:W-:-:S03]  /*6e120*/  IMAD.X R49, R35, 0x1, R8, P6 ;  /* 0x0000000123317824 */ /* 0x000fc600030e0608 */
[----:B------:R0:W-:Y:S04]  /*6e130*/  STL.64 [R1+0x2f80], R6 ;  /* 0x002f800601007387 */ /* 0x0001e80000100a00 */
[----:B------:R1:W-:Y:S01]  /*6e140*/  STL.64 [R1+0xab8], R48 ;  /* 0x000ab83001007387 */ /* 0x0003e20000100a00 */
[----:B--2---:R-:W-:Y:S02]  /*6e150*/  F2FP.SATFINITE.E4M3.F32.PACK_AB_MERGE_C R40, R40, R41, RZ ;  /* 0x000000292828723e */ /* 0x004fe400048070ff */
[----:B0-----:R-:W-:Y:S02]  /*6e160*/  IADD3 R6, P6, PT, R43, R9, RZ ;  /* 0x000000092b067210 */ /* 0x001fe40007fde0ff */
[----:B------:R-:W-:Y:S01]  /*6e170*/  F2FP.SATFINITE.E4M3.F32.PACK_AB_MERGE_C R3, R53, R3, RZ ;  /* 0x000000033503723e */ /* 0x000fe200048070ff */
[----:B------:R-:W-:Y:S02]  /*6e180*/  STL [R1+0x2574], R40 ;  /* 0x0025742801007387 */ /* 0x000fe40000100800 */
[----:B------:R-:W-:-:S02]  /*6e190*/  IMAD.X R7, R35, 0x1, R10, P6 ;  /* 0x0000000123077824 */ /* 0x000fc400030e060a */
[----:B------:R0:W-:Y:S04]  /*6e1a0*/  STL [R1+0x2634], R3 ;  /* 0x0026340301007387 */ /* 0x0001e80000100800 */
[----:B-1----:R-:W2:Y:S04]  /*6e1b0*/  LDL.LU R49, [R1+0x738] ;  /* 0x0007380001317983 */ /* 0x002ea80000300800 */
[----:B------:R-:W2:Y:S01]  /*6e1c0*/  LDL.LU R41, [R1+0x73c] ;  /* 0x00073c0001297983 */ /* 0x000ea20000300800 */
[----:B0-----:R-:W-:-:S03]  /*6e1d0*/  F2FP.SATFINITE.E4M3.F32.PACK_AB_MERGE_C R3, R57, R56, RZ ;  /* 0x000000383903723e */ /* 0x001fc600048070ff */
[----:B------:R-:W-:Y:S04]  /*6e1e0*/  STL.64 [R1+0xab0], R6 ;  /* 0x000ab00601007387 */ /* 0x000fe80000100a00 */
[----:B------:R0:W-:Y:S04]  /*6e1f0*/  STL [R1+0x252c], R3 ;  /* 0x00252c0301007387 */ /* 0x0001e80000100800 */
[----:B------:R-:W2:Y:S04]  /*6e200*/  LDL.LU R56, [R1+0x720] ;  /* 0x0007200001387983 */ /* 0x000ea80000300800 */
[----:B------:R-:W2:Y:S01]  /*6e210*/  LDL.LU R57, [R1+0x724] ;  /* 0x0007240001397983 */ /* 0x000ea20000300800 */
[----:B0-----:R-:W-:-:S03]  /*6e220*/  F2FP.SATFINITE.E4M3.F32.PACK_AB_MERGE_C R3, R37, R36, RZ ;  /* 0x000000242503723e */ /* 0x001fc600048070ff */
[----:B------:R-:W2:Y:S04]  /*6e230*/  LDL.LU R40, [R1+0x728] ;  /* 0x0007280001287983 */ /* 0x000ea80000300800 */
[----:B------:R-:W2:Y:S04]  /*6e240*/  LDL.LU R53, [R1+0x72c] ;  /* 0x00072c0001357983 */ /* 0x000ea80000300800 */
[----:B------:R-:W-:Y:S04]  /*6e250*/  STL [R1+0x294], R3 ;  /* 0x0002940301007387 */ /* 0x000fe80000100800 */
[----:B------:R-:W2:Y:S04]  /*6e260*/  LDL.LU R36, [R1+0x710] ;  /* 0x0007100001247983 */ /* 0x000ea80000300800 */
[----:B------:R-:W2:Y:S01]  /*6e270*/  LDL.LU R37, [R1+0x714] ;  /* 0x0007140001257983 */ /* 0x000ea20000300800 */
[----:B------:R-:W-:-:S02]  /*6e280*/  IADD3 R6, P6, PT, R43, R11, RZ ;  /* 0x0000000b2b067210 */ /* 0x000fc40007fde0ff */
[----:B------:R-:W-:Y:S02]  /*6e290*/  F2FP.SATFINITE.E4M3.F32.PACK_AB_MERGE_C R51, R0, R61, RZ ;  /* 0x0000003d0033723e */ /* 0x000fe400048070ff */
[----:B------:R-:W2:Y:S04]  /*6e2a0*/  LDL.LU R61, [R1+0x718] ;  /* 0x00071800013d7983 */ /* 0x000ea80000300800 */
[----:B------:R-:W2:Y:S01]  /*6e2b0*/  LDL.LU R0, [R1+0x71c] ;  /* 0x00071c0001007983 */ /* 0x000ea20000300800 */
[----:B------:R-:W-:-:S05]  /*6e2c0*/  IMAD.X R7, R35, 0x1, R12, P6 ;  /* 0x0000000123077824 */ /* 0x000fca00030e060c */
[----:B------:R0:W-:Y:S04]  /*6e2d0*/  STL.64 [R1+0xaa8], R6 ;  /* 0x000aa80601007387 */ /* 0x0001e80000100a00 */
[----:B------:R-:W-:Y:S01]  /*6e2e0*/  STL [R1+0x2e7c], R51 ;  /* 0x002e7c3301007387 */ /* 0x000fe20000100800 */
[----:B0-----:R-:W-:-:S05]  /*6e2f0*/  IADD3 R6, P6, PT, R43, R13, RZ ;  /* 0x0000000d2b067210 */ /* 0x001fca0007fde0ff */
[----:B------:R-:W-:Y:S01]  /*6e300*/  IMAD.X R7, R35, 0x1, R14, P6 ;  /* 0x0000000123077824 */ /* 0x000fe200030e060e */
[----:B---3--:R-:W-:-:S05]  /*6e310*/  F2FP.SATFINITE.E4M3.F32.PACK_AB_MERGE_C R3, R52, R55, RZ ;  /* 0x000000373403723e */ /* 0x008fca00048070ff */
[----:B------:R-:W-:Y:S04]  /*6e320*/  STL [R1+0x260], R3 ;  /* 0x0002600301007387 */ /* 0x000fe80000100800 */
[----:B------:R-:W3:Y:S04]  /*6e330*/  LDL.LU R55, [R1+0x1b0] ;  /* 0x0001b00001377983 */ /* 0x000ee80000300800 */
[----:B------:R-:W3:Y:S04]  /*6e340*/  LDL.LU R52, [R1+0x1b4] ;  /* 0x0001b40001347983 */ /* 0x000ee80000300800 */
[----:B------:R0:W-:Y:S01]  /*6e350*/  STL.64 [R1+0xaa0], R6 ;  /* 0x000aa00601007387 */ /* 0x0001e20000100a00 */
[----:B----4-:R-:W-:-:S02]  /*6e360*/  F2FP.SATFINITE.E4M3.F32.PACK_AB_MERGE_C R59, R38, R39, RZ ;  /* 0x00000027263b723e */ /* 0x010fc400048070ff */
[----:B0-----:R-:W-:-:S03]  /*6e370*/  IADD3 R6, P6, PT, R43, R15, RZ ;  /* 0x0000000f2b067210 */ /* 0x001fc60007fde0ff */
[----:B------:R-:W-:Y:S04]  /*6e380*/  STL [R1+0x2ea8], R59 ;  /* 0x002ea83b01007387 */ /* 0x000fe80000100800 */
[----:B------:R-:W4:Y:S01]  /*6e390*/  LDL.LU R58, [R1+0x1b8] ;  /* 0x0001b800013a7983 */ /* 0x000f220000300800 */
[----:B------:R-:W-:-:S03]  /*6e3a0*/  IMAD.X R7, R35, 0x1, R16, P6 ;  /* 0x0000000123077824 */ /* 0x000fc600030e0610 */
[----:B------:R-:W4:Y:S01]  /*6e3b0*/  LDL.LU R48, [R1+0x1bc] ;  /* 0x0001bc0001307983 */ /* 0x000f220000300800 */
[----:B------:R-:W-:-:S05]  /*6e3c0*/  F2FP.SATFINITE.E4M3.F32.PACK_AB_MERGE_C R2, R50, R2, RZ ;  /* 0x000000023202723e */ /* 0x000fca00048070ff */
[----:B------:R0:W-:Y:S04]  /*6e3d0*/  STL [R1+0x238], R2 ;  /* 0x0002380201007387 */ /* 0x0001e80000100800 */
[----:B------:R-:W4:Y:S04]  /*6e3e0*/  LDL.LU R54, [R1+0x700] ;  /* 0x0007000001367983 */ /* 0x000f280000300800 */
[----:B------:R-:W4:Y:S04]  /*6e3f0*/  LDL.LU R3, [R1+0x704] ;  /* 0x0007040001037983 */ /* 0x000f280000300800 */
[----:B------:R-:W4:Y:S04]  /*6e400*/  LDL.LU R39, [R1+0x708] ;  /* 0x0007080001277983 */ /* 0x000f280000300800 */
[----:B------:R-:W4:Y:S04]  /*6e410*/  LDL.LU R38, [R1+0x70c] ;  /* 0x00070c0001267983 */ /* 0x000f280000300800 */
[----:B0-----:R-:W4:Y:S04]  /*6e420*/  LDL.LU R2, [R1+0x6f0] ;  /* 0x0006f00001027983 */ /* 0x001f280000300800 */
[----:B------:R2:W-:Y:S04]  /*6e430*/  STL.64 [R1+0xa98], R6 ;  /* 0x000a980601007387 */ /* 0x0005e80000100a00 */
[----:B------:R-:W4:Y:S01]  /*6e440*/  LDL.LU R50, [R1+0x6f4] ;  /* 0x0006f40001327983 */ /* 0x000f220000300800 */
[----:B--2---:R-:W-:-:S02]  /*6e450*/  F2FP.SATFINITE.E4M3.F32.PACK_AB_MERGE_C R7, R41, R49, RZ ;  /* 0x000000312907723e */ /* 0x004fc400048070ff */
[----:B------:R-:W-:Y:S02]  /*6e460*/  F2FP.SATFINITE.E4M3.F32.PACK_AB_MERGE_C R6, R57, R56, RZ ;  /* 0x000000383906723e */ /* 0x000fe400048070ff */
[----:B------:R-:W2:Y:S04]  /*6e470*/  LDL.LU R56, [R1+0x6f8] ;  /* 0x0006f80001387983 */ /* 0x000ea80000300800 */
[----:B------:R-:W-:Y:S04]  /*6e480*/  STL [R1+0x230], R7 ;  /* 0x0002300701007387 */ /* 0x000fe80000100800 */
[----:B------:R-:W2:Y:S04]  /*6e490*/  LDL.LU R57, [R1+0x6fc] ;  /* 0x0006fc0001397983 */ /* 0x000ea80000300800 */
[----:B------:R0:W-:Y:S02]  /*6e4a0*/  STL [R1+0x1e4], R6 ;  /* 0x0001e40601007387 */ /* 0x0001e40000100800 */
[----:B0-----:R-:W-:-:S05]  /*6e4b0*/  IADD3 R6, P6, PT, R43, R17, RZ ;  /* 0x000000112b067210 */ /* 0x001fca0007fde0ff */
[----:B------:R-:W-:Y:S01]  /*6e4c0*/  IMAD.X R7, R35, 0x1, R19, P6 ;  /* 0x0000000123077824 */ /* 0x000fe200030e0613 */
[----:B------:R-:W-:Y:S02]  /*6e4d0*/  F2FP.SATFINITE.E4M3.F32.PACK_AB_MERGE_C R40, R53, R40, RZ ;  /* 0x000000283528723e */ /* 0x000fe400048070ff */
[----:B------:R-:W-:Y:S02]  /*6e4e0*/  F2FP.SATFINITE.E4M3.F32.PACK_AB_MERGE_C R36, R37, R36, RZ ;  /* 0x000000242524723e */ /* 0x000fe400048070ff */
[----:B------:R0:W-:Y:S04]  /*6e4f0*/  STL.64 [R1+0xa90], R6 ;  /* 0x000a900601007387 */ /* 0x0001e80000100a00 */
[----:B------:R1:W-:Y:S01]  /*6e500*/  STL [R1+0x1e8], R40 ;  /* 0x0001e82801007387 */ /* 0x0003e20000100800 */
[----:B0-----:R-:W-:-:S03]  /*6e510*/  IADD3 R6, P6, PT, R43, R18, RZ ;  /* 0x000000122b067210 */ /* 0x001fc60007fde0ff */
[----:B------:R0:W-:Y:S01]  /*6e520*/  STL [R1+0x1c8], R36 ;  /* 0x0001c82401007387 */ /* 0x0001e20000100800 */
[----:B------:R-:W-:Y:S01]  /*6e530*/  F2FP.SATFINITE.E4M3.F32.PACK_AB_MERGE_C R0, R0, R61, RZ ;  /* 0x0000003d0000723e */ /* 0x000fe200048070ff */
[----:B------:R-:W-:Y:S02]  /*6e540*/  IMAD.X R7, R35, 0x1, R20, P6 ;  /* 0x0000000123077824 */ /* 0x000fe400030e0614 */
[----:B------:R-:W2:Y:S04]  /*6e550*/  LDL.LU R49, [R1+0x6e0] ;  /* 0x0006e00001317983 */ /* 0x000ea80000300800 */
[----:B------:R-:W2:Y:S04]  /*6e560*/  LDL.LU R41, [R1+0x6e4] ;  /* 0x0006e40001297983 */ /* 0x000ea80000300800 */
[----:B------:R-:W-:Y:S04]  /*6e570*/  STL.64 [R1+0xa88], R6 ;  /* 0x000a880601007387 */ /* 0x000fe80000100a00 */
[----:B-1----:R-:W2:Y:S04]  /*6e580*/  LDL.LU R40, [R1+0x6e8] ;  /* 0x0006e80001287983 */ /* 0x002ea80000300800 */
[----:B------:R-:W2:Y:S04]  /*6e590*/  LDL.LU R53, [R1+0x6ec] ;  /* 0x0006ec0001357983 */ /* 0x000ea80000300800 */
[----:B------:R1:W-:Y:S04]  /*6e5a0*/  STL [R1+0x1cc], R0 ;  /* 0x0001cc0001007387 */ /* 0x0003e80000100800 */
[----:B0-----:R-:W2:Y:S04]  /*6e5b0*/  LDL.LU R36, [R1+0x6d0] ;  /* 0x0006d00001247983 */ /* 0x001ea80000300800 */
[----:B------:R-:W2:Y:S04]  /*6e5c0*/  LDL.LU R37, [R1+0x6d4] ;  /* 0x0006d40001257983 */ /* 0x000ea80000300800 */
[----:B------:R-:W2:Y:S04]  /*6e5d0*/  LDL.LU R61, [R1+0x6d8] ;  /* 0x0006d800013d7983 */ /* 0x000ea80000300800 */
[----:B-1----:R-:W2:Y:S01]  /*6e5e0*/  LDL.LU R0, [R1+0x6dc] ;  /* 0x0006dc0001007983 */ /* 0x002ea20000300800 */
[----:B---3--:R-:W-:-:S05]  /*6e5f0*/  F2FP.SATFINITE.E4M3.F32.PACK_AB_MERGE_C R6, R52, R55, RZ ;  /* 0x000000373406723e */ /* 0x008fca00048070ff */
[----:B------:R0:W-:Y:S04]  /*6e600*/  STL [R1+0x1b4], R6 ;  /* 0x0001b40601007387 */ /* 0x0001e80000100800 */
[----:B------:R-:W3:Y:S04]  /*6e610*/  LDL.LU R55, [R1+0x6c0] ;  /* 0x0006c00001377983 */ /* 0x000ee80000300800 */
[----:B------:R-:W3:Y:S01]  /*6e620*/  LDL.LU R52, [R1+0x6c4] ;  /* 0x0006c40001347983 */ /* 0x000ee20000300800 */
[----:B0-----:R-:W-:-:S05]  /*6e630*/  IADD3 R6, P6, PT, R43, R21, RZ ;  /* 0x000000152b067210 */ /* 0x001fca0007fde0ff */
[----:B------:R-:W-:-:S05]  /*6e640*/  IMAD.X R7, R35, 0x1, R23, P6 ;  /* 0x0000000123077824 */ /* 0x000fca00030e0617 */
[----:B------:R0:W-:Y:S01]  /*6e650*/  STL.64 [R1+0xa80], R6 ;  /* 0x000a800601007387 */ /* 0x0001e20000100a00 */
[----:B----4-:R-:W-:-:S05]  /*6e660*/  F2FP.SATFINITE.E4M3.F32.PACK_AB_MERGE_C R42, R48, R58, RZ ;  /* 0x0000003a302a723e */ /* 0x010fca00048070ff */
[----:B------:R-:W-:Y:S01]  /*6e670*/  STL [R1+0x1b0], R42 ;  /* 0x0001b02a01007387 */ /* 0x000fe20000100800 */
[----:B0-----:R-:W-:-:S03]  /*6e680*/  IADD3 R6, P6, PT, R43, R22, RZ ;  /* 0x000000162b067210 */ /* 0x001fc60007fde0ff */
[----:B------:R-:W-:Y:S01]  /*6e690*/  STL.64 [R1+0x2f78], R22 ;  /* 0x002f781601007387 */ /* 0x000fe20000100a00 */
[----:B------:R-:W-:Y:S01]  /*6e6a0*/  F2FP.SATFINITE.E4M3.F32.PACK_AB_MERGE_C R3, R3, R54, RZ ;  /* 0x000000360303723e */ /* 0x000fe200048070ff */
[----:B------:R-:W-:-:S04]  /*6e6b0*/  IMAD.X R7, R35, 0x1, R24, P6 ;  /* 0x0000000123077824 */ /* 0x000fc800030e0618 */
[----:B------:R0:W-:Y:S02]  /*6e6c0*/  STL [R1+0x2564], R3 ;  /* 0x0025640301007387 */ /* 0x0001e40000100800 */
[----:B0-----:R-:W-:Y:S02]  /*6e6d0*/  F2FP.SATFINITE.E4M3.F32.PACK_AB_MERGE_C R3, R38, R39, RZ ;  /* 0x000000272603723e */ /* 0x001fe400048070ff */
[----:B------:R-:W-:Y:S02]  /*6e6e0*/  F2FP.SATFINITE.E4M3.F32.PACK_AB_MERGE_C R50, R50, R2, RZ ;  /* 0x000000023232723e */ /* 0x000fe400048070ff */
[----:B------:R-:W-:-:S03]  /*6e6f0*/  IADD3 R2, P6, PT, R43, R25, RZ ;  /* 0x000000192b027210 */ /* 0x000fc60007fde0ff */
[----:B------:R-:W-:Y:S04]  /*6e700*/  STL [R1+0x2de0], R50 ;  /* 0x002de03201007387 */ /* 0x000fe80000100800 */
[----:B------:R-:W-:Y:S04]  /*6e710*/  STL.64 [R1+0xa78], R6 ;  /* 0x000a780601007387 */ /* 0x000fe80000100a00 */
[----:B------:R0:W-:Y:S04]  /*6e720*/  STL [R1+0x2570], R3 ;  /* 0x0025700301007387 */ /* 0x0001e80000100800 */
[----:B------:R-:W-:Y:S01]  /*6e730*/  STL.64 [R1+0x2f70], R24 ;  /* 0x002f701801007387 */ /* 0x000fe20000100a00 */
[----:B0-----:R-:W-:-:S05]  /*6e740*/  IMAD.X R3, R35, 0x1, R27, P6 ;  /* 0x0000000123037824 */ /* 0x001fca00030e061b */
[----:B------:R2:W-:Y:S02]  /*6e750*/  STL.64 [R1+0xa70], R2 ;  /* 0x000a700201007387 */ /* 0x0005e40000100a00 */
[----:B--2---:R-:W-:Y:S02]  /*6e760*/  F2FP.SATFINITE.E4M3.F32.PACK_AB_MERGE_C R2, R57, R56, RZ ;  /* 0x000000383902723e */ /* 0x004fe400048070ff */
[----:B------:R-:W2:Y:S04]  /*6e770*/  LDL.LU R56, [R1+0x6c8] ;  /* 0x0006c80001387983 */ /* 0x000ea80000300800 */
[----:B------:R-:W2:Y:S04]  /*6e780*/  LDL.LU R57, [R1+0x6cc] ;  /* 0x0006cc0001397983 */ /* 0x000ea80000300800 */
[----:B------:R0:W-:Y:S04]  /*6e790*/  STL [R1+0x2644], R2 ;  /* 0x0026440201007387 */ /* 0x0001e80000100800 */
[----:B------:R-:W4:Y:S04]  /*6e7a0*/  LDL.LU R3, [R1+0x6b0] ;  /* 0x0006b00001037983 */ /* 0x000f280000300800 */
[----:B------:R-:W4:Y:S04]  /*6e7b0*/  LDL.LU R39, [R1+0x6b4] ;  /* 0x0006b40001277983 */ /* 0x000f280000300800 */
[----:B------:R-:W4:Y:S04]  /*6e7c0*/  LDL.LU R38, [R1+0x6b8] ;  /* 0x0006b80001267983 */ /* 0x000f280000300800 */
[----:B0-----:R-:W4:Y:S01]  /*6e7d0*/  LDL.LU R2, [R1+0x6bc] ;  /* 0x0006bc0001027983 */ /* 0x001f220000300800 */
[----:B------:R-:W-:-:S05]  /*6e7e0*/  IADD3 R6, P6, PT, R43, R26, RZ ;  /* 0x0000001a2b067210 */ /* 0x000fca0007fde0ff */
[----:B------:R-:W-:Y:S01]  /*6e7f0*/  IMAD.X R7, R35, 0x1, R28, P6 ;  /* 0x0000000123077824 */ /* 0x000fe200030e061c */
[----:B------:R-:W-:-:S05]  /*6e800*/  F2FP.SATFINITE.E4M3.F32.PACK_AB_MERGE_C R48, R41, R49, RZ ;  /* 0x000000312930723e */ /* 0x000fca00048070ff */
[----:B------:R-:W-:Y:S04]  /*6e810*/  STL [R1+0x2e70], R48 ;  /* 0x002e703001007387 */ /* 0x000fe80000100800 */
[----:B------:R0:W-:Y:S02]  /*6e820*/  STL.64 [R1+0xa68], R6 ;  /* 0x000a680601007387 */ /* 0x0001e40000100a00 */
[----:B0-----:R-:W-:Y:S02]  /*6e830*/  F2FP.SATFINITE.E4M3.F32.PACK_AB_MERGE_C R6, R53, R40, RZ ;  /* 0x000000283506723e */ /* 0x001fe400048070ff */
[----:B------:R-:W-:-:S05]  /*6e840*/  F2FP.SATFINITE.E4M3.F32.PACK_AB_MERGE_C R53, R37, R36, RZ ;  /* 0x000000242535723e */ /* 0x000fca00048070ff */
[----:B------:R-:W-:Y:S04]  /*6e850*/  STL [R1+0x2eac], R53 ;  /* 0x002eac3501007387 */ /* 0x000fe80000100800 */
[----:B------:R0:W-:Y:S02]  /*6e860*/  STL [R1+0x24b4], R6 ;  /* 0x0024b40601007387 */ /* 0x0001e40000100800 */
[----:B0-----:R-:W-:-:S05]  /*6e870*/  IADD3 R6, P6, PT, R43, R29, RZ ;  /* 0x0000001d2b067210 */ /* 0x001fca0007fde0ff */
[----:B------:R-:W-:-:S05]  /*6e880*/  IMAD.X R7, R35, 0x1, R32, P6 ;  /* 0x0000000123077824 */ /* 0x000fca00030e0620 */
[----:B------:R0:W-:Y:S04]  /*6e890*/  STL.64 [R1+0xa60], R6 ;  /* 0x000a600601007387 */ /* 0x0001e80000100a00 */
[----:B------:R-:W4:Y:S01]  /*6e8a0*/  LDL.LU R25, [R1+0x6a0] ;  /* 0x0006a00001197983 */ /* 0x000f220000300800 */
[----:B0-----:R-:W-:-:S05]  /*6e8b0*/  F2FP.SATFINITE.E4M3.F32.PACK_AB_MERGE_C R6, R0, R61, RZ ;  /* 0x0000003d0006723e */ /* 0x001fca00048070ff */
[----:B------:R0:W-:Y:S04]  /*6e8c0*/  STL [R1+0x26d4], R6 ;  /* 0x0026d40601007387 */ /* 0x0001e80000100800 */
[----:B------:R-:W4:Y:S01]  /*6e8d0*/  LDL.LU R50, [R1+0x6a4] ;  /* 0x0006a40001327983 */ /* 0x000f220000300800 */
[----:B0-----:R-:W-:-:S05]  /*6e8e0*/  IADD3 R6, P6, PT, R43, R30, RZ ;  /* 0x0000001e2b067210 */ /* 0x001fca0007fde0ff */
[----:B------:R-:W-:Y:S01]  /*6e8f0*/  IMAD.X R7, R35, 0x1, R33, P6 ;  /* 0x0000000123077824 */ /* 0x000fe200030e0621 */
[----:B---3--:R-:W-:-:S05]  /*6e900*/  F2FP.SATFINITE.E4M3.F32.PACK_AB_MERGE_C R0, R52, R55, RZ ;  /* 0x000000373400723e */ /* 0x008fca00048070ff */
        /* <DEDUP_REMOVED lines=11> */
[----:B------:R0:W-:Y:S02]  /*6e9c0*/  STL.64 [R1+0xa50], R6 ;  /* 0x000a500601007387 */ /* 0x0001e40000100a00 */
[----:B0-----:R-:W-:-:S05]  /*6e9d0*/  IADD3 R6, P6, PT, R43, R31, RZ ;  /* 0x0000001f2b067210 */ /* 0x001fca0007fde0ff */
[----:B------:R-:W-:-:S05]  /*6e9e0*/  IMAD.X R7, R35, 0x1, R34, P6 ;  /* 0x0000000123077824 */ /* 0x000fca00030e0622 */
[----:B------:R2:W-:Y:S04]  /*6e9f0*/  STL.64 [R1+0xa58], R6 ;  /* 0x000a580601007387 */ /* 0x0005e80000100a00 */
[----:B------:R-:W3:Y:S04]  /*6ea00*/  LDL.LU R61, [R1+0x680] ;  /* 0x00068000013d7983 */ /* 0x000ee80000300800 */
[----:B------:R-:W3:Y:S01]  /*6ea10*/  LDL.LU R0, [R1+0x684] ;  /* 0x0006840001007983 */ /* 0x000ee20000300800 */
[----:B------:R-:W-:Y:S02]  /*6ea20*/  SHF.R.S32.HI R35, RZ, 0x1f, R44 ;  /* 0x0000001fff237819 */ /* 0x000fe4000001142c */
[----:B--2---:R-:W-:-:S05]  /*6ea30*/  F2FP.SATFINITE.E4M3.F32.PACK_AB_MERGE_C R6, R57, R56, RZ ;  /* 0x000000383906723e */ /* 0x004fca00048070ff */
[----:B------:R0:W-:Y:S04]  /*6ea40*/  STL [R1+0x220], R6 ;  /* 0x0002200601007387 */ /* 0x0001e80000100800 */
[----:B------:R-:W2:Y:S01]  /*6ea50*/  LDL.LU R56, [R1+0x688] ;  /* 0x0006880001387983 */ /* 0x000ea20000300800 */
[----:B----4-:R-:W-:-:S03]  /*6ea60*/  F2FP.SATFINITE.E4M3.F32.PACK_AB_MERGE_C R3, R39, R3, RZ ;  /* 0x000000032703723e */ /* 0x010fc600048070ff */
[----:B------:R-:W2:Y:S01]  /*6ea70*/  LDL.LU R57, [R1+0x68c] ;  /* 0x00068c0001397983 */ /* 0x000ea20000300800 */
[----:B0-----:R-:W-:-:S03]  /*6ea80*/  IADD3 R6, P6, PT, R44, R4, RZ ;  /* 0x000000042c067210 */ /* 0x001fc60007fde0ff */
[----:B------:R-:W4:Y:S01]  /*6ea90*/  LDL.LU R54, [R1+0x670] ;  /* 0x0006700001367983 */ /* 0x000f220000300800 */
[----:B------:R-:W-:-:S03]  /*6eaa0*/  F2FP.SATFINITE.E4M3.F32.PACK_AB_MERGE_C R2, R2, R38, RZ ;  /* 0x000000260202723e */ /* 0x000fc600048070ff */
[----:B------:R0:W-:Y:S01]  /*6eab0*/  STL [R1+0x1bc], R3 ;  /* 0x0001bc0301007387 */ /* 0x0001e20000100800 */
[----:B------:R-:W-:-:S03]  /*6eac0*/  IMAD.X R7, R35, 0x1, R47, P6 ;  /* 0x0000000123077824 */ /* 0x000fc600030e062f */
[----:B------:R-:W4:Y:S04]  /*6ead0*/  LDL.LU R49, [R1+0x674] ;  /* 0x0006740001317983 */ /* 0x000f280000300800 */
[----:B------:R1:W-:Y:S04]  /*6eae0*/  STL [R1+0x1d8], R2 ;  /* 0x0001d80201007387 */ /* 0x0003e80000100800 */
[----:B------:R-:W2:Y:S04]  /*6eaf0*/  LDL.LU R41, [R1+0x678] ;  /* 0x0006780001297983 */ /* 0x000ea80000300800 */
[----:B------:R-:W2:Y:S04]  /*6eb00*/  LDL.LU R40, [R1+0x67c] ;  /* 0x00067c0001287983 */ /* 0x000ea80000300800 */
[----:B0-----:R-:W2:Y:S04]  /*6eb10*/  LDL.LU R3, [R1+0x660] ;  /* 0x0006600001037983 */ /* 0x001ea80000300800 */
[----:B------:R-:W2:Y:S04]  /*6eb20*/  LDL.LU R39, [R1+0x664] ;  /* 0x0006640001277983 */ /* 0x000ea80000300800 */
[----:B------:R-:W2:Y:S04]  /*6eb30*/  LDL.LU R38, [R1+0x668] ;  /* 0x0006680001267983 */ /* 0x000ea80000300800 */
[----:B-1----:R-:W2:Y:S04]  /*6eb40*/  LDL.LU R2, [R1+0x66c] ;  /* 0x00066c0001027983 */ /* 0x002ea80000300800 */
[----:B------:R0:W-:Y:S04]  /*6eb50*/  STL.64 [R1+0xa48], R6 ;  /* 0x000a480601007387 */ /* 0x0001e80000100a00 */
[----:B0-----:R-:W2:Y:S01]  /*6eb60*/  LDL.LU.64 R6, [R1+0x2f80] ;  /* 0x002f800001067983 */ /* 0x001ea20000300a00 */
[----:B------:R-:W-:-:S05]  /*6eb70*/  F2FP.SATFINITE.E4M3.F32.PACK_AB_MERGE_C R25, R50, R25, RZ ;  /* 0x000000193219723e */ /* 0x000fca00048070ff */
[----:B------:R0:W-:Y:S01]  /*6eb80*/  STL [R1+0x1b8], R25 ;  /* 0x0001b81901007387 */ /* 0x0001e20000100800 */
[----:B---3--:R-:W-:Y:S02]  /*6eb90*/  F2FP.SATFINITE.E4M3.F32.PACK_AB_MERGE_C R24, R23, R22, RZ ;  /* 0x000000161718723e */ /* 0x008fe400048070ff */
[----:B------:R-:W-:-:S03]  /*6eba0*/  IADD3 R22, P6, PT, R44, R5, RZ ;  /* 0x000000052c167210 */ /* 0x000fc60007fde0ff */
[----:B------:R1:W-:Y:S01]  /*6ebb0*/  STL [R1+0x261c], R24 ;  /* 0x00261c1801007387 */ /* 0x0003e20000100800 */
[----:B0-----:R-:W-:Y:S02]  /*6ebc0*/  F2FP.SATFINITE.E4M3.F32.PACK_AB_MERGE_C R25, R51, R59, RZ ;  /* 0x0000003b3319723e */ /* 0x001fe400048070ff */
[----:B-1----:R-:W-:Y:S02]  /*6ebd0*/  F2FP.SATFINITE.E4M3.F32.PACK_AB_MERGE_C R24, R58, R42, RZ ;  /* 0x0000002a3a18723e */ /* 0x002fe400048070ff */
[----:B------:R-:W-:Y:S01]  /*6ebe0*/  F2FP.SATFINITE.E4M3.F32.PACK_AB_MERGE_C R0, R0, R61, RZ ;  /* 0x0000003d0000723e */ /* 0x000fe200048070ff */
[----:B--2---:R-:W-:-:S05]  /*6ebf0*/  IMAD.X R23, R35, 0x1, R6, P6 ;  /* 0x0000000123177824 */ /* 0x004fca00030e0606 */
[----:B------:R0:W-:Y:S04]  /*6ec00*/  STL.64 [R1+0xa40], R22 ;  /* 0x000a401601007387 */ /* 0x0001e80000100a00 */
[----:B------:R-:W-:Y:S01]  /*6ec10*/  STL [R1+0x1a0], R25 ;  /* 0x0001a01901007387 */ /* 0x000fe20000100800 */
[----:B0-----:R-:W-:-:S03]  /*6ec20*/  IADD3 R22, P6, PT, R44, R7, RZ ;  /* 0x000000072c167210 */ /* 0x001fc60007fde0ff */
[----:B------:R-:W-:Y:S02]  /*6ec30*/  STL [R1+0x2618], R24 ;  /* 0x0026181801007387 */ /* 0x000fe40000100800 */
[----:B------:R-:W-:-:S05]  /*6ec40*/  IMAD.X R23, R35, 0x1, R8, P6 ;  /* 0x0000000123177824 */ /* 0x000fca00030e0608 */
[----:B------:R0:W-:Y:S02]  /*6ec50*/  STL.64 [R1+0xa38], R22 ;  /* 0x000a381601007387 */ /* 0x0001e40000100a00 */
[----:B0-----:R-:W-:Y:S02]  /*6ec60*/  F2FP.SATFINITE.E4M3.F32.PACK_AB_MERGE_C R23, R37, R36, RZ ;  /* 0x000000242517723e */ /* 0x001fe400048070ff */
[----:B------:R-:W-:Y:S01]  /*6ec70*/  F2FP.SATFINITE.E4M3.F32.PACK_AB_MERGE_C R22, R52, R55, RZ ;  /* 0x000000373416723e */ /* 0x000fe200048070ff */
[----:B------:R-:W2:Y:S04]  /*6ec80*/  LDL.LU R36, [R1+0x650] ;  /* 0x0006500001247983 */ /* 0x000ea80000300800 */
[----:B------:R-:W-:Y:S04]  /*6ec90*/  STL [R1+0x25f0], R23 ;  /* 0x0025f01701007387 */ /* 0x000fe80000100800 */
[----:B------:R-:W2:Y:S04]  /*6eca0*/  LDL.LU R37, [R1+0x654] ;  /* 0x0006540001257983 */ /* 0x000ea80000300800 */
[----:B------:R0:W-:Y:S04]  /*6ecb0*/  STL [R1+0x25ec], R22 ;  /* 0x0025ec1601007387 */ /* 0x0001e80000100800 */
[----:B------:R-:W3:Y:S04]  /*6ecc0*/  LDL.LU R55, [R1+0x658] ;  /* 0x0006580001377983 */ /* 0x000ee80000300800 */
[----:B------:R-:W3:Y:S01]  /*6ecd0*/  LDL.LU R52, [R1+0x65c] ;  /* 0x00065c0001347983 */ /* 0x000ee20000300800 */
[----:B0-----:R-:W-:-:S05]  /*6ece0*/  IADD3 R22, P6, PT, R44, R9, RZ ;  /* 0x000000092c167210 */ /* 0x001fca0007fde0ff */
[----:B------:R-:W-:-:S05]  /*6ecf0*/  IMAD.X R23, R35, 0x1, R10, P6 ;  /* 0x0000000123177824 */ /* 0x000fca00030e060a */
[----:B------:R0:W-:Y:S04]  /*6ed00*/  STL.64 [R1+0xa30], R22 ;  /* 0x000a301601007387 */ /* 0x0001e80000100a00 */
[----:B------:R-:W3:Y:S04]  /*6ed10*/  LDL.LU R61, [R1+0x640] ;  /* 0x00064000013d7983 */ /* 0x000ee80000300800 */
[----:B------:R1:W-:Y:S01]  /*6ed20*/  STL [R1+0x2658], R0 ;  /* 0x0026580001007387 */ /* 0x0003e20000100800 */
[----:B0-----:R-:W-:-:S03]  /*6ed30*/  F2FP.SATFINITE.E4M3.F32.PACK_AB_MERGE_C R22, R57, R56, RZ ;  /* 0x000000383916723e */ /* 0x001fc600048070ff */
[----:B-1----:R-:W3:Y:S04]  /*6ed40*/  LDL.LU R0, [R1+0x644] ;  /* 0x0006440001007983 */ /* 0x002ee80000300800 */
[----:B------:R0:W-:Y:S04]  /*6ed50*/  STL [R1+0x2654], R22 ;  /* 0x0026541601007387 */ /* 0x0001e80000100800 */
[----:B------:R-:W3:Y:S04]  /*6ed60*/  LDL.LU R56, [R1+0x648] ;  /* 0x0006480001387983 */ /* 0x000ee80000300800 */
[----:B------:R-:W3:Y:S01]  /*6ed70*/  LDL.LU R57, [R1+0x64c] ;  /* 0x00064c0001397983 */ /* 0x000ee20000300800 */
[----:B0-----:R-:W-:-:S05]  /*6ed80*/  IADD3 R22, P6, PT, R44, R11, RZ ;  /* 0x0000000b2c167210 */ /* 0x001fca0007fde0ff */
[----:B------:R-:W-:Y:S01]  /*6ed90*/  IMAD.X R23, R35, 0x1, R12, P6 ;  /* 0x0000000123177824 */ /* 0x000fe200030e060c */
[----:B----4-:R-:W-:-:S04]  /*6eda0*/  F2FP.SATFINITE.E4M3.F32.PACK_AB_MERGE_C R25, R49, R54, RZ ;  /* 0x000000363119723e */ /* 0x010fc800048070ff */
[----:B------:R0:W-:Y:S01]  /*6edb0*/  STL.64 [R1+0xa28], R22 ;  /* 0x000a281601007387 */ /* 0x0001e20000100a00 */
[----:B------:R-:W-:Y:S02]  /*6edc0*/  F2FP.SATFINITE.E4M3.F32.PACK_AB_MERGE_C R24, R40, R41, RZ ;  /* 0x000000292818723e */ /* 0x000fe400048070ff */
[----:B------:R-:W-:Y:S01]  /*6edd0*/  F2FP.SATFINITE.E4M3.F32.PACK_AB_MERGE_C R3, R39, R3, RZ ;  /* 0x000000032703723e */ /* 0x000fe200048070ff */
[----:B------:R-:W-:Y:S01]  /*6ede0*/  STL [R1+0x277c], R25 ;  /* 0x00277c1901007387 */ /* 0x000fe20000100800 */
[----:B0-----:R-:W-:-:S03]  /*6edf0*/  IADD3 R22, P6, PT, R44, R13, RZ ;  /* 0x0000000d2c167210 */ /* 0x001fc60007fde0ff */
[----:B------:R0:W-:Y:S01]  /*6ee00*/  STL [R1+0x2778], R24 ;  /* 0x0027781801007387 */ /* 0x0001e20000100800 */
[----:B------:R-:W-:Y:S01]  /*6ee10*/  F2FP.SATFINITE.E4M3.F32.PACK_AB_MERGE_C R2, R2, R38, RZ ;  /* 0x000000260202723e */ /* 0x000fe200048070ff */
[----:B------:R-:W-:Y:S02]  /*6ee20*/  IMAD.X R23, R35, 0x1, R14, P6 ;  /* 0x0000000123177824 */ /* 0x000fe400030e060e */
[----:B------:R-:W4:Y:S04]  /*6ee30*/  LDL.LU R48, [R1+0x630] ;  /* 0x0006300001307983 */ /* 0x000f280000300800 */
[----:B------:R1:W-:Y:S04]  /*6ee40*/  STL.64 [R1+0xa20], R22 ;  /* 0x000a201601007387 */ /* 0x0003e80000100a00 */
[----:B------:R-:W-:Y:S04]  /*6ee50*/  STL [R1+0x27e0], R3 ;  /* 0x0027e00301007387 */ /* 0x000fe80000100800 */
[----:B0-----:R-:W4:Y:S04]  /*6ee60*/  LDL.LU R24, [R1+0x634] ;  /* 0x0006340001187983 */ /* 0x001f280000300800 */
[----:B------:R0:W-:Y:S01]  /*6ee70*/  STL [R1+0x27dc], R2 ;  /* 0x0027dc0201007387 */ /* 0x0001e20000100800 */
[----:B-1----:R-:W-:-:S03]  /*6ee80*/  IADD3 R22, P6, PT, R44, R15, RZ ;  /* 0x0000000f2c167210 */ /* 0x002fc60007fde0ff */
[----:B------:R-:W4:Y:S04]  /*6ee90*/  LDL.LU R25, [R1+0x638] ;  /* 0x0006380001197983 */ /* 0x000f280000300800 */
[----:B------:R-:W4:Y:S01]  /*6eea0*/  LDL.LU R50, [R1+0x63c] ;  /* 0x00063c0001327983 */ /* 0x000f220000300800 */
[----:B------:R-:W-:-:S03]  /*6eeb0*/  IMAD.X R23, R35, 0x1, R16, P6 ;  /* 0x0000000123177824 */ /* 0x000fc600030e0610 */
        /* <DEDUP_REMOVED lines=8> */
[----:B------:R2:W-:Y:S02]  /*6ef40*/  STL.64 [R1+0xa18], R22 ;  /* 0x000a181601007387 */ /* 0x0005e40000100a00 */
[----:B--2---:R-:W-:-:S02]  /*6ef50*/  F2FP.SATFINITE.E4M3.F32.PACK_AB_MERGE_C R22, R37, R36, RZ ;  /* 0x000000242516723e */ /* 0x004fc400048070ff */
[----:B------:R-:W2:Y:S04]  /*6ef60*/  LDL.LU R36, [R1+0x610] ;  /* 0x0006100001247983 */ /* 0x000ea80000300800 */
[----:B------:R0:W-:Y:S04]  /*6ef70*/  STL [R1+0x284c], R22 ;  /* 0x00284c1601007387 */ /* 0x0001e80000100800 */
[----:B------:R-:W2:Y:S01]  /*6ef80*/  LDL.LU R37, [R1+0x614] ;  /* 0x0006140001257983 */ /* 0x000ea20000300800 */
[----:B---3--:R-:W-:Y:S02]  /*6ef90*/  F2FP.SATFINITE.E4M3.F32.PACK_AB_MERGE_C R3, R52, R55, RZ ;  /* 0x000000373403723e */ /* 0x008fe400048070ff */
[----:B0-----:R-:W-:-:S03]  /*6efa0*/  IADD3 R22, P6, PT, R44, R17, RZ ;  /* 0x000000112c167210 */ /* 0x001fc60007fde0ff */
[----:B------:R0:W-:Y:S02]  /*6efb0*/  STL [R1+0x2848], R3 ;  /* 0x0028480301007387 */ /* 0x0001e40000100800 */
[----:B------:R-:W-:Y:S02]  /*6efc0*/  IMAD.X R23, R35, 0x1, R19, P6 ;  /* 0x0000000123177824 */ /* 0x000fe400030e0613 */
[----:B------:R-:W3:Y:S04]  /*6efd0*/  LDL.LU R55, [R1+0x618] ;  /* 0x0006180001377983 */ /* 0x000ee80000300800 */
[----:B------:R-:W3:Y:S04]  /*6efe0*/  LDL.LU R52, [R1+0x61c] ;  /* 0x00061c0001347983 */ /* 0x000ee80000300800 */
[----:B------:R-:W2:Y:S04]  /*6eff0*/  LDL.LU R41, [R1+0x600] ;  /* 0x0006000001297983 */ /* 0x000ea80000300800 */
[----:B------:R1:W-:Y:S01]  /*6f000*/  STL.64 [R1+0xa10], R22 ;  /* 0x000a101601007387 */ /* 0x0003e20000100a00 */
[----:B0-----:R-:W-:-:S02]  /*6f010*/  F2FP.SATFINITE.E4M3.F32.PACK_AB_MERGE_C R3, R0, R61, RZ ;  /* 0x0000003d0003723e */ /* 0x001fc400048070ff */
[----:B-1----:R-:W-:-:S03]  /*6f020*/  IADD3 R22, P6, PT, R44, R18, RZ ;  /* 0x000000122c167210 */ /* 0x002fc60007fde0ff */
[----:B------:R0:W-:Y:S04]  /*6f030*/  STL [R1+0x28a4], R3 ;  /* 0x0028a40301007387 */ /* 0x0001e80000100800 */
[----:B------:R-:W2:Y:S01]  /*6f040*/  LDL.LU R40, [R1+0x604] ;  /* 0x0006040001287983 */ /* 0x000ea20000300800 */
[----:B------:R-:W-:Y:S01]  /*6f050*/  F2FP.SATFINITE.E4M3.F32.PACK_AB_MERGE_C R0, R57, R56, RZ ;  /* 0x000000383900723e */ /* 0x000fe200048070ff */
[----:B------:R-:W-:-:S04]  /*6f060*/  IMAD.X R23, R35, 0x1, R20, P6 ;  /* 0x0000000123177824 */ /* 0x000fc800030e0614 */
[----:B------:R1:W-:Y:S04]  /*6f070*/  STL [R1+0x28a0], R0 ;  /* 0x0028a00001007387 */ /* 0x0003e80000100800 */
[----:B0-----:R-:W2:Y:S04]  /*6f080*/  LDL.LU R3, [R1+0x608] ;  /* 0x0006080001037983 */ /* 0x001ea80000300800 */
[----:B------:R-:W2:Y:S04]  /*6f090*/  LDL.LU R39, [R1+0x60c] ;  /* 0x00060c0001277983 */ /* 0x000ea80000300800 */
[----:B------:R-:W2:Y:S04]  /*6f0a0*/  LDL.LU R61, [R1+0x5f0] ;  /* 0x0005f000013d7983 */ /* 0x000ea80000300800 */
[----:B-1----:R-:W2:Y:S04]  /*6f0b0*/  LDL.LU R0, [R1+0x5f4] ;  /* 0x0005f40001007983 */ /* 0x002ea80000300800 */
[----:B------:R-:W2:Y:S04]  /*6f0c0*/  LDL.LU R56, [R1+0x5f8] ;  /* 0x0005f80001387983 */ /* 0x000ea80000300800 */
[----:B------:R-:W2:Y:S04]  /*6f0d0*/  LDL.LU R57, [R1+0x5fc] ;  /* 0x0005fc0001397983 */ /* 0x000ea80000300800 */
[----:B------:R0:W-:Y:S04]  /*6f0e0*/  STL.64 [R1+0xa08], R22 ;  /* 0x000a081601007387 */ /* 0x0001e80000100a00 */
[----:B0-----:R-:W2:Y:S01]  /*6f0f0*/  LDL.LU.64 R22, [R1+0x2f78] ;  /* 0x002f780001167983 */ /* 0x001ea20000300a00 */
[----:B----4-:R-:W-:-:S02]  /*6f100*/  F2FP.SATFINITE.E4M3.F32.PACK_AB_MERGE_C R48, R24, R48, RZ ;  /* 0x000000301830723e */ /* 0x010fc400048070ff */
[----:B------:R-:W-:Y:S02]  /*6f110*/  IADD3 R24, P6, PT, R44, R21, RZ ;  /* 0x000000152c187210 */ /* 0x000fe40007fde0ff */
[----:B------:R-:W-:Y:S01]  /*6f120*/  F2FP.SATFINITE.E4M3.F32.PACK_AB_MERGE_C R43, R50, R25, RZ ;  /* 0x00000019322b723e */ /* 0x000fe200048070ff */
[----:B------:R-:W-:Y:S04]  /*6f130*/  STL [R1+0x28d4], R48 ;  /* 0x0028d43001007387 */ /* 0x000fe80000100800 */
[----:B------:R-:W-:Y:S01]  /*6f140*/  STL [R1+0x28d0], R43 ;  /* 0x0028d02b01007387 */ /* 0x000fe20000100800 */
[----:B--2---:R-:W-:-:S05]  /*6f150*/  IMAD.X R25, R35, 0x1, R23, P6 ;  /* 0x0000000123197824 */ /* 0x004fca00030e0617 */
[----:B------:R0:W-:Y:S04]  /*6f160*/  STL.64 [R1+0xa00], R24 ;  /* 0x000a001801007387 */ /* 0x0001e80000100a00 */
[----:B0-----:R-:W2:Y:S01]  /*6f170*/  LDL.LU.64 R24, [R1+0x2f70] ;  /* 0x002f700001187983 */ /* 0x001ea20000300a00 */
[----:B------:R-:W-:Y:S02]  /*6f180*/  F2FP.SATFINITE.E4M3.F32.PACK_AB_MERGE_C R50, R51, R59, RZ ;  /* 0x0000003b3332723e */ /* 0x000fe400048070ff */
[----:B------:R-:W-:Y:S02]  /*6f190*/  F2FP.SATFINITE.E4M3.F32.PACK_AB_MERGE_C R48, R58, R42, RZ ;  /* 0x0000002a3a30723e */ /* 0x000fe400048070ff */
[----:B------:R-:W-:Y:S01]  /*6f1a0*/  IADD3 R42, P6, PT, R44, R22, RZ ;  /* 0x000000162c2a7210 */ /* 0x000fe20007fde0ff */
[----:B------:R-:W-:Y:S01]  /*6f1b0*/  STL [R1+0x2914], R50 ;  /* 0x0029143201007387 */ /* 0x000fe20000100800 */
[----:B------:R-:W-:-:S03]  /*6f1c0*/  F2FP.SATFINITE.E4M3.F32.PACK_AB_MERGE_C R2, R2, R38, RZ ;  /* 0x000000260202723e */ /* 0x000fc600048070ff */
[----:B------:R0:W-:Y:S02]  /*6f1d0*/  STL [R1+0x2910], R48 ;  /* 0x0029103001007387 */ /* 0x0001e40000100800 */
[----:B0-----:R-:W-:Y:S02]  /*6f1e0*/  F2FP.SATFINITE.E4M3.F32.PACK_AB_MERGE_C R48, R49, R54, RZ ;  /* 0x000000363130723e */ /* 0x001fe400048070ff */
[----:B------:R-:W-:Y:S02]  /*6f1f0*/  F2FP.SATFINITE.E4M3.F32.PACK_AB_MERGE_C R40, R40, R41, RZ ;  /* 0x000000292828723e */ /* 0x000fe400048070ff */
[----:B------:R-:W-:Y:S01]  /*6f200*/  F2FP.SATFINITE.E4M3.F32.PACK_AB_MERGE_C R3, R39, R3, RZ ;  /* 0x000000032703723e */ /* 0x000fe200048070ff */
[----:B--2---:R-:W-:-:S05]  /*6f210*/  IMAD.X R43, R35, 0x1, R24, P6 ;  /* 0x00000001232b7824 */ /* 0x004fca00030e0618 */
[----:B------:R0:W-:Y:S04]  /*6f220*/  STL.64 [R1+0x9f8], R42 ;  /* 0x0009f82a01007387 */ /* 0x0001e80000100a00 */
[----:B------:R-:W-:Y:S04]  /*6f230*/  STL [R1+0x640], R48 ;  /* 0x0006403001007387 */ /* 0x000fe80000100800 */
[----:B------:R-:W-:Y:S04]  /*6f240*/  STL.64 [R1+0x2f68], R24 ;  /* 0x002f681801007387 */ /* 0x000fe80000100a00 */
[----:B------:R1:W-:Y:S01]  /*6f250*/  STL [R1+0x260c], R2 ;  /* 0x00260c0201007387 */ /* 0x0003e20000100800 */
[----:B0-----:R-:W-:-:S03]  /*6f260*/  IADD3 R42, P6, PT, R44, R25, RZ ;  /* 0x000000192c2a7210 */ /* 0x001fc60007fde0ff */
[----:B------:R-:W2:Y:S02]  /*6f270*/  LDL.LU R38, [R1+0x5e0] ;  /* 0x0005e00001267983 */ /* 0x000ea40000300800 */
[----:B------:R-:W-:Y:S02]  /*6f280*/  IMAD.X R43, R35, 0x1, R27, P6 ;  /* 0x00000001232b7824 */ /* 0x000fe400030e061b */
[----:B-1----:R-:W2:Y:S01]  /*6f290*/  LDL.LU R2, [R1+0x5e4] ;  /* 0x0005e40001027983 */ /* 0x002ea20000300800 */
[----:B------:R-:W-:Y:S02]  /*6f2a0*/  F2FP.SATFINITE.E4M3.F32.PACK_AB_MERGE_C R25, R37, R36, RZ ;  /* 0x000000242519723e */ /* 0x000fe400048070ff */
[----:B---3--:R-:W-:Y:S01]  /*6f2b0*/  F2FP.SATFINITE.E4M3.F32.PACK_AB_MERGE_C R24, R52, R55, RZ ;  /* 0x000000373418723e */ /* 0x008fe200048070ff */
[----:B------:R-:W-:Y:S04]  /*6f2c0*/  STL.64 [R1+0x9f0], R42 ;  /* 0x0009f02a01007387 */ /* 0x000fe80000100a00 */
[----:B------:R-:W3:Y:S04]  /*6f2d0*/  LDL.LU R55, [R1+0x5e8] ;  /* 0x0005e80001377983 */ /* 0x000ee80000300800 */
[----:B------:R-:W-:Y:S04]  /*6f2e0*/  STL [R1+0x2648], R25 ;  /* 0x0026481901007387 */ /* 0x000fe80000100800 */
[----:B------:R-:W3:Y:S04]  /*6f2f0*/  LDL.LU R52, [R1+0x5ec] ;  /* 0x0005ec0001347983 */ /* 0x000ee80000300800 */
        /* <DEDUP_REMOVED lines=9> */
[----:B------:R-:W-:Y:S02]  /*6f390*/  IMAD.X R25, R35, 0x1, R32, P6 ;  /* 0x0000000123197824 */ /* 0x000fe400030e0620 */
[----:B------:R-:W4:Y:S01]  /*6f3a0*/  LDL.LU R43, [R1+0x5d8] ;  /* 0x0005d800012b7983 */ /* 0x000f220000300800 */
[----:B0-----:R-:W-:Y:S02]  /*6f3b0*/  F2FP.SATFINITE.E4M3.F32.PACK_AB_MERGE_C R3, R0, R61, RZ ;  /* 0x0000003d0003723e */ /* 0x001fe400048070ff */
[----:B------:R-:W-:Y:S01]  /*6f3c0*/  F2FP.SATFINITE.E4M3.F32.PACK_AB_MERGE_C R0, R57, R56, RZ ;  /* 0x000000383900723e */ /* 0x000fe200048070ff */
[----:B------:R0:W-:Y:S04]  /*6f3d0*/  STL.64 [R1+0x9e0], R24 ;  /* 0x0009e01801007387 */ /* 0x0001e80000100a00 */
[----:B------:R-:W-:Y:S04]  /*6f3e0*/  STL [R1+0x27ac], R3 ;  /* 0x0027ac0301007387 */ /* 0x000fe80000100800 */
[----:B------:R-:W4:Y:S04]  /*6f3f0*/  LDL.LU R53, [R1+0x5dc] ;  /* 0x0005dc0001357983 */ /* 0x000f280000300800 */
[----:B------:R1:W-:Y:S04]  /*6f400*/  STL [R1+0x27a8], R0 ;  /* 0x0027a80001007387 */ /* 0x0003e80000100800 */
[----:B------:R-:W4:Y:S04]  /*6f410*/  LDL.LU R48, [R1+0x5c0] ;  /* 0x0005c00001307983 */ /* 0x000f280000300800 */
[----:B------:R-:W4:Y:S04]  /*6f420*/  LDL.LU R50, [R1+0x5c4] ;  /* 0x0005c40001327983 */ /* 0x000f280000300800 */
[----:B------:R-:W4:Y:S04]  /*6f430*/  LDL.LU R59, [R1+0x5c8] ;  /* 0x0005c800013b7983 */ /* 0x000f280000300800 */
[----:B------:R-:W4:Y:S04]  /*6f440*/  LDL.LU R51, [R1+0x5cc] ;  /* 0x0005cc0001337983 */ /* 0x000f280000300800 */
[----:B------:R-:W4:Y:S04]  /*6f450*/  LDL.LU R42, [R1+0x180] ;  /* 0x00018000012a7983 */ /* 0x000f280000300800 */
[----:B------:R-:W4:Y:S01]  /*6f460*/  LDL.LU R58, [R1+0x184] ;  /* 0x00018400013a7983 */ /* 0x000f220000300800 */
[----:B0-----:R-:W-:-:S03]  /*6f470*/  IADD3 R24, P6, PT, R44, R30, RZ ;  /* 0x0000001e2c187210 */ /* 0x001fc60007fde0ff */
[----:B------:R-:W4:Y:S04]  /*6f480*/  LDL.LU R61, [R1+0x188] ;  /* 0x00018800013d7983 */ /* 0x000f280000300800 */
[----:B-1----:R-:W4:Y:S01]  /*6f490*/  LDL.LU R0, [R1+0x18c] ;  /* 0x00018c0001007983 */ /* 0x002f220000300800 */
[----:B------:R-:W-:-:S03]  /*6f4a0*/  IMAD.X R25, R35, 0x1, R33, P6 ;  /* 0x0000000123197824 */ /* 0x000fc600030e0621 */
[----:B------:R-:W4:Y:S04]  /*6f4b0*/  LDL.LU R56, [R1+0x5b0] ;  /* 0x0005b00001387983 */ /* 0x000f280000300800 */
[----:B------:R-:W4:Y:S04]  /*6f4c0*/  LDL.LU R57, [R1+0x5b4] ;  /* 0x0005b40001397983 */ /* 0x000f280000300800 */
[----:B------:R0:W-:Y:S04]  /*6f4d0*/  STL.64 [R1+0x9d8], R24 ;  /* 0x0009d81801007387 */ /* 0x0001e80000100a00 */
[----:B------:R-:W4:Y:S04]  /*6f4e0*/  LDL.LU R54, [R1+0x5b8] ;  /* 0x0005b80001367983 */ /* 0x000f280000300800 */
[----:B------:R-:W4:Y:S01]  /*6f4f0*/  LDL.LU R49, [R1+0x5bc] ;  /* 0x0005bc0001317983 */ /* 0x000f220000300800 */
[----:B0-----:R-:W-:-:S05]  /*6f500*/  IADD3 R24, P6, PT, R44, R31, RZ ;  /* 0x0000001f2c187210 */ /* 0x001fca0007fde0ff */
[----:B------:R-:W-:-:S05]  /*6f510*/  IMAD.X R25, R35, 0x1, R34, P6 ;  /* 0x0000000123197824 */ /* 0x000fca00030e0622 */
[----:B------:R-:W-:Y:S01]  /*6f520*/  STL.64 [R1+0x9d0], R24 ;  /* 0x0009d01801007387 */ /* 0x000fe20000100a00 */
[----:B--2---:R-:W-:-:S05]  /*6f530*/  F2FP.SATFINITE.E4M3.F32.PACK_AB_MERGE_C R2, R2, R38, RZ ;  /* 0x000000260202723e */ /* 0x004fca00048070ff */
[----:B------:R0:W-:Y:S04]  /*6f540*/  STL [R1+0x2820], R2 ;  /* 0x0028200201007387 */ /* 0x0001e80000100800 */
[----:B------:R-:W2:Y:S04]  /*6f550*/  LDL.LU R38, [R1+0x5a0] ;  /* 0x0005a00001267983 */ /* 0x000ea80000300800 */
[----:B0-----:R-:W2:Y:S01]  /*6f560*/  LDL.LU R2, [R1+0x5a4] ;  /* 0x0005a40001027983 */ /* 0x001ea20000300800 */
[----:B---3--:R-:W-:-:S03]  /*6f570*/  F2FP.SATFINITE.E4M3.F32.PACK_AB_MERGE_C R3, R52, R55, RZ ;  /* 0x000000373403723e */ /* 0x008fc600048070ff */
[----:B------:R-:W3:Y:S04]  /*6f580*/  LDL.LU R55, [R1+0x5a8] ;  /* 0x0005a80001377983 */ /* 0x000ee80000300800 */
[----:B------:R-:W3:Y:S04]  /*6f590*/  LDL.LU R52, [R1+0x5ac] ;  /* 0x0005ac0001347983 */ /* 0x000ee80000300800 */
[----:B------:R4:W-:Y:S04]  /*6f5a0*/  STL [R1+0x281c], R3 ;  /* 0x00281c0301007387 */ /* 0x0009e80000100800 */
[----:B------:R-:W3:Y:S04]  /*6f5b0*/  LDL.LU R41, [R1+0x590] ;  /* 0x0005900001297983 */ /* 0x000ee80000300800 */
[----:B------:R-:W3:Y:S01]  /*6f5c0*/  LDL.LU R40, [R1+0x594] ;  /* 0x0005940001287983 */ /* 0x000ee20000300800 */
[----:B----4-:R-:W-:-:S05]  /*6f5d0*/  F2FP.SATFINITE.E4M3.F32.PACK_AB_MERGE_C R3, R37, R36, RZ ;  /* 0x000000242503723e */ /* 0x010fca00048070ff */
[----:B------:R0:W-:Y:S04]  /*6f5e0*/  STL [R1+0x2880], R3 ;  /* 0x0028800301007387 */ /* 0x0001e80000100800 */
[----:B0-----:R-:W4:Y:S04]  /*6f5f0*/  LDL.LU R3, [R1+0x598] ;  /* 0x0005980001037983 */ /* 0x001f280000300800 */
[----:B------:R-:W4:Y:S04]  /*6f600*/  LDL.LU R39, [R1+0x59c] ;  /* 0x00059c0001277983 */ /* 0x000f280000300800 */
[----:B------:R-:W4:Y:S04]  /*6f610*/  LDL.LU R36, [R1+0x580] ;  /* 0x0005800001247983 */ /* 0x000f280000300800 */
[----:B------:R-:W4:Y:S01]  /*6f620*/  LDL.LU R37, [R1+0x584] ;  /* 0x0005840001257983 */ /* 0x000f220000300800 */
[----:B------:R-:W-:-:S02]  /*6f630*/  SHF.R.S32.HI R35, RZ, 0x1f, R45 ;  /* 0x0000001fff237819 */ /* 0x000fc4000001142d */
[----:B------:R-:W-:-:S05]  /*6f640*/  IADD3 R24, P6, PT, R45, R4, RZ ;  /* 0x000000042d187210 */ /* 0x000fca0007fde0ff */
[----:B------:R-:W-:-:S05]  /*6f650*/  IMAD.X R25, R35, 0x1, R47, P6 ;  /* 0x0000000123197824 */ /* 0x000fca00030e062f */
[----:B------:R0:W-:Y:S01]  /*6f660*/  STL.64 [R1+0x9c8], R24 ;  /* 0x0009c81801007387 */ /* 0x0001e20000100a00 */
[----:B------:R-:W-:Y:S02]  /*6f670*/  F2FP.SATFINITE.E4M3.F32.PACK_AB_MERGE_C R44, R53, R43, RZ ;  /* 0x0000002b352c723e */ /* 0x000fe400048070ff */
[----:B0-----:R-:W-:Y:S02]  /*6f680*/  IADD3 R24, P6, PT, R45, R5, RZ ;  /* 0x000000052d187210 */ /* 0x001fe40007fde0ff */
[----:B------:R-:W-:-:S03]  /*6f690*/  F2FP.SATFINITE.E4M3.F32.PACK_AB_MERGE_C R43, R50, R48, RZ ;  /* 0x00000030322b723e */ /* 0x000fc600048070ff */
[----:B------:R-:W-:Y:S01]  /*6f6a0*/  IMAD.X R25, R35, 0x1, R6, P6 ;  /* 0x0000000123197824 */ /* 0x000fe200030e0606 */
[----:B------:R-:W-:Y:S04]  /*6f6b0*/  STL [R1+0x287c], R44 ;  /* 0x00287c2c01007387 */ /* 0x000fe80000100800 */
[----:B------:R0:W-:Y:S04]  /*6f6c0*/  STL [R1+0x28bc], R43 ;  /* 0x0028bc2b01007387 */ /* 0x0001e80000100800 */
[----:B------:R1:W-:Y:S01]  /*6f6d0*/  STL.64 [R1+0x9c0], R24 ;  /* 0x0009c01801007387 */ /* 0x0003e20000100a00 */
[----:B------:R-:W-:-:S02]  /*6f6e0*/  F2FP.SATFINITE.E4M3.F32.PACK_AB_MERGE_C R42, R58, R42, RZ ;  /* 0x0000002a3a2a723e */ /* 0x000fc400048070ff */
[----:B0-----:R-:W-:Y:S02]  /*6f6f0*/  F2FP.SATFINITE.E4M3.F32.PACK_AB_MERGE_C R43, R51, R59, RZ ;  /* 0x0000003b332b723e */ /* 0x001fe400048070ff */
[----:B-1----:R-:W-:-:S03]  /*6f700*/  IADD3 R24, P6, PT, R45, R7, RZ ;  /* 0x000000072d187210 */ /* 0x002fc60007fde0ff */
[----:B------:R-:W-:Y:S02]  /*6f710*/  STL [R1+0x28b8], R43 ;  /* 0x0028b82b01007387 */ /* 0x000fe40000100800 */
[----:B------:R-:W-:Y:S02]  /*6f720*/  IMAD.X R25, R35, 0x1, R8, P6 ;  /* 0x0000000123197824 */ /* 0x000fe400030e0608 */
[----:B------:R-:W-:Y:S01]  /*6f730*/  STL [R1+0x28f0], R42 ;  /* 0x0028f02a01007387 */ /* 0x000fe20000100800 */
[----:B------:R-:W-:-:S03]  /*6f740*/  F2FP.SATFINITE.E4M3.F32.PACK_AB_MERGE_C R0, R0, R61, RZ ;  /* 0x0000003d0000723e */ /* 0x000fc600048070ff */
[----:B------:R0:W-:Y:S04]  /*6f750*/  STL.64 [R1+0x9b8], R24 ;  /* 0x0009b81801007387 */ /* 0x0001e80000100a00 */
[----:B------:R-:W4:Y:S04]  /*6f760*/  LDL.LU R61, [R1+0x588] ;  /* 0x00058800013d7983 */ /* 0x000f280000300800 */
[----:B------:R1:W-:Y:S01]  /*6f770*/  STL [R1+0x28ec], R0 ;  /* 0x0028ec0001007387 */ /* 0x0003e20000100800 */
[----:B0-----:R-:W-:-:S03]  /*6f780*/  F2FP.SATFINITE.E4M3.F32.PACK_AB_MERGE_C R24, R57, R56, RZ ;  /* 0x000000383918723e */ /* 0x001fc600048070ff */
[----:B-1----:R-:W4:Y:S04]  /*6f790*/  LDL.LU R0, [R1+0x58c] ;  /* 0x00058c0001007983 */ /* 0x002f280000300800 */
[----:B------:R0:W-:Y:S04]  /*6f7a0*/  STL [R1+0x5c0], R24 ;  /* 0x0005c01801007387 */ /* 0x0001e80000100800 */
[----:B------:R-:W4:Y:S04]  /*6f7b0*/  LDL.LU R56, [R1+0x570] ;  /* 0x0005700001387983 */ /* 0x000f280000300800 */
[----:B------:R-:W4:Y:S01]  /*6f7c0*/  LDL.LU R57, [R1+0x574] ;  /* 0x0005740001397983 */ /* 0x000f220000300800 */
[----:B0-----:R-:W-:-:S05]  /*6f7d0*/  IADD3 R24, P6, PT, R45, R9, RZ ;  /* 0x000000092d187210 */ /* 0x001fca0007fde0ff */
[----:B------:R-:W-:Y:S01]  /*6f7e0*/  IMAD.X R25, R35, 0x1, R10, P6 ;  /* 0x0000000123197824 */ /* 0x000fe200030e060a */
[----:B------:R-:W-:-:S04]  /*6f7f0*/  F2FP.SATFINITE.E4M3.F32.PACK_AB_MERGE_C R42, R49, R54, RZ ;  /* 0x00000036312a723e */ /* 0x000fc800048070ff */
[----:B------:R0:W-:Y:S04]  /*6f800*/  STL.64 [R1+0x9b0], R24 ;  /* 0x0009b01801007387 */ /* 0x0001e80000100a00 */
[----:B------:R-:W-:Y:S01]  /*6f810*/  STL [R1+0x5b8], R42 ;  /* 0x0005b82a01007387 */ /* 0x000fe20000100800 */
[----:B0-----:R-:W-:-:S05]  /*6f820*/  IADD3 R24, P6, PT, R45, R11, RZ ;  /* 0x0000000b2d187210 */ /* 0x001fca0007fde0ff */
[----:B------:R-:W-:Y:S01]  /*6f830*/  IMAD.X R25, R35, 0x1, R12, P6 ;  /* 0x0000000123197824 */ /* 0x000fe200030e060c */
[----:B--2---:R-:W-:-:S05]  /*6f840*/  F2FP.SATFINITE.E4M3.F32.PACK_AB_MERGE_C R2, R2, R38, RZ ;  /* 0x000000260202723e */ /* 0x004fca00048070ff */
[----:B------:R0:W-:Y:S04]  /*6f850*/  STL [R1+0x5b0], R2 ;  /* 0x0005b00201007387 */ /* 0x0001e80000100800 */
[----:B------:R3:W-:Y:S04]  /*6f860*/  STL.64 [R1+0x9a8], R24 ;  /* 0x0009a81801007387 */ /* 0x0007e80000100a00 */
[----:B------:R-:W2:Y:S04]  /*6f870*/  LDL.LU R38, [R1+0x578] ;  /* 0x0005780001267983 */ /* 0x000ea80000300800 */
[----:B0-----:R-:W2:Y:S01]  /*6f880*/  LDL.LU R2, [R1+0x57c] ;  /* 0x00057c0001027983 */ /* 0x001ea20000300800 */
[----:B---3--:R-:W-:-:S05]  /*6f890*/  F2FP.SATFINITE.E4M3.F32.PACK_AB_MERGE_C R24, R52, R55, RZ ;  /* 0x000000373418723e */ /* 0x008fca00048070ff */
[----:B------:R0:W-:Y:S01]  /*6f8a0*/  STL [R1+0x5b4], R24 ;  /* 0x0005b41801007387 */ /* 0x0001e20000100800 */
[----:B------:R-:W-:-:S03]  /*6f8b0*/  F2FP.SATFINITE.E4M3.F32.PACK_AB_MERGE_C R40, R40, R41, RZ ;  /* 0x000000292828723e */ /* 0x000fc600048070ff */
[----:B------:R-:W3:Y:S04]  /*6f8c0*/  LDL.LU R55, [R1+0x560] ;  /* 0x0005600001377983 */ /* 0x000ee80000300800 */
[----:B------:R-:W3:Y:S01]  /*6f8d0*/  LDL.LU R52, [R1+0x564] ;  /* 0x0005640001347983 */ /* 0x000ee20000300800 */
[----:B0-----:R-:W-:-:S05]  /*6f8e0*/  IADD3 R24, P6, PT, R45, R13, RZ ;  /* 0x0000000d2d187210 */ /* 0x001fca0007fde0ff */
[----:B------:R-:W-:Y:S01]  /*6f8f0*/  IMAD.X R25, R35, 0x1, R14, P6 ;  /* 0x0000000123197824 */ /* 0x000fe200030e060e */
[----:B------:R-:W-:Y:S04]  /*6f900*/  STL [R1+0x20c], R40 ;  /* 0x00020c2801007387 */ /* 0x000fe80000100800 */
[----:B------:R4:W-:Y:S04]  /*6f910*/  STL.64 [R1+0x9a0], R24 ;  /* 0x0009a01801007387 */ /* 0x0009e80000100a00 */
[----:B------:R-:W3:Y:S01]  /*6f920*/  LDL.LU R43, [R1+0x568] ;  /* 0x00056800012b7983 */ /* 0x000ee20000300800 */
[----:B----4-:R-:W-:-:S02]  /*6f930*/  F2FP.SATFINITE.E4M3.F32.PACK_AB_MERGE_C R24, R39, R3, RZ ;  /* 0x000000032718723e */ /* 0x010fc400048070ff */
[----:B------:R-:W-:-:S03]  /*6f940*/  F2FP.SATFINITE.E4M3.F32.PACK_AB_MERGE_C R3, R37, R36, RZ ;  /* 0x000000242503723e */ /* 0x000fc600048070ff */
[----:B------:R0:W-:Y:S04]  /*6f950*/  STL [R1+0x224], R24 ;  /* 0x0002241801007387 */ /* 0x0001e80000100800 */
[----:B------:R-:W4:Y:S04]  /*6f960*/  LDL.LU R53, [R1+0x56c] ;  /* 0x00056c0001357983 */ /* 0x000f280000300800 */
[----:B------:R1:W-:Y:S04]  /*6f970*/  STL [R1+0x194], R3 ;  /* 0x0001940301007387 */ /* 0x0003e80000100800 */
[----:B------:R-:W4:Y:S04]  /*6f980*/  LDL.LU R48, [R1+0x550] ;  /* 0x0005500001307983 */ /* 0x000f280000300800 */
[----:B------:R-:W4:Y:S01]  /*6f990*/  LDL.LU R50, [R1+0x554] ;  /* 0x0005540001327983 */ /* 0x000f220000300800 */
[----:B0-----:R-:W-:-:S03]  /*6f9a0*/  IADD3 R24, P6, PT, R45, R15, RZ ;  /* 0x0000000f2d187210 */ /* 0x001fc60007fde0ff */
        /* <DEDUP_REMOVED lines=10> */
[----:B------:R0:W-:Y:S01]  /*6fa50*/  STL.64 [R1+0x998], R24 ;  /* 0x0009981801007387 */ /* 0x0001e20000100a00 */
[----:B-1----:R-:W-:-:S02]  /*6fa60*/  F2FP.SATFINITE.E4M3.F32.PACK_AB_MERGE_C R3, R0, R61, RZ ;  /* 0x0000003d0003723e */ /* 0x002fc400048070ff */
[----:B0-----:R-:W-:-:S03]  /*6fa70*/  IADD3 R24, P6, PT, R45, R17, RZ ;  /* 0x000000112d187210 */ /* 0x001fc60007fde0ff */
[----:B------:R-:W-:Y:S01]  /*6fa80*/  STL [R1+0x198], R3 ;  /* 0x0001980301007387 */ /* 0x000fe20000100800 */
[----:B------:R-:W-:-:S03]  /*6fa90*/  F2FP.SATFINITE.E4M3.F32.PACK_AB_MERGE_C R0, R57, R56, RZ ;  /* 0x000000383900723e */ /* 0x000fc600048070ff */
[----:B------:R-:W4:Y:S01]  /*6faa0*/  LDL.LU R40, [R1+0x54c] ;  /* 0x00054c0001287983 */ /* 0x000f220000300800 */
[----:B------:R-:W-:-:S03]  /*6fab0*/  IMAD.X R25, R35, 0x1, R19, P6 ;  /* 0x0000000123197824 */ /* 0x000fc600030e0613 */
[----:B------:R0:W-:Y:S04]  /*6fac0*/  STL [R1+0x188], R0 ;  /* 0x0001880001007387 */ /* 0x0001e80000100800 */
[----:B------:R-:W4:Y:S04]  /*6fad0*/  LDL.LU R61, [R1+0x530] ;  /* 0x00053000013d7983 */ /* 0x000f280000300800 */
[----:B0-----:R-:W4:Y:S04]  /*6fae0*/  LDL.LU R0, [R1+0x534] ;  /* 0x0005340001007983 */ /* 0x001f280000300800 */
[----:B------:R-:W4:Y:S04]  /*6faf0*/  LDL.LU R56, [R1+0x538] ;  /* 0x0005380001387983 */ /* 0x000f280000300800 */
[----:B------:R-:W4:Y:S04]  /*6fb00*/  LDL.LU R57, [R1+0x53c] ;  /* 0x00053c0001397983 */ /* 0x000f280000300800 */
[----:B------:R2:W-:Y:S04]  /*6fb10*/  STL.64 [R1+0x990], R24 ;  /* 0x0009901801007387 */ /* 0x0005e80000100a00 */
[----:B------:R-:W4:Y:S01]  /*6fb20*/  LDL.LU R3, [R1+0x520] ;  /* 0x0005200001037983 */ /* 0x000f220000300800 */
[----:B--2---:R-:W-:-:S05]  /*6fb30*/  F2FP.SATFINITE.E4M3.F32.PACK_AB_MERGE_C R24, R2, R38, RZ ;  /* 0x000000260218723e */ /* 0x004fca00048070ff */
[----:B------:R0:W-:Y:S04]  /*6fb40*/  STL [R1+0x18c], R24 ;  /* 0x00018c1801007387 */ /* 0x0001e80000100800 */
[----:B------:R-:W2:Y:S01]  /*6fb50*/  LDL.LU R39, [R1+0x524] ;  /* 0x0005240001277983 */ /* 0x000ea20000300800 */
[----:B0-----:R-:W-:Y:S02]  /*6fb60*/  IADD3 R24, P6, PT, R45, R18, RZ ;  /* 0x000000122d187210 */ /* 0x001fe40007fde0ff */
[----:B---3--:R-:W-:-:S03]  /*6fb70*/  F2FP.SATFINITE.E4M3.F32.PACK_AB_MERGE_C R2, R52, R55, RZ ;  /* 0x000000373402723e */ /* 0x008fc600048070ff */
[----:B------:R-:W-:Y:S02]  /*6fb80*/  IMAD.X R25, R35, 0x1, R20, P6 ;  /* 0x0000000123197824 */ /* 0x000fe400030e0614 */
[----:B------:R0:W-:Y:S04]  /*6fb90*/  STL [R1+0x180], R2 ;  /* 0x0001800201007387 */ /* 0x0001e80000100800 */
[----:B------:R-:W3:Y:S04]  /*6fba0*/  LDL.LU R38, [R1+0x528] ;  /* 0x0005280001267983 */ /* 0x000ee80000300800 */
[----:B0-----:R-:W3:Y:S04]  /*6fbb0*/  LDL.LU R2, [R1+0x52c] ;  /* 0x00052c0001027983 */ /* 0x001ee80000300800 */
[----:B------:R-:W2:Y:S04]  /*6fbc0*/  LDL.LU R55, [R1+0x510] ;  /* 0x0005100001377983 */ /* 0x000ea80000300800 */
[----:B------:R-:W2:Y:S04]  /*6fbd0*/  LDL.LU R52, [R1+0x514] ;  /* 0x0005140001347983 */ /* 0x000ea80000300800 */
[----:B------:R0:W-:Y:S01]  /*6fbe0*/  STL.64 [R1+0x988], R24 ;  /* 0x0009881801007387 */ /* 0x0001e20000100a00 */
[----:B----4-:R-:W-:-:S02]  /*6fbf0*/  F2FP.SATFINITE.E4M3.F32.PACK_AB_MERGE_C R44, R53, R43, RZ ;  /* 0x0000002b352c723e */ /* 0x010fc400048070ff */
[----:B0-----:R-:W-:-:S03]  /*6fc00*/  IADD3 R24, P6, PT, R45, R21, RZ ;  /* 0x000000152d187210 */ /* 0x001fc60007fde0ff */
[----:B------:R-:W-:Y:S02]  /*6fc10*/  STL [R1+0x184], R44 ;  /* 0x0001842c01007387 */ /* 0x000fe40000100800 */
[----:B------:R-:W-:Y:S01]  /*6fc20*/  IMAD.X R25, R35, 0x1, R23, P6 ;  /* 0x0000000123197824 */ /* 0x000fe200030e0617 */
[----:B------:R-:W-:-:S05]  /*6fc30*/  F2FP.SATFINITE.E4M3.F32.PACK_AB_MERGE_C R43, R50, R48, RZ ;  /* 0x00000030322b723e */ /* 0x000fca00048070ff */
[----:B------:R-:W-:Y:S04]  /*6fc40*/  STL [R1+0xd0], R43 ;  /* 0x0000d02b01007387 */ /* 0x000fe80000100800 */
[----:B------:R0:W-:Y:S04]  /*6fc50*/  STL.64 [R1+0x980], R24 ;  /* 0x0009801801007387 */ /* 0x0001e80000100a00 */
[----:B0-----:R-:W4:Y:S01]  /*6fc60*/  LDL.LU.64 R24, [R1+0x2f68] ;  /* 0x002f680001187983 */ /* 0x001f220000300a00 */
[----:B------:R-:W-:Y:S02]  /*6fc70*/  F2FP.SATFINITE.E4M3.F32.PACK_AB_MERGE_C R44, R58, R42, RZ ;  /* 0x0000002a3a2c723e */ /* 0x000fe400048070ff */
[----:B------:R-:W-:-:S02]  /*6fc80*/  IADD3 R42, P6, PT, R45, R22, RZ ;  /* 0x000000162d2a7210 */ /* 0x000fc40007fde0ff */
[----:B------:R-:W-:-:S05]  /*6fc90*/  F2FP.SATFINITE.E4M3.F32.PACK_AB_MERGE_C R48, R51, R59, RZ ;  /* 0x0000003b3330723e */ /* 0x000fca00048070ff */
[----:B------:R-:W-:Y:S04]  /*6fca0*/  STL [R1+0xd4], R48 ;  /* 0x0000d43001007387 */ /* 0x000fe80000100800 */
[----:B------:R-:W-:Y:S01]  /*6fcb0*/  STL [R1+0x64], R44 ;  /* 0x0000642c01007387 */ /* 0x000fe20000100800 */
[----:B------:R-:W-:Y:S02]  /*6fcc0*/  F2FP.SATFINITE.E4M3.F32.PACK_AB_MERGE_C R40, R40, R41, RZ ;  /* 0x000000292828723e */ /* 0x000fe400048070ff */
[----:B------:R-:W-:Y:S01]  /*6fcd0*/  F2FP.SATFINITE.E4M3.F32.PACK_AB_MERGE_C R0, R0, R61, RZ ;  /* 0x0000003d0000723e */ /* 0x000fe200048070ff */
[----:B----4-:R-:W-:-:S05]  /*6fce0*/  IMAD.X R43, R35, 0x1, R24, P6 ;  /* 0x00000001232b7824 */ /* 0x010fca00030e0618 */
[----:B------:R0:W-:Y:S02]  /*6fcf0*/  STL.64 [R1+0x978], R42 ;  /* 0x0009782a01007387 */ /* 0x0001e40000100a00 */
[----:B0-----:R-:W-:Y:S02]  /*6fd00*/  F2FP.SATFINITE.E4M3.F32.PACK_AB_MERGE_C R43, R49, R54, RZ ;  /* 0x00000036312b723e */ /* 0x001fe400048070ff */
[----:B------:R-:W-:Y:S02]  /*6fd10*/  F2FP.SATFINITE.E4M3.F32.PACK_AB_MERGE_C R42, R37, R36, RZ ;  /* 0x00000024252a723e */ /* 0x000fe400048070ff */
[----:B------:R-:W-:Y:S01]  /*6fd20*/  IADD3 R36, P6, PT, R45, R25, RZ ;  /* 0x000000192d247210 */ /* 0x000fe20007fde0ff */
[----:B------:R-:W-:Y:S04]  /*6fd30*/  STL [R1+0x60], R43 ;  /* 0x0000602b01007387 */ /* 0x000fe80000100800 */
[----:B------:R0:W-:Y:S01]  /*6fd40*/  STL.64 [R1+0x2f60], R24 ;  /* 0x002f601801007387 */ /* 0x0001e20000100a00 */
[----:B------:R-:W-:-:S03]  /*6fd50*/  IMAD.X R37, R35, 0x1, R27, P6 ;  /* 0x0000000123257824 */ /* 0x000fc600030e061b */
[----:B------:R-:W-:Y:S01]  /*6fd60*/  STL [R1+0x550], R42 ;  /* 0x0005502a01007387 */ /* 0x000fe20000100800 */
[----:B0-----:R-:W-:-:S03]  /*6fd70*/  IADD3 R24, P6, PT, R45, R26, RZ ;  /* 0x0000001a2d187210 */ /* 0x001fc60007fde0ff */
[----:B------:R0:W-:Y:S02]  /*6fd80*/  STL.64 [R1+0x970], R36 ;  /* 0x0009702401007387 */ /* 0x0001e40000100a00 */
[----:B------:R-:W-:Y:S02]  /*6fd90*/  IMAD.X R25, R35, 0x1, R28, P6 ;  /* 0x0000000123197824 */ /* 0x000fe400030e061c */
[----:B0-----:R-:W4:Y:S04]  /*6fda0*/  LDL.LU R36, [R1+0x518] ;  /* 0x0005180001247983 */ /* 0x001f280000300800 */
[----:B------:R-:W4:Y:S04]  /*6fdb0*/  LDL.LU R37, [R1+0x51c] ;  /* 0x00051c0001257983 */ /* 0x000f280000300800 */
[----:B------:R-:W-:Y:S04]  /*6fdc0*/  STL [R1+0x548], R40 ;  /* 0x0005482801007387 */ /* 0x000fe80000100800 */
[----:B------:R0:W-:Y:S04]  /*6fdd0*/  STL [R1+0x530], R0 ;  /* 0x0005300001007387 */ /* 0x0001e80000100800 */
[----:B------:R1:W-:Y:S04]  /*6fde0*/  STL.64 [R1+0x968], R24 ;  /* 0x0009681801007387 */ /* 0x0003e80000100a00 */
[----:B------:R-:W4:Y:S04]  /*6fdf0*/  LDL.LU R61, [R1+0x500] ;  /* 0x00050000013d7983 */ /* 0x000f280000300800 */
[----:B0-----:R-:W4:Y:S01]  /*6fe00*/  LDL.LU R0, [R1+0x504] ;  /* 0x0005040001007983 */ /* 0x001f220000300800 */
[----:B-1----:R-:W-:-:S05]  /*6fe10*/  F2FP.SATFINITE.E4M3.F32.PACK_AB_MERGE_C R24, R57, R56, RZ ;  /* 0x000000383918723e */ /* 0x002fca00048070ff */
[----:B------:R0:W-:Y:S04]  /*6fe20*/  STL [R1+0x2608], R24 ;  /* 0x0026081801007387 */ /* 0x0001e80000100800 */
[----:B------:R-:W4:Y:S04]  /*6fe30*/  LDL.LU R56, [R1+0x508] ;  /* 0x0005080001387983 */ /* 0x000f280000300800 */
[----:B------:R-:W4:Y:S01]  /*6fe40*/  LDL.LU R57, [R1+0x50c] ;  /* 0x00050c0001397983 */ /* 0x000f220000300800 */
[----:B0-----:R-:W-:Y:S02]  /*6fe50*/  IADD3 R24, P6, PT, R45, R29, RZ ;  /* 0x0000001d2d187210 */ /* 0x001fe40007fde0ff */
[----:B--2---:R-:W-:-:S02]  /*6fe60*/  F2FP.SATFINITE.E4M3.F32.PACK_AB_MERGE_C R3, R39, R3, RZ ;  /* 0x000000032703723e */ /* 0x004fc400048070ff */
[----:B---3--:R-:W-:Y:S01]  /*6fe70*/  F2FP.SATFINITE.E4M3.F32.PACK_AB_MERGE_C R49, R2, R38, RZ ;  /* 0x000000260231723e */ /* 0x008fe200048070ff */
[----:B------:R-:W-:Y:S01]  /*6fe80*/  IMAD.X R25, R35, 0x1, R32, P6 ;  /* 0x0000000123197824 */ /* 0x000fe200030e0620 */
[----:B------:R-:W-:Y:S01]  /*6fe90*/  F2FP.SATFINITE.E4M3.F32.PACK_AB_MERGE_C R53, R52, R55, RZ ;  /* 0x000000373435723e */ /* 0x000fe200048070ff */
[----:B------:R0:W-:Y:S01]  /*6fea0*/  STL [R1+0x1ec], R3 ;  /* 0x0001ec0301007387 */ /* 0x0001e20000100800 */
[----:B------:R-:W-:-:S03]  /*6feb0*/  IADD3 R2, P6, PT, R45, R30, RZ ;  /* 0x0000001e2d027210 */ /* 0x000fc60007fde0ff */
[----:B------:R-:W-:Y:S04]  /*6fec0*/  STL [R1+0x2e80], R49 ;  /* 0x002e803101007387 */ /* 0x000fe80000100800 */
[----:B------:R1:W-:Y:S01]  /*6fed0*/  STL.64 [R1+0x960], R24 ;  /* 0x0009601801007387 */ /* 0x0003e20000100a00 */
[----:B0-----:R-:W-:-:S03]  /*6fee0*/  IMAD.X R3, R35, 0x1, R33, P6 ;  /* 0x0000000123037824 */ /* 0x001fc600030e0621 */
[----:B------:R-:W-:Y:S04]  /*6fef0*/  STL [R1+0x2eb0], R53 ;  /* 0x002eb03501007387 */ /* 0x000fe80000100800 */
[----:B-1----:R-:W2:Y:S04]  /*6ff00*/  LDL.LU R24, [R1+0x4f0] ;  /* 0x0004f00001187983 */ /* 0x002ea80000300800 */
[----:B------:R-:W2:Y:S04]  /*6ff10*/  LDL.LU R25, [R1+0x4f4] ;  /* 0x0004f40001197983 */ /* 0x000ea80000300800 */
[----:B------:R-:W3:Y:S04]  /*6ff20*/  LDL.LU R44, [R1+0x4f8] ;  /* 0x0004f800012c7983 */ /* 0x000ee80000300800 */
[----:B------:R0:W-:Y:S04]  /*6ff30*/  STL.64 [R1+0x950], R2 ;  /* 0x0009500201007387 */ /* 0x0001e80000100a00 */
[----:B------:R-:W3:Y:S04]  /*6ff40*/  LDL.LU R43, [R1+0x4fc] ;  /* 0x0004fc00012b7983 */ /* 0x000ee80000300800 */
[----:B------:R-:W3:Y:S04]  /*6ff50*/  LDL.LU R48, [R1+0x4e0] ;  /* 0x0004e00001307983 */ /* 0x000ee80000300800 */
[----:B------:R-:W3:Y:S04]  /*6ff60*/  LDL.LU R50, [R1+0x4e4] ;  /* 0x0004e40001327983 */ /* 0x000ee80000300800 */
[----:B------:R-:W3:Y:S04]  /*6ff70*/  LDL.LU R39, [R1+0x4e8] ;  /* 0x0004e80001277983 */ /* 0x000ee80000300800 */
[----:B------:R-:W3:Y:S04]  /*6ff80*/  LDL.LU R38, [R1+0x4ec] ;  /* 0x0004ec0001267983 */ /* 0x000ee80000300800 */
[----:B------:R-:W3:Y:S04]  /*6ff90*/  LDL.LU R55, [R1+0x160] ;  /* 0x0001600001377983 */ /* 0x000ee80000300800 */
[----:B------:R-:W3:Y:S01]  /*6ffa0*/  LDL.LU R52, [R1+0x164] ;  /* 0x0001640001347983 */ /* 0x000ee20000300800 */
[----:B0-----:R-:W-:-:S03]  /*6ffb0*/  IADD3 R2, P6, PT, R45, R31, RZ ;  /* 0x0000001f2d027210 */ /* 0x001fc60007fde0ff */
[----:B------:R-:W3:Y:S02]  /*6ffc0*/  LDL.LU R51, [R1+0x168] ;  /* 0x0001680001337983 */ /* 0x000ee40000300800 */
[----:B------:R-:W-:Y:S02]  /*6ffd0*/  IMAD.X R3, R35, 0x1, R34, P6 ;  /* 0x0000000123037824 */ /* 0x000fe400030e0622 */
[----:B------:R-:W3:Y:S04]  /*6ffe0*/  LDL.LU R42, [R1+0x16c] ;  /* 0x00016c00012a7983 */ /* 0x000ee80000300800 */
[----:B------:R0:W-:Y:S04]  /*6fff0*/  STL.64 [R1+0x958], R2 ;  /* 0x0009580201007387 */ /* 0x0001e80000100a00 */
[----:B------:R-:W3:Y:S04]  /*70000*/  LDL.LU R58, [R1+0x4d0] ;  /* 0x0004d000013a7983 */ /* 0x000ee80000300800 */
[----:B0-----:R-:W3:Y:S04]  /*70010*/  LDL.LU R3, [R1+0x4d4] ;  /* 0x0004d40001037983 */ /* 0x001ee80000300800 */
[----:B------:R-:W3:Y:S01]  /*70020*/  LDL.LU R2, [R1+0x4d8] ;  /* 0x0004d80001027983 */ /* 0x000ee20000300800 */
[----:B------:R-:W-:-:S02]  /*70030*/  IADD3 R40, P6, PT, R46, R4, RZ ;  /* 0x000000042e287210 */ /* 0x000fc40007fde0ff */
[----:B----4-:R-:W-:Y:S02]  /*70040*/  F2FP.SATFINITE.E4M3.F32.PACK_AB_MERGE_C R59, R37, R36, RZ ;  /* 0x00000024253b723e */ /* 0x010fe400048070ff */
[----:B------:R-:W4:Y:S04]  /*70050*/  LDL.LU R36, [R1+0x4dc] ;  /* 0x0004dc0001247983 */ /* 0x000f280000300800 */
[----:B------:R-:W-:Y:S04]  /*70060*/  STL [R1+0x2eb4], R59 ;  /* 0x002eb43b01007387 */ /* 0x000fe80000100800 */
[----:B------:R-:W4:Y:S01]  /*70070*/  LDL.LU R37, [R1+0x4c0] ;  /* 0x0004c00001257983 */ /* 0x000f220000300800 */
[----:B------:R-:W-:-:S05]  /*70080*/  F2FP.SATFINITE.E4M3.F32.PACK_AB_MERGE_C R35, R0, R61, RZ ;  /* 0x0000003d0023723e */ /* 0x000fca00048070ff */
[----:B------:R0:W-:Y:S02]  /*70090*/  STL [R1+0x170], R35 ;  /* 0x0001702301007387 */ /* 0x0001e40000100800 */
[----:B0-----:R-:W-:Y:S02]  /*700a0*/  SHF.R.S32.HI R35, RZ, 0x1f, R46 ;  /* 0x0000001fff237819 */ /* 0x001fe4000001142e */
[----:B------:R-:W-:Y:S02]  /*700b0*/  F2FP.SATFINITE.E4M3.F32.PACK_AB_MERGE_C R0, R57, R56, RZ ;  /* 0x000000383900723e */ /* 0x000fe400048070ff */
[----:B------:R-:W4:Y:S01]  /*700c0*/  LDL.LU R56, [R1+0x4c4] ;  /* 0x0004c40001387983 */ /* 0x000f220000300800 */
[----:B------:R-:W-:-:S03]  /*700d0*/  IMAD.X R41, R35, 0x1, R47, P6 ;  /* 0x0000000123297824 */ /* 0x000fc600030e062f */
[----:B------:R-:W-:Y:S04]  /*700e0*/  STL [R1+0x174], R0 ;  /* 0x0001740001007387 */ /* 0x000fe80000100800 */
[----:B------:R-:W4:Y:S04]  /*700f0*/  LDL.LU R54, [R1+0x4c8] ;  /* 0x0004c80001367983 */ /* 0x000f280000300800 */
[----:B------:R0:W-:Y:S04]  /*70100*/  STL.64 [R1+0x948], R40 ;  /* 0x0009482801007387 */ /* 0x0001e80000100a00 */
[----:B0-----:R-:W4:Y:S04]  /*70110*/  LDL.LU R41, [R1+0x4cc] ;  /* 0x0004cc0001297983 */ /* 0x001f280000300800 */
[----:B------:R-:W4:Y:S04]  /*70120*/  LDL.LU R40, [R1+0x4b0] ;  /* 0x0004b00001287983 */ /* 0x000f280000300800 */
[----:B------:R-:W4:Y:S04]  /*70130*/  LDL.LU R61, [R1+0x4b4] ;  /* 0x0004b400013d7983 */ /* 0x000f280000300800 */
[----:B------:R-:W4:Y:S04]  /*70140*/  LDL.LU R0, [R1+0x4b8] ;  /* 0x0004b80001007983 */ /* 0x000f280000300800 */
[----:B------:R-:W4:Y:S01]  /*70150*/  LDL.LU R57, [R1+0x4bc] ;  /* 0x0004bc0001397983 */ /* 0x000f220000300800 */
[----:B--2---:R-:W-:-:S02]  /*70160*/  F2FP.SATFINITE.E4M3.F32.PACK_AB_MERGE_C R45, R25, R24, RZ ;  /* 0x00000018192d723e */ /* 0x004fc400048070ff */
[----:B------:R-:W-:Y:S02]  /*70170*/  IADD3 R24, P6, PT, R46, R5, RZ ;  /* 0x000000052e187210 */ /* 0x000fe40007fde0ff */
[----:B---3--:R-:W-:-:S03]  /*70180*/  F2FP.SATFINITE.E4M3.F32.PACK_AB_MERGE_C R43, R43, R44, RZ ;  /* 0x0000002c2b2b723e */ /* 0x008fc600048070ff */
        /* <DEDUP_REMOVED lines=9> */
[----:B------:R0:W-:Y:S04]  /*70220*/  STL [R1+0x98], R38 ;  /* 0x0000982601007387 */ /* 0x0001e80000100800 */
[----:B------:R1:W-:Y:S04]  /*70230*/  STL.64 [R1+0x938], R24 ;  /* 0x0009381801007387 */ /* 0x0003e80000100a00 */
[----:B------:R-:W2:Y:S04]  /*70240*/  LDL.LU R39, [R1+0x4a0] ;  /* 0x0004a00001277983 */ /* 0x000ea80000300800 */
[----:B0-----:R-:W2:Y:S01]  /*70250*/  LDL.LU R38, [R1+0x4a4] ;  /* 0x0004a40001267983 */ /* 0x001ea20000300800 */
[----:B-1----:R-:W-:-:S05]  /*70260*/  F2FP.SATFINITE.E4M3.F32.PACK_AB_MERGE_C R24, R52, R55, RZ ;  /* 0x000000373418723e */ /* 0x002fca00048070ff */
[----:B------:R0:W-:Y:S01]  /*70270*/  STL [R1+0x44], R24 ;  /* 0x0000441801007387 */ /* 0x0001e20000100800 */
[----:B------:R-:W-:-:S03]  /*70280*/  F2FP.SATFINITE.E4M3.F32.PACK_AB_MERGE_C R42, R42, R51, RZ ;  /* 0x000000332a2a723e */ /* 0x000fc600048070ff */
[----:B------:R-:W3:Y:S04]  /*70290*/  LDL.LU R55, [R1+0x4a8] ;  /* 0x0004a80001377983 */ /* 0x000ee80000300800 */
[----:B------:R-:W3:Y:S01]  /*702a0*/  LDL.LU R52, [R1+0x4ac] ;  /* 0x0004ac0001347983 */ /* 0x000ee20000300800 */
[----:B0-----:R-:W-:-:S05]  /*702b0*/  IADD3 R24, P6, PT, R46, R9, RZ ;  /* 0x000000092e187210 */ /* 0x001fca0007fde0ff */
[----:B------:R-:W-:Y:S01]  /*702c0*/  IMAD.X R25, R35, 0x1, R10, P6 ;  /* 0x0000000123197824 */ /* 0x000fe200030e060a */
[----:B------:R-:W-:Y:S04]  /*702d0*/  STL [R1+0x48], R42 ;  /* 0x0000482a01007387 */ /* 0x000fe80000100800 */
[----:B------:R0:W-:Y:S02]  /*702e0*/  STL.64 [R1+0x930], R24 ;  /* 0x0009301801007387 */ /* 0x0001e40000100a00 */
[----:B0-----:R-:W-:Y:S02]  /*702f0*/  F2FP.SATFINITE.E4M3.F32.PACK_AB_MERGE_C R24, R3, R58, RZ ;  /* 0x0000003a0318723e */ /* 0x001fe400048070ff */
[----:B----4-:R-:W-:-:S05]  /*70300*/  F2FP.SATFINITE.E4M3.F32.PACK_AB_MERGE_C R3, R36, R2, RZ ;  /* 0x000000022403723e */ /* 0x010fca00048070ff */
[----:B------:R-:W-:Y:S04]  /*70310*/  STL [R1+0x2e60], R3 ;  /* 0x002e600301007387 */ /* 0x000fe80000100800 */
[----:B------:R0:W-:Y:S04]  /*70320*/  STL [R1+0x4e4], R24 ;  /* 0x0004e41801007387 */ /* 0x0001e80000100800 */
[----:B------:R-:W4:Y:S04]  /*70330*/  LDL.LU R2, [R1+0x490] ;  /* 0x0004900001027983 */ /* 0x000f280000300800 */
[----:B------:R-:W4:Y:S01]  /*70340*/  LDL.LU R36, [R1+0x494] ;  /* 0x0004940001247983 */ /* 0x000f220000300800 */
[----:B0-----:R-:W-:-:S05]  /*70350*/  IADD3 R24, P6, PT, R46, R11, RZ ;  /* 0x0000000b2e187210 */ /* 0x001fca0007fde0ff */
[----:B------:R-:W-:-:S05]  /*70360*/  IMAD.X R25, R35, 0x1, R12, P6 ;  /* 0x0000000123197824 */ /* 0x000fca00030e060c */
[----:B------:R0:W-:Y:S01]  /*70370*/  STL.64 [R1+0x928], R24 ;  /* 0x0009281801007387 */ /* 0x0001e20000100a00 */
[----:B------:R-:W-:Y:S02]  /*70380*/  F2FP.SATFINITE.E4M3.F32.PACK_AB_MERGE_C R3, R56, R37, RZ ;  /* 0x000000253803723e */ /* 0x000fe400048070ff */
[----:B0-----:R-:W-:-:S03]  /*70390*/  IADD3 R24, P6, PT, R46, R13, RZ ;  /* 0x0000000d2e187210 */ /* 0x001fc60007fde0ff */
[----:B------:R0:W-:Y:S04]  /*703a0*/  STL [R1+0x204], R3 ;  /* 0x0002040301007387 */ /* 0x0001e80000100800 */
[----:B------:R-:W4:Y:S01]  /*703b0*/  LDL.LU R37, [R1+0x498] ;  /* 0x0004980001257983 */ /* 0x000f220000300800 */
[----:B------:R-:W-:-:S03]  /*703c0*/  IMAD.X R25, R35, 0x1, R14, P6 ;  /* 0x0000000123197824 */ /* 0x000fc600030e060e */
[----:B------:R-:W4:Y:S01]  /*703d0*/  LDL.LU R56, [R1+0x49c] ;  /* 0x00049c0001387983 */ /* 0x000f220000300800 */
[----:B0-----:R-:W-:-:S05]  /*703e0*/  F2FP.SATFINITE.E4M3.F32.PACK_AB_MERGE_C R3, R41, R54, RZ ;  /* 0x000000362903723e */ /* 0x001fca00048070ff */
[----:B------:R0:W-:Y:S01]  /*703f0*/  STL [R1+0x208], R3 ;  /* 0x0002080301007387 */ /* 0x0001e20000100800 */
[----:B------:R-:W-:-:S05]  /*70400*/  F2FP.SATFINITE.E4M3.F32.PACK_AB_MERGE_C R57, R57, R0, RZ ;  /* 0x000000003939723e */ /* 0x000fca00048070ff */
[----:B------:R-:W-:Y:S01]  /*70410*/  STL [R1+0x2e84], R57 ;  /* 0x002e843901007387 */ /* 0x000fe20000100800 */
[----:B0-----:R-:W-:-:S03]  /*70420*/  F2FP.SATFINITE.E4M3.F32.PACK_AB_MERGE_C R3, R61, R40, RZ ;  /* 0x000000283d03723e */ /* 0x001fc600048070ff */
        /* <DEDUP_REMOVED lines=9> */
[----:B--2---:R-:W-:Y:S02]  /*704c0*/  F2FP.SATFINITE.E4M3.F32.PACK_AB_MERGE_C R3, R38, R39, RZ ;  /* 0x000000272603723e */ /* 0x004fe400048070ff */
[----:B------:R-:W-:Y:S01]  /*704d0*/  IADD3 R38, P6, PT, R46, R17, RZ ;  /* 0x000000112e267210 */ /* 0x000fe20007fde0ff */
[----:B------:R-:W2:Y:S04]  /*704e0*/  LDL.LU R44, [R1+0x470] ;  /* 0x00047000012c7983 */ /* 0x000ea80000300800 */
[----:B------:R-:W2:Y:S04]  /*704f0*/  LDL.LU R43, [R1+0x474] ;  /* 0x00047400012b7983 */ /* 0x000ea80000300800 */
[----:B------:R-:W2:Y:S01]  /*70500*/  LDL.LU R61, [R1+0x478] ;  /* 0x00047800013d7983 */ /* 0x000ea20000300800 */
[----:B------:R-:W-:-:S03]  /*70510*/  IMAD.X R39, R35, 0x1, R19, P6 ;  /* 0x0000000123277824 */ /* 0x000fc600030e0613 */
[----:B------:R-:W2:Y:S01]  /*70520*/  LDL.LU R0, [R1+0x47c] ;  /* 0x00047c0001007983 */ /* 0x000ea20000300800 */
[----:B---3--:R-:W-:-:S03]  /*70530*/  F2FP.SATFINITE.E4M3.F32.PACK_AB_MERGE_C R53, R52, R55, RZ ;  /* 0x000000373435723e */ /* 0x008fc600048070ff */
[----:B------:R-:W3:Y:S04]  /*70540*/  LDL.LU R55, [R1+0x150] ;  /* 0x0001500001377983 */ /* 0x000ee80000300800 */
[----:B------:R-:W-:Y:S04]  /*70550*/  STL [R1+0x164], R3 ;  /* 0x0001640301007387 */ /* 0x000fe80000100800 */
[----:B------:R-:W3:Y:S04]  /*70560*/  LDL.LU R52, [R1+0x154] ;  /* 0x0001540001347983 */ /* 0x000ee80000300800 */
[----:B------:R-:W-:Y:S04]  /*70570*/  STL [R1+0x2eb8], R53 ;  /* 0x002eb83501007387 */ /* 0x000fe80000100800 */
[----:B------:R-:W3:Y:S04]  /*70580*/  LDL.LU R48, [R1+0x158] ;  /* 0x0001580001307983 */ /* 0x000ee80000300800 */
[----:B------:R-:W3:Y:S04]  /*70590*/  LDL.LU R50, [R1+0x15c] ;  /* 0x00015c0001327983 */ /* 0x000ee80000300800 */
[----:B------:R-:W3:Y:S04]  /*705a0*/  LDL.LU R51, [R1+0x460] ;  /* 0x0004600001337983 */ /* 0x000ee80000300800 */
[----:B------:R0:W-:Y:S04]  /*705b0*/  STL.64 [R1+0x910], R38 ;  /* 0x0009102601007387 */ /* 0x0001e80000100a00 */
[----:B------:R-:W3:Y:S04]  /*705c0*/  LDL.LU R42, [R1+0x464] ;  /* 0x00046400012a7983 */ /* 0x000ee80000300800 */
[----:B------:R-:W3:Y:S04]  /*705d0*/  LDL.LU R40, [R1+0x468] ;  /* 0x0004680001287983 */ /* 0x000ee80000300800 */
[----:B0-----:R-:W3:Y:S04]  /*705e0*/  LDL.LU R38, [R1+0x46c] ;  /* 0x00046c0001267983 */ /* 0x001ee80000300800 */
[----:B------:R-:W3:Y:S01]  /*705f0*/  LDL.LU R58, [R1+0x450] ;  /* 0x00045000013a7983 */ /* 0x000ee20000300800 */
[----:B----4-:R-:W-:-:S05]  /*70600*/  F2FP.SATFINITE.E4M3.F32.PACK_AB_MERGE_C R3, R36, R2, RZ ;  /* 0x000000022403723e */ /* 0x010fca00048070ff */
[----:B------:R-:W-:Y:S04]  /*70610*/  STL [R1+0xfc], R3 ;  /* 0x0000fc0301007387 */ /* 0x000fe80000100800 */
[----:B------:R-:W4:Y:S01]  /*70620*/  LDL.LU R54, [R1+0x454] ;  /* 0x0004540001367983 */ /* 0x000f220000300800 */
[----:B------:R-:W-:-:S05]  /*70630*/  F2FP.SATFINITE.E4M3.F32.PACK_AB_MERGE_C R2, R56, R37, RZ ;  /* 0x000000253802723e */ /* 0x000fca00048070ff */
[----:B------:R0:W-:Y:S04]  /*70640*/  STL [R1+0x160], R2 ;  /* 0x0001600201007387 */ /* 0x0001e80000100800 */
[----:B------:R-:W4:Y:S04]  /*70650*/  LDL.LU R41, [R1+0x458] ;  /* 0x0004580001297983 */ /* 0x000f280000300800 */
[----:B------:R-:W4:Y:S01]  /*70660*/  LDL.LU R39, [R1+0x45c] ;  /* 0x00045c0001277983 */ /* 0x000f220000300800 */
[----:B0-----:R-:W-:-:S05]  /*70670*/  IADD3 R2, P6, PT, R46, R18, RZ ;  /* 0x000000122e027210 */ /* 0x001fca0007fde0ff */
[----:B------:R-:W-:-:S05]  /*70680*/  IMAD.X R3, R35, 0x1, R20, P6 ;  /* 0x0000000123037824 */ /* 0x000fca00030e0614 */
[----:B------:R0:W-:Y:S04]  /*70690*/  STL.64 [R1+0x908], R2 ;  /* 0x0009080201007387 */ /* 0x0001e80000100a00 */
[----:B0-----:R-:W4:Y:S04]  /*706a0*/  LDL.LU R2, [R1+0x440] ;  /* 0x0004400001027983 */ /* 0x001f280000300800 */
[----:B------:R-:W4:Y:S04]  /*706b0*/  LDL.LU R56, [R1+0x444] ;  /* 0x0004440001387983 */ /* 0x000f280000300800 */
[----:B------:R-:W4:Y:S01]  /*706c0*/  LDL.LU R36, [R1+0x448] ;  /* 0x0004480001247983 */ /* 0x000f220000300800 */
[----:B------:R-:W-:-:S03]  /*706d0*/  F2FP.SATFINITE.E4M3.F32.PACK_AB_MERGE_C R45, R49, R45, RZ ;  /* 0x0000002d312d723e */ /* 0x000fc600048070ff */
[----:B------:R-:W4:Y:S04]  /*706e0*/  LDL.LU R37, [R1+0x44c] ;  /* 0x00044c0001257983 */ /* 0x000f280000300800 */
[----:B------:R-:W-:Y:S01]  /*706f0*/  STL [R1+0x9c], R45 ;  /* 0x00009c2d01007387 */ /* 0x000fe20000100800 */
[----:B------:R-:W-:Y:S02]  /*70700*/  F2FP.SATFINITE.E4M3.F32.PACK_AB_MERGE_C R3, R25, R24, RZ ;  /* 0x000000181903723e */ /* 0x000fe400048070ff */
[----:B------:R-:W-:-:S05]  /*70710*/  IADD3 R24, P6, PT, R46, R21, RZ ;  /* 0x000000152e187210 */ /* 0x000fca0007fde0ff */
[----:B------:R-:W-:Y:S01]  /*70720*/  IMAD.X R25, R35, 0x1, R23, P6 ;  /* 0x0000000123197824 */ /* 0x000fe200030e0617 */
[----:B------:R-:W-:Y:S04]  /*70730*/  STL [R1+0xb0], R3 ;  /* 0x0000b00301007387 */ /* 0x000fe80000100800 */
[----:B------:R0:W-:Y:S04]  /*70740*/  STL.64 [R1+0x900], R24 ;  /* 0x0009001801007387 */ /* 0x0001e80000100a00 */
[----:B0-----:R-:W4:Y:S01]  /*70750*/  LDL.LU.64 R24, [R1+0x2f60] ;  /* 0x002f600001187983 */ /* 0x001f220000300a00 */
[----:B--2---:R-:W-:-:S02]  /*70760*/  F2FP.SATFINITE.E4M3.F32.PACK_AB_MERGE_C R3, R43, R44, RZ ;  /* 0x0000002c2b03723e */ /* 0x004fc400048070ff */
[----:B------:R-:W-:Y:S02]  /*70770*/  F2FP.SATFINITE.E4M3.F32.PACK_AB_MERGE_C R0, R0, R61, RZ ;  /* 0x0000003d0000723e */ /* 0x000fe400048070ff */
[----:B------:R-:W-:Y:S01]  /*70780*/  IADD3 R44, P6, PT, R46, R22, RZ ;  /* 0x000000162e2c7210 */ /* 0x000fe20007fde0ff */
[----:B------:R3:W-:Y:S04]  /*70790*/  STL [R1+0x50], R3 ;  /* 0x0000500301007387 */ /* 0x0007e80000100800 */
[----:B------:R-:W-:Y:S04]  /*707a0*/  STL.64 [R1+0x2f58], R22 ;  /* 0x002f581601007387 */ /* 0x000fe80000100a00 */
[----:B------:R0:W-:Y:S04]  /*707b0*/  STL [R1+0x54], R0 ;  /* 0x0000540001007387 */ /* 0x0001e80000100800 */
[----:B------:R-:W2:Y:S01]  /*707c0*/  LDL.LU R61, [R1+0x430] ;  /* 0x00043000013d7983 */ /* 0x000ea20000300800 */
[----:B---3--:R-:W-:-:S02]  /*707d0*/  F2FP.SATFINITE.E4M3.F32.PACK_AB_MERGE_C R3, R50, R48, RZ ;  /* 0x000000303203723e */ /* 0x008fc400048070ff */
[----:B0-----:R-:W-:Y:S02]  /*707e0*/  F2FP.SATFINITE.E4M3.F32.PACK_AB_MERGE_C R0, R52, R55, RZ ;  /* 0x000000373400723e */ /* 0x001fe400048070ff */
[----:B------:R-:W2:Y:S01]  /*707f0*/  LDL.LU R55, [R1+0x434] ;  /* 0x0004340001377983 */ /* 0x000ea20000300800 */
[----:B----4-:R-:W-:Y:S01]  /*70800*/  IMAD.X R45, R35, 0x1, R24, P6 ;  /* 0x00000001232d7824 */ /* 0x010fe200030e0618 */
[----:B------:R-:W-:-:S04]  /*70810*/  IADD3 R22, P6, PT, R46, R25, RZ ;  /* 0x000000192e167210 */ /* 0x000fc80007fde0ff */
[----:B------:R-:W-:Y:S01]  /*70820*/  STL.64 [R1+0x8f0], R44 ;  /* 0x0008f02c01007387 */ /* 0x000fe20000100a00 */
[----:B------:R-:W-:-:S03]  /*70830*/  IMAD.X R23, R35, 0x1, R27, P6 ;  /* 0x0000000123177824 */ /* 0x000fc600030e061b */
[----:B------:R0:W-:Y:S04]  /*70840*/  STL [R1+0x24], R0 ;  /* 0x0000240001007387 */ /* 0x0001e80000100800 */
[----:B0-----:R-:W3:Y:S04]  /*70850*/  LDL.LU R0, [R1+0x438] ;  /* 0x0004380001007983 */ /* 0x001ee80000300800 */
[----:B------:R-:W3:Y:S04]  /*70860*/  LDL.LU R52, [R1+0x43c] ;  /* 0x00043c0001347983 */ /* 0x000ee80000300800 */
[----:B------:R0:W-:Y:S04]  /*70870*/  STL [R1+0x20], R3 ;  /* 0x0000200301007387 */ /* 0x0001e80000100800 */
[----:B------:R1:W-:Y:S01]  /*70880*/  STL.64 [R1+0x8f8], R22 ;  /* 0x0008f81601007387 */ /* 0x0003e20000100a00 */
[----:B0-----:R-:W-:-:S03]  /*70890*/  F2FP.SATFINITE.E4M3.F32.PACK_AB_MERGE_C R3, R38, R40, RZ ;  /* 0x000000282603723e */ /* 0x001fc600048070ff */
[----:B------:R-:W4:Y:S01]  /*708a0*/  LDL.LU R40, [R1+0x420] ;  /* 0x0004200001287983 */ /* 0x000f220000300800 */
[----:B-1----:R-:W-:-:S05]  /*708b0*/  F2FP.SATFINITE.E4M3.F32.PACK_AB_MERGE_C R22, R42, R51, RZ ;  /* 0x000000332a16723e */ /* 0x002fca00048070ff */
[----:B------:R0:W-:Y:S04]  /*708c0*/  STL [R1+0x460], R22 ;  /* 0x0004601601007387 */ /* 0x0001e80000100800 */
[----:B------:R-:W4:Y:S01]  /*708d0*/  LDL.LU R38, [R1+0x424] ;  /* 0x0004240001267983 */ /* 0x000f220000300800 */
[----:B0-----:R-:W-:-:S03]  /*708e0*/  IADD3 R22, P6, PT, R46, R26, RZ ;  /* 0x0000001a2e167210 */ /* 0x001fc60007fde0ff */
[----:B------:R0:W-:Y:S02]  /*708f0*/  STL [R1+0x464], R3 ;  /* 0x0004640301007387 */ /* 0x0001e40000100800 */
[----:B------:R-:W-:Y:S01]  /*70900*/  IMAD.X R23, R35, 0x1, R28, P6 ;  /* 0x0000000123177824 */ /* 0x000fe200030e061c */
[----:B0-----:R-:W-:-:S05]  /*70910*/  F2FP.SATFINITE.E4M3.F32.PACK_AB_MERGE_C R3, R54, R58, RZ ;  /* 0x0000003a3603723e */ /* 0x001fca00048070ff */
[----:B------:R0:W-:Y:S04]  /*70920*/  STL [R1+0x2e64], R3 ;  /* 0x002e640301007387 */ /* 0x0001e80000100800 */
[----:B------:R1:W-:Y:S01]  /*70930*/  STL.64 [R1+0x8e8], R22 ;  /* 0x0008e81601007387 */ /* 0x0003e20000100a00 */
[----:B------:R-:W-:Y:S02]  /*70940*/  F2FP.SATFINITE.E4M3.F32.PACK_AB_MERGE_C R56, R56, R2, RZ ;  /* 0x000000023838723e */ /* 0x000fe400048070ff */
        /* <DEDUP_REMOVED lines=8> */
[----:B------:R-:W4:Y:S01]  /*709d0*/  LDL.LU R37, [R1+0x42c] ;  /* 0x00042c0001257983 */ /* 0x000f220000300800 */
[----:B0-----:R-:W-:-:S03]  /*709e0*/  IADD3 R22, P6, PT, R46, R30, RZ ;  /* 0x0000001e2e167210 */ /* 0x001fc60007fde0ff */
[----:B------:R-:W-:Y:S02]  /*709f0*/  STL [R1+0x2ec0], R48 ;  /* 0x002ec03001007387 */ /* 0x000fe40000100800 */
[----:B------:R-:W-:Y:S02]  /*70a00*/  IMAD.X R23, R35, 0x1, R33, P6 ;  /* 0x0000000123177824 */ /* 0x000fe400030e0621 */
[----:B------:R-:W4:Y:S04]  /*70a10*/  LDL.LU R51, [R1+0x410] ;  /* 0x0004100001337983 */ /* 0x000f280000300800 */
[----:B------:R-:W4:Y:S04]  /*70a20*/  LDL.LU R58, [R1+0x414] ;  /* 0x00041400013a7983 */ /* 0x000f280000300800 */
[----:B------:R0:W-:Y:S01]  /*70a30*/  STL.64 [R1+0x8d0], R22 ;  /* 0x0008d01601007387 */ /* 0x0001e20000100a00 */
[----:B--2---:R-:W-:-:S03]  /*70a40*/  F2FP.SATFINITE.E4M3.F32.PACK_AB_MERGE_C R55, R55, R61, RZ ;  /* 0x0000003d3737723e */ /* 0x004fc600048070ff */
[----:B------:R-:W2:Y:S04]  /*70a50*/  LDL.LU R54, [R1+0x418] ;  /* 0x0004180001367983 */ /* 0x000ea80000300800 */
[----:B------:R-:W2:Y:S01]  /*70a60*/  LDL.LU R41, [R1+0x41c] ;  /* 0x00041c0001297983 */ /* 0x000ea20000300800 */
[----:B0-----:R-:W-:-:S05]  /*70a70*/  IADD3 R22, P6, PT, R46, R31, RZ ;  /* 0x0000001f2e167210 */ /* 0x001fca0007fde0ff */
[----:B------:R-:W-:-:S05]  /*70a80*/  IMAD.X R23, R35, 0x1, R34, P6 ;  /* 0x0000000123177824 */ /* 0x000fca00030e0622 */
[----:B------:R0:W-:Y:S04]  /*70a90*/  STL.64 [R1+0x8d8], R22 ;  /* 0x0008d81601007387 */ /* 0x0001e80000100a00 */
[----:B------:R-:W-:Y:S04]  /*70aa0*/  STL [R1+0x2ec4], R55 ;  /* 0x002ec43701007387 */ /* 0x000fe80000100800 */
[----:B------:R-:W2:Y:S04]  /*70ab0*/  LDL.LU R39, [R1+0x400] ;  /* 0x0004000001277983 */ /* 0x000ea80000300800 */
[----:B------:R-:W2:Y:S01]  /*70ac0*/  LDL.LU R36, [R1+0x404] ;  /* 0x0004040001247983 */ /* 0x000ea20000300800 */
[----:B------:R-:W-:-:S02]  /*70ad0*/  SHF.R.S32.HI R35, RZ, 0x1f, R60 ;  /* 0x0000001fff237819 */ /* 0x000fc4000001143c */
[----:B0-----:R-:W-:Y:S01]  /*70ae0*/  IADD3 R22, P6, PT, R60, R4, RZ ;  /* 0x000000043c167210 */ /* 0x001fe20007fde0ff */
[----:B------:R-:W2:Y:S04]  /*70af0*/  LDL.LU R57, [R1+0x408] ;  /* 0x0004080001397983 */ /* 0x000ea80000300800 */
[----:B------:R-:W2:Y:S01]  /*70b00*/  LDL.LU R42, [R1+0x40c] ;  /* 0x00040c00012a7983 */ /* 0x000ea20000300800 */
[----:B------:R-:W-:-:S03]  /*70b10*/  IMAD.X R23, R35, 0x1, R47, P6 ;  /* 0x0000000123177824 */ /* 0x000fc600030e062f */
[----:B------:R-:W2:Y:S01]  /*70b20*/  LDL.LU R61, [R1+0x140] ;  /* 0x00014000013d7983 */ /* 0x000ea20000300800 */
[----:B---3--:R-:W-:-:S03]  /*70b30*/  F2FP.SATFINITE.E4M3.F32.PACK_AB_MERGE_C R52, R52, R0, RZ ;  /* 0x000000003434723e */ /* 0x008fc600048070ff */
[----:B------:R-:W3:Y:S04]  /*70b40*/  LDL.LU R0, [R1+0x144] ;  /* 0x0001440001007983 */ /* 0x000ee80000300800 */
[----:B------:R-:W-:Y:S01]  /*70b50*/  STL [R1+0x2ec8], R52 ;  /* 0x002ec83401007387 */ /* 0x000fe20000100800 */
[----:B----4-:R-:W-:-:S05]  /*70b60*/  F2FP.SATFINITE.E4M3.F32.PACK_AB_MERGE_C R48, R38, R40, RZ ;  /* 0x000000282630723e */ /* 0x010fca00048070ff */
[----:B------:R-:W-:Y:S04]  /*70b70*/  STL [R1+0x2ecc], R48 ;  /* 0x002ecc3001007387 */ /* 0x000fe80000100800 */
[----:B------:R-:W4:Y:S04]  /*70b80*/  LDL.LU R59, [R1+0x148] ;  /* 0x00014800013b7983 */ /* 0x000f280000300800 */
[----:B------:R-:W4:Y:S04]  /*70b90*/  LDL.LU R43, [R1+0x14c] ;  /* 0x00014c00012b7983 */ /* 0x000f280000300800 */
[----:B------:R-:W4:Y:S04]  /*70ba0*/  LDL.LU R45, [R1+0x3f0] ;  /* 0x0003f000012d7983 */ /* 0x000f280000300800 */
[----:B------:R0:W-:Y:S04]  /*70bb0*/  STL.64 [R1+0x8c8], R22 ;  /* 0x0008c81601007387 */ /* 0x0001e80000100a00 */
[----:B------:R-:W4:Y:S04]  /*70bc0*/  LDL.LU R49, [R1+0x3f4] ;  /* 0x0003f40001317983 */ /* 0x000f280000300800 */
[----:B------:R-:W4:Y:S04]  /*70bd0*/  LDL.LU R44, [R1+0x3f8] ;  /* 0x0003f800012c7983 */ /* 0x000f280000300800 */
[----:B------:R-:W4:Y:S04]  /*70be0*/  LDL.LU R50, [R1+0x3fc] ;  /* 0x0003fc0001327983 */ /* 0x000f280000300800 */
[----:B------:R-:W4:Y:S04]  /*70bf0*/  LDL.LU R40, [R1+0x3e0] ;  /* 0x0003e00001287983 */ /* 0x000f280000300800 */
[----:B------:R-:W4:Y:S01]  /*70c00*/  LDL.LU R38, [R1+0x3e4] ;  /* 0x0003e40001267983 */ /* 0x000f220000300800 */
[----:B0-----:R-:W-:-:S05]  /*70c10*/  IADD3 R22, P6, PT, R60, R5, RZ ;  /* 0x000000053c167210 */ /* 0x001fca0007fde0ff */
[----:B------:R-:W-:Y:S01]  /*70c20*/  IMAD.X R23, R35, 0x1, R6, P6 ;  /* 0x0000000123177824 */ /* 0x000fe200030e0606 */
[----:B------:R-:W-:Y:S02]  /*70c30*/  F2FP.SATFINITE.E4M3.F32.PACK_AB_MERGE_C R56, R37, R2, RZ ;  /* 0x000000022538723e */ /* 0x000fe400048070ff */
[----:B------:R-:W4:Y:S04]  /*70c40*/  LDL.LU R2, [R1+0x3e8] ;  /* 0x0003e80001027983 */ /* 0x000f280000300800 */
[----:B------:R-:W4:Y:S04]  /*70c50*/  LDL.LU R37, [R1+0x3ec] ;  /* 0x0003ec0001257983 */ /* 0x000f280000300800 */
[----:B------:R2:W-:Y:S01]  /*70c60*/  STL [R1+0x2ed0], R56 ;  /* 0x002ed03801007387 */ /* 0x0005e20000100800 */
[----:B------:R-:W-:-:S05]  /*70c70*/  F2FP.SATFINITE.E4M3.F32.PACK_AB_MERGE_C R3, R58, R51, RZ ;  /* 0x000000333a03723e */ /* 0x000fca00048070ff */
[----:B------:R-:W-:Y:S04]  /*70c80*/  STL [R1+0x5c], R3 ;  /* 0x00005c0301007387 */ /* 0x000fe80000100800 */
[----:B------:R-:W4:Y:S04]  /*70c90*/  LDL.LU R51, [R1+0x3d0] ;  /* 0x0003d00001337983 */ /* 0x000f280000300800 */
[----:B------:R-:W4:Y:S01]  /*70ca0*/  LDL.LU R58, [R1+0x3d4] ;  /* 0x0003d400013a7983 */ /* 0x000f220000300800 */
[----:B--2---:R-:W-:-:S03]  /*70cb0*/  F2FP.SATFINITE.E4M3.F32.PACK_AB_MERGE_C R56, R41, R54, RZ ;  /* 0x000000362938723e */ /* 0x004fc600048070ff */
[----:B------:R0:W-:Y:S04]  /*70cc0*/  STL.64 [R1+0x8c0], R22 ;  /* 0x0008c01601007387 */ /* 0x0001e80000100a00 */
[----:B------:R-:W2:Y:S04]  /*70cd0*/  LDL.LU R54, [R1+0x3d8] ;  /* 0x0003d80001367983 */ /* 0x000ea80000300800 */
[----:B------:R-:W2:Y:S01]  /*70ce0*/  LDL.LU R41, [R1+0x3dc] ;  /* 0x0003dc0001297983 */ /* 0x000ea20000300800 */
[----:B0-----:R-:W-:-:S03]  /*70cf0*/  IADD3 R22, P6, PT, R60, R7, RZ ;  /* 0x000000073c167210 */ /* 0x001fc60007fde0ff */
[----:B------:R-:W-:Y:S02]  /*70d00*/  STL [R1+0x2ed8], R56 ;  /* 0x002ed83801007387 */ /* 0x000fe40000100800 */
[----:B------:R-:W-:Y:S01]  /*70d10*/  IMAD.X R23, R35, 0x1, R8, P6 ;  /* 0x0000000123177824 */ /* 0x000fe200030e0608 */
[----:B------:R-:W-:Y:S02]  /*70d20*/  F2FP.SATFINITE.E4M3.F32.PACK_AB_MERGE_C R3, R36, R39, RZ ;  /* 0x000000272403723e */ /* 0x000fe400048070ff */
[----:B------:R-:W2:Y:S04]  /*70d30*/  LDL.LU R39, [R1+0x3c0] ;  /* 0x0003c00001277983 */ /* 0x000ea80000300800 */
[----:B------:R-:W2:Y:S04]  /*70d40*/  LDL.LU R36, [R1+0x3c4] ;  /* 0x0003c40001247983 */ /* 0x000ea80000300800 */
[----:B------:R0:W-:Y:S04]  /*70d50*/  STL [R1+0x30], R3 ;  /* 0x0000300301007387 */ /* 0x0001e80000100800 */
[----:B------:R1:W-:Y:S01]  /*70d60*/  STL.64 [R1+0x8b8], R22 ;  /* 0x0008b81601007387 */ /* 0x0003e20000100a00 */
[----:B0-----:R-:W-:-:S02]  /*70d70*/  F2FP.SATFINITE.E4M3.F32.PACK_AB_MERGE_C R3, R42, R57, RZ ;  /* 0x000000392a03723e */ /* 0x001fc400048070ff */
[----:B-1----:R-:W-:-:S03]  /*70d80*/  IADD3 R22, P6, PT, R60, R9, RZ ;  /* 0x000000093c167210 */ /* 0x002fc60007fde0ff */
[----:B------:R-:W-:Y:S02]  /*70d90*/  STL [R1+0x34], R3 ;  /* 0x0000340301007387 */ /* 0x000fe40000100800 */
[----:B------:R-:W-:Y:S01]  /*70da0*/  IMAD.X R23, R35, 0x1, R10, P6 ;  /* 0x0000000123177824 */ /* 0x000fe200030e060a */
[----:B---3--:R-:W-:Y:S02]  /*70db0*/  F2FP.SATFINITE.E4M3.F32.PACK_AB_MERGE_C R42, R0, R61, RZ ;  /* 0x0000003d002a723e */ /* 0x008fe400048070ff */
[----:B------:R-:W3:Y:S04]  /*70dc0*/  LDL.LU R61, [R1+0x3c8] ;  /* 0x0003c800013d7983 */ /* 0x000ee80000300800 */
[----:B------:R-:W3:Y:S04]  /*70dd0*/  LDL.LU R0, [R1+0x3cc] ;  /* 0x0003cc0001007983 */ /* 0x000ee80000300800 */
[----:B------:R0:W-:Y:S02]  /*70de0*/  STL.64 [R1+0x8b0], R22 ;  /* 0x0008b01601007387 */ /* 0x0001e40000100a00 */
[----:B0-----:R-:W-:-:S05]  /*70df0*/  IADD3 R22, P6, PT, R60, R11, RZ ;  /* 0x0000000b3c167210 */ /* 0x001fca0007fde0ff */
[----:B------:R-:W-:Y:S01]  /*70e00*/  IMAD.X R23, R35, 0x1, R12, P6 ;  /* 0x0000000123177824 */ /* 0x000fe200030e060c */
[----:B----4-:R-:W-:-:S05]  /*70e10*/  F2FP.SATFINITE.E4M3.F32.PACK_AB_MERGE_C R43, R43, R59, RZ ;  /* 0x0000003b2b2b723e */ /* 0x010fca00048070ff */
[----:B------:R0:W-:Y:S01]  /*70e20*/  STL.64 [R1+0x2f00], R42 ;  /* 0x002f002a01007387 */ /* 0x0001e20000100a00 */
[----:B------:R-:W-:-:S05]  /*70e30*/  F2FP.SATFINITE.E4M3.F32.PACK_AB_MERGE_C R3, R49, R45, RZ ;  /* 0x0000002d3103723e */ /* 0x000fca00048070ff */
[----:B------:R1:W-:Y:S01]  /*70e40*/  STL [R1+0x1a8], R3 ;  /* 0x0001a80301007387 */ /* 0x0003e20000100800 */
[----:B0-----:R-:W-:-:S03]  /*70e50*/  F2FP.SATFINITE.E4M3.F32.PACK_AB_MERGE_C R42, R50, R44, RZ ;  /* 0x0000002c322a723e */ /* 0x001fc600048070ff */
[----:B------:R0:W-:Y:S01]  /*70e60*/  STL.64 [R1+0x8a8], R22 ;  /* 0x0008a81601007387 */ /* 0x0001e20000100a00 */
[----:B-1----:R-:W-:-:S03]  /*70e70*/  F2FP.SATFINITE.E4M3.F32.PACK_AB_MERGE_C R3, R38, R40, RZ ;  /* 0x000000282603723e */ /* 0x002fc600048070ff */
[----:B------:R-:W-:Y:S04]  /*70e80*/  STL [R1+0x1a4], R42 ;  /* 0x0001a42a01007387 */ /* 0x000fe80000100800 */
[----:B------:R1:W-:Y:S04]  /*70e90*/  STL [R1+0x14c], R3 ;  /* 0x00014c0301007387 */ /* 0x0003e80000100800 */
[----:B------:R-:W4:Y:S04]  /*70ea0*/  LDL.LU R40, [R1+0x3b0] ;  /* 0x0003b00001287983 */ /* 0x000f280000300800 */
[----:B------:R-:W4:Y:S01]  /*70eb0*/  LDL.LU R38, [R1+0x3b4] ;  /* 0x0003b40001267983 */ /* 0x000f220000300800 */
[----:B0-----:R-:W-:-:S05]  /*70ec0*/  IADD3 R22, P6, PT, R60, R13, RZ ;  /* 0x0000000d3c167210 */ /* 0x001fca0007fde0ff */
[----:B------:R-:W-:Y:S01]  /*70ed0*/  IMAD.X R23, R35, 0x1, R14, P6 ;  /* 0x0000000123177824 */ /* 0x000fe200030e060e */
[----:B-1----:R-:W-:-:S04]  /*70ee0*/  F2FP.SATFINITE.E4M3.F32.PACK_AB_MERGE_C R3, R37, R2, RZ ;  /* 0x000000022503723e */ /* 0x002fc800048070ff */
[----:B------:R0:W-:Y:S04]  /*70ef0*/  STL.64 [R1+0x8a0], R22 ;  /* 0x0008a01601007387 */ /* 0x0001e80000100a00 */
[----:B------:R-:W4:Y:S04]  /*70f00*/  LDL.LU R2, [R1+0x3b8] ;  /* 0x0003b80001027983 */ /* 0x000f280000300800 */
[----:B------:R-:W4:Y:S01]  /*70f10*/  LDL.LU R37, [R1+0x3bc] ;  /* 0x0003bc0001257983 */ /* 0x000f220000300800 */
[----:B0-----:R-:W-:-:S03]  /*70f20*/  IADD3 R22, P6, PT, R60, R15, RZ ;  /* 0x0000000f3c167210 */ /* 0x001fc60007fde0ff */
[----:B------:R-:W-:Y:S01]  /*70f30*/  STL [R1+0x2e74], R3 ;  /* 0x002e740301007387 */ /* 0x000fe20000100800 */
[----:B------:R-:W-:Y:S01]  /*70f40*/  F2FP.SATFINITE.E4M3.F32.PACK_AB_MERGE_C R57, R58, R51, RZ ;  /* 0x000000333a39723e */ /* 0x000fe200048070ff */
[----:B------:R-:W-:-:S04]  /*70f50*/  IMAD.X R23, R35, 0x1, R16, P6 ;  /* 0x0000000123177824 */ /* 0x000fc800030e0610 */
[----:B------:R0:W-:Y:S04]  /*70f60*/  STL [R1+0x2ed4], R57 ;  /* 0x002ed43901007387 */ /* 0x0001e80000100800 */
[----:B0-----:R-:W4:Y:S01]  /*70f70*/  LDL.LU R57, [R1+0x3a0] ;  /* 0x0003a00001397983 */ /* 0x001f220000300800 */
[----:B--2---:R-:W-:-:S03]  /*70f80*/  F2FP.SATFINITE.E4M3.F32.PACK_AB_MERGE_C R51, R41, R54, RZ ;  /* 0x000000362933723e */ /* 0x004fc600048070ff */
[----:B------:R-:W2:Y:S04]  /*70f90*/  LDL.LU R3, [R1+0x3a4] ;  /* 0x0003a40001037983 */ /* 0x000ea80000300800 */
[----:B------:R0:W-:Y:S04]  /*70fa0*/  STL.64 [R1+0x898], R22 ;  /* 0x0008981601007387 */ /* 0x0001e80000100a00 */
[----:B------:R-:W-:Y:S04]  /*70fb0*/  STL [R1+0x2edc], R51 ;  /* 0x002edc3301007387 */ /* 0x000fe80000100800 */
[----:B------:R-:W2:Y:S01]  /*70fc0*/  LDL.LU R42, [R1+0x3a8] ;  /* 0x0003a800012a7983 */ /* 0x000ea20000300800 */
[----:B0-----:R-:W-:-:S03]  /*70fd0*/  IADD3 R22, P6, PT, R60, R17, RZ ;  /* 0x000000113c167210 */ /* 0x001fc60007fde0ff */
[----:B------:R-:W2:Y:S02]  /*70fe0*/  LDL.LU R56, [R1+0x3ac] ;  /* 0x0003ac0001387983 */ /* 0x000ea40000300800 */
[----:B------:R-:W-:Y:S02]  /*70ff0*/  IMAD.X R23, R35, 0x1, R19, P6 ;  /* 0x0000000123177824 */ /* 0x000fe400030e0613 */
[----:B------:R-:W2:Y:S04]  /*71000*/  LDL.LU R43, [R1+0x390] ;  /* 0x00039000012b7983 */ /* 0x000ea80000300800 */
[----:B------:R0:W-:Y:S01]  /*71010*/  STL.64 [R1+0x890], R22 ;  /* 0x0008901601007387 */ /* 0x0001e20000100a00 */
[----:B------:R-:W-:-:S03]  /*71020*/  F2FP.SATFINITE.E4M3.F32.PACK_AB_MERGE_C R53, R36, R39, RZ ;  /* 0x000000272435723e */ /* 0x000fc600048070ff */
[----:B------:R-:W2:Y:S04]  /*71030*/  LDL.LU R44, [R1+0x394] ;  /* 0x00039400012c7983 */ /* 0x000ea80000300800 */
[----:B------:R-:W2:Y:S04]  /*71040*/  LDL.LU R55, [R1+0x398] ;  /* 0x0003980001377983 */ /* 0x000ea80000300800 */
[----:B------:R-:W2:Y:S01]  /*71050*/  LDL.LU R45, [R1+0x39c] ;  /* 0x00039c00012d7983 */ /* 0x000ea20000300800 */
[----:B0-----:R-:W-:-:S03]  /*71060*/  IADD3 R22, P6, PT, R60, R18, RZ ;  /* 0x000000123c167210 */ /* 0x001fc60007fde0ff */
[----:B------:R-:W2:Y:S04]  /*71070*/  LDL.LU R46, [R1+0x130] ;  /* 0x00013000012e7983 */ /* 0x000ea80000300800 */
[----:B------:R-:W2:Y:S04]  /*71080*/  LDL.LU R36, [R1+0x134] ;  /* 0x0001340001247983 */ /* 0x000ea80000300800 */
[----:B------:R-:W2:Y:S04]  /*71090*/  LDL.LU R49, [R1+0x138] ;  /* 0x0001380001317983 */ /* 0x000ea80000300800 */
[----:B------:R-:W2:Y:S01]  /*710a0*/  LDL.LU R39, [R1+0x13c] ;  /* 0x00013c0001277983 */ /* 0x000ea20000300800 */
[----:B------:R-:W-:Y:S01]  /*710b0*/  IMAD.X R23, R35, 0x1, R20, P6 ;  /* 0x0000000123177824 */ /* 0x000fe200030e0614 */
[----:B---3--:R-:W-:-:S02]  /*710c0*/  F2FP.SATFINITE.E4M3.F32.PACK_AB_MERGE_C R59, R0, R61, RZ ;  /* 0x0000003d003b723e */ /* 0x008fc400048070ff */
[----:B------:R-:W3:Y:S04]  /*710d0*/  LDL.LU R61, [R1+0x380] ;  /* 0x00038000013d7983 */ /* 0x000ee80000300800 */
[----:B------:R-:W3:Y:S04]  /*710e0*/  LDL.LU R0, [R1+0x384] ;  /* 0x0003840001007983 */ /* 0x000ee80000300800 */
[----:B------:R-:W3:Y:S04]  /*710f0*/  LDL.LU R50, [R1+0x388] ;  /* 0x0003880001327983 */ /* 0x000ee80000300800 */
[----:B------:R-:W3:Y:S04]  /*71100*/  LDL.LU R58, [R1+0x38c] ;  /* 0x00038c00013a7983 */ /* 0x000ee80000300800 */
[----:B------:R-:W3:Y:S04]  /*71110*/  LDL.LU R54, [R1+0x370] ;  /* 0x0003700001367983 */ /* 0x000ee80000300800 */
[----:B------:R-:W3:Y:S04]  /*71120*/  LDL.LU R41, [R1+0x374] ;  /* 0x0003740001297983 */ /* 0x000ee80000300800 */
[----:B------:R-:W-:Y:S01]  /*71130*/  STL [R1+0x2ee8], R59 ;  /* 0x002ee83b01007387 */ /* 0x000fe20000100800 */
[----:B----4-:R-:W-:-:S05]  /*71140*/  F2FP.SATFINITE.E4M3.F32.PACK_AB_MERGE_C R48, R38, R40, RZ ;  /* 0x000000282630723e */ /* 0x010fca00048070ff */
[----:B------:R-:W-:Y:S04]  /*71150*/  STL [R1+0x2eec], R48 ;  /* 0x002eec3001007387 */ /* 0x000fe80000100800 */
[----:B------:R0:W-:Y:S04]  /*71160*/  STL.64 [R1+0x888], R22 ;  /* 0x0008881601007387 */ /* 0x0001e80000100a00 */
[----:B0-----:R-:W4:Y:S01]  /*71170*/  LDL.LU.64 R22, [R1+0x2f58] ;  /* 0x002f580001167983 */ /* 0x001f220000300a00 */
[----:B------:R-:W-:-:S03]  /*71180*/  F2FP.SATFINITE.E4M3.F32.PACK_AB_MERGE_C R52, R37, R2, RZ ;  /* 0x000000022534723e */ /* 0x000fc600048070ff */
[----:B------:R-:W4:Y:S04]  /*71190*/  LDL.LU R40, [R1+0x378] ;  /* 0x0003780001287983 */ /* 0x000f280000300800 */
[----:B------:R-:W4:Y:S04]  /*711a0*/  LDL.LU R38, [R1+0x37c] ;  /* 0x00037c0001267983 */ /* 0x000f280000300800 */
[----:B------:R-:W4:Y:S04]  /*711b0*/  LDL.LU R2, [R1+0x360] ;  /* 0x0003600001027983 */ /* 0x000f280000300800 */
[----:B------:R-:W4:Y:S04]  /*711c0*/  LDL.LU R37, [R1+0x364] ;  /* 0x0003640001257983 */ /* 0x000f280000300800 */
[----:B------:R0:W-:Y:S02]  /*711d0*/  STL.64 [R1+0x2ee0], R52 ;  /* 0x002ee03401007387 */ /* 0x0001e40000100a00 */
[----:B0-----:R-:W-:-:S02]  /*711e0*/  IADD3 R52, P6, PT, R60, R21, RZ ;  /* 0x000000153c347210 */ /* 0x001fc40007fde0ff */
[----:B--2---:R-:W-:Y:S02]  /*711f0*/  F2FP.SATFINITE.E4M3.F32.PACK_AB_MERGE_C R51, R3, R57, RZ ;  /* 0x000000390333723e */ /* 0x004fe400048070ff */
[----:B------:R-:W-:-:S03]  /*71200*/  F2FP.SATFINITE.E4M3.F32.PACK_AB_MERGE_C R56, R56, R42, RZ ;  /* 0x0000002a3838723e */ /* 0x000fc600048070ff */
[----:B------:R-:W-:Y:S04]  /*71210*/  STL [R1+0x2ef0], R51 ;  /* 0x002ef03301007387 */ /* 0x000fe80000100800 */
[----:B------:R-:W-:Y:S01]  /*71220*/  STL [R1+0x2f20], R56 ;  /* 0x002f203801007387 */ /* 0x000fe20000100800 */
[----:B------:R-:W-:Y:S02]  /*71230*/  F2FP.SATFINITE.E4M3.F32.PACK_AB_MERGE_C R44, R44, R43, RZ ;  /* 0x0000002b2c2c723e */ /* 0x000fe400048070ff */
[----:B------:R-:W-:Y:S02]  /*71240*/  F2FP.SATFINITE.E4M3.F32.PACK_AB_MERGE_C R45, R45, R55, RZ ;  /* 0x000000372d2d723e */ /* 0x000fe400048070ff */
[----:B------:R-:W-:Y:S02]  /*71250*/  F2FP.SATFINITE.E4M3.F32.PACK_AB_MERGE_C R36, R36, R46, RZ ;  /* 0x0000002e2424723e */ /* 0x000fe400048070ff */
[----:B------:R-:W-:-:S02]  /*71260*/  F2FP.SATFINITE.E4M3.F32.PACK_AB_MERGE_C R39, R39, R49, RZ ;  /* 0x000000312727723e */ /* 0x000fc400048070ff */
[----:B---3--:R-:W-:Y:S02]  /*71270*/  F2FP.SATFINITE.E4M3.F32.PACK_AB_MERGE_C R0, R0, R61, RZ ;  /* 0x0000003d0000723e */ /* 0x008fe400048070ff */
[----:B------:R-:W-:Y:S01]  /*71280*/  F2FP.SATFINITE.E4M3.F32.PACK_AB_MERGE_C R3, R41, R54, RZ ;  /* 0x000000362903723e */ /* 0x000fe200048070ff */
[----:B----4-:R-:W-:Y:S01]  /*71290*/  IMAD.X R53, R35, 0x1, R23, P6 ;  /* 0x0000000123357824 */ /* 0x010fe200030e0617 */
[----:B------:R-:W-:-:S05]  /*712a0*/  IADD3 R42, P6, PT, R60, R22, RZ ;  /* 0x000000163c2a7210 */ /* 0x000fca0007fde0ff */
[----:B------:R-:W-:Y:S01]  /*712b0*/  IMAD.X R43, R35, 0x1, R24, P6 ;  /* 0x00000001232b7824 */ /* 0x000fe200030e0618 */
[----:B------:R-:W-:Y:S04]  /*712c0*/  STL.64 [R1+0x880], R52 ;  /* 0x0008803401007387 */ /* 0x000fe80000100a00 */
[----:B------:R-:W-:Y:S04]  /*712d0*/  STL.64 [R1+0x2ef8], R44 ;  /* 0x002ef82c01007387 */ /* 0x000fe80000100a00 */
[----:B------:R0:W-:Y:S04]  /*712e0*/  STL.64 [R1+0x878], R42 ;  /* 0x0008782a01007387 */ /* 0x0001e80000100a00 */
[----:B------:R1:W-:Y:S01]  /*712f0*/  STL [R1+0x2f24], R36 ;  /* 0x002f242401007387 */ /* 0x0003e20000100800 */
[----:B0-----:R-:W-:-:S03]  /*71300*/  IADD3 R42, P6, PT, R60, R25, RZ ;  /* 0x000000193c2a7210 */ /* 0x001fc60007fde0ff */
[----:B------:R-:W-:Y:S02]  /*71310*/  STL [R1+0x2f30], R39 ;  /* 0x002f302701007387 */ /* 0x000fe40000100800 */
[----:B------:R-:W-:-:S05]  /*71320*/  IMAD.X R43, R35, 0x1, R27, P6 ;  /* 0x00000001232b7824 */ /* 0x000fca00030e061b */
[----:B------:R0:W-:Y:S01]  /*71330*/  STL.64 [R1+0x870], R42 ;  /* 0x0008702a01007387 */ /* 0x0001e20000100a00 */
[----:B-1----:R-:W-:-:S03]  /*71340*/  F2FP.SATFINITE.E4M3.F32.PACK_AB_MERGE_C R36, R58, R50, RZ ;  /* 0x000000323a24723e */ /* 0x002fc600048070ff */
[----:B------:R1:W-:Y:S04]  /*71350*/  STL [R1+0x13c], R0 ;  /* 0x00013c0001007387 */ /* 0x0003e80000100800 */
[----:B------:R-:W2:Y:S01]  /*71360*/  LDL.LU R61, [R1+0x368] ;  /* 0x00036800013d7983 */ /* 0x000ea20000300800 */
[----:B0-----:R-:W-:-:S03]  /*71370*/  IADD3 R42, P6, PT, R60, R26, RZ ;  /* 0x0000001a3c2a7210 */ /* 0x001fc60007fde0ff */
[----:B-1----:R-:W2:Y:S02]  /*71380*/  LDL.LU R0, [R1+0x36c] ;  /* 0x00036c0001007983 */ /* 0x002ea40000300800 */
[----:B------:R-:W-:-:S05]  /*71390*/  IMAD.X R43, R35, 0x1, R28, P6 ;  /* 0x00000001232b7824 */ /* 0x000fca00030e061c */
[----:B------:R0:W-:Y:S04]  /*713a0*/  STL.64 [R1+0x868], R42 ;  /* 0x0008682a01007387 */ /* 0x0001e80000100a00 */
[----:B------:R-:W3:Y:S04]  /*713b0*/  LDL.LU R53, [R1+0x350] ;  /* 0x0003500001357983 */ /* 0x000ee80000300800 */
[----:B------:R-:W-:Y:S04]  /*713c0*/  STL [R1+0x148], R36 ;  /* 0x0001482401007387 */ /* 0x000fe80000100800 */
[----:B------:R-:W3:Y:S04]  /*713d0*/  LDL.LU R48, [R1+0x354] ;  /* 0x0003540001307983 */ /* 0x000ee80000300800 */
[----:B------:R1:W-:Y:S04]  /*713e0*/  STL [R1+0x138], R3 ;  /* 0x0001380301007387 */ /* 0x0003e80000100800 */
[----:B------:R-:W4:Y:S04]  /*713f0*/  LDL.LU R59, [R1+0x358] ;  /* 0x00035800013b7983 */ /* 0x000f280000300800 */
[----:B------:R-:W4:Y:S04]  /*71400*/  LDL.LU R54, [R1+0x35c] ;  /* 0x00035c0001367983 */ /* 0x000f280000300800 */
[----:B0-----:R-:W4:Y:S01]  /*71410*/  LDL R42, [R1] ;  /* 0x00000000012a7983 */ /* 0x001f220000100800 */
[----:B------:R-:W-:-:S02]  /*71420*/  IADD3 R44, P6, PT, R60, R29, RZ ;  /* 0x0000001d3c2c7210 */ /* 0x000fc40007fde0ff */
[----:B------:R-:W-:Y:S02]  /*71430*/  F2FP.SATFINITE.E4M3.F32.PACK_AB_MERGE_C R58, R38, R40, RZ ;  /* 0x00000028263a723e */ /* 0x000fe400048070ff */
[----:B------:R-:W-:Y:S01]  /*71440*/  F2FP.SATFINITE.E4M3.F32.PACK_AB_MERGE_C R49, R37, R2, RZ ;  /* 0x000000022531723e */ /* 0x000fe200048070ff */
[C---:B------:R-:W-:Y:S01]  /*71450*/  IMAD.X R45, R35.reuse, 0x1, R32, P6 ;  /* 0x00000001232d7824 */ /* 0x040fe200030e0620 */
[----:B------:R-:W-:Y:S01]  /*71460*/  IADD3 R2, P6, PT, R60, R30, RZ ;  /* 0x0000001e3c027210 */ /* 0x000fe20007fde0ff */
[----:B------:R-:W-:Y:S04]  /*71470*/  STL [R1+0x2dd0], R58 ;  /* 0x002dd03a01007387 */ /* 0x000fe80000100800 */
[----:B------:R0:W-:Y:S01]  /*71480*/  STL.64 [R1+0x860], R44 ;  /* 0x0008602c01007387 */ /* 0x0001e20000100a00 */
[----:B-1----:R-:W-:-:S03]  /*71490*/  IMAD.X R3, R35, 0x1, R33, P6 ;  /* 0x0000000123037824 */ /* 0x002fc600030e0621 */
[----:B------:R-:W-:Y:S01]  /*714a0*/  STL [R1+0x2f40], R49 ;  /* 0x002f403101007387 */ /* 0x000fe20000100800 */
[----:B------:R-:W-:-:S03]  /*714b0*/  IADD3 R36, P6, PT, R60, R31, RZ ;  /* 0x0000001f3c247210 */ /* 0x000fc60007fde0ff */
[----:B0-----:R-:W4:Y:S04]  /*714c0*/  LDL.LU R45, [R1+0x340] ;  /* 0x00034000012d7983 */ /* 0x001f280000300800 */
[----:B------:R-:W4:Y:S04]  /*714d0*/  LDL.LU R55, [R1+0x344] ;  /* 0x0003440001377983 */ /* 0x000f280000300800 */
[----:B------:R-:W4:Y:S04]  /*714e0*/  LDL.LU R56, [R1+0x348] ;  /* 0x0003480001387983 */ /* 0x000f280000300800 */
[----:B------:R0:W-:Y:S01]  /*714f0*/  STL.64 [R1+0x858], R2 ;  /* 0x0008580201007387 */ /* 0x0001e20000100a00 */
[----:B------:R-:W-:-:S03]  /*71500*/  IMAD.X R37, R35, 0x1, R34, P6 ;  /* 0x0000000123257824 */ /* 0x000fc600030e0622 */
[----:B0-----:R-:W4:Y:S04]  /*71510*/  LDL.LU R2, [R1+0x34c] ;  /* 0x00034c0001027983 */ /* 0x001f280000300800 */
[----:B------:R-:W4:Y:S04]  /*71520*/  LDL.LU R51, [R1+0x330] ;  /* 0x0003300001337983 */ /* 0x000f280000300800 */
[----:B------:R-:W4:Y:S04]  /*71530*/  LDL.LU R46, [R1+0x334] ;  /* 0x00033400012e7983 */ /* 0x000f280000300800 */
[----:B------:R-:W4:Y:S04]  /*71540*/  LDL.LU R52, [R1+0x338] ;  /* 0x0003380001347983 */ /* 0x000f280000300800 */
[----:B------:R-:W4:Y:S04]  /*71550*/  LDL.LU R57, [R1+0x33c] ;  /* 0x00033c0001397983 */ /* 0x000f280000300800 */
[----:B------:R-:W-:Y:S04]  /*71560*/  STL [R1+0x2bd0], R60 ;  /* 0x002bd03c01007387 */ /* 0x000fe80000100800 */
[----:B------:R-:W4:Y:S04]  /*71570*/  LDL.LU R43, [R1+0x320] ;  /* 0x00032000012b7983 */ /* 0x000f280000300800 */
[----:B------:R-:W4:Y:S04]  /*71580*/  LDL.LU R40, [R1+0x324] ;  /* 0x0003240001287983 */ /* 0x000f280000300800 */
[----:B------:R-:W4:Y:S04]  /*71590*/  LDL.LU R50, [R1+0x328] ;  /* 0x0003280001327983 */ /* 0x000f280000300800 */
[----:B------:R0:W-:Y:S04]  /*715a0*/  STL.64 [R1+0x850], R36 ;  /* 0x0008502401007387 */ /* 0x0001e80000100a00 */
[----:B------:R-:W4:Y:S04]  /*715b0*/  LDL.LU R41, [R1+0x32c] ;  /* 0x00032c0001297983 */ /* 0x000f280000300800 */
[----:B------:R-:W4:Y:S04]  /*715c0*/  LDL.LU R38, [R1+0x120] ;  /* 0x0001200001267983 */ /* 0x000f280000300800 */
[----:B0-----:R-:W4:Y:S01]  /*715d0*/  LDL.LU R37, [R1+0x124] ;  /* 0x0001240001257983 */ /* 0x001f220000300800 */
[----:B--2---:R-:W-:-:S03]  /*715e0*/  F2FP.SATFINITE.E4M3.F32.PACK_AB_MERGE_C R3, R0, R61, RZ ;  /* 0x0000003d0003723e */ /* 0x004fc600048070ff */
[----:B------:R-:W2:Y:S04]  /*715f0*/  LDL.LU R61, [R1+0x128] ;  /* 0x00012800013d7983 */ /* 0x000ea80000300800 */
[----:B------:R-:W2:Y:S01]  /*71600*/  LDL.LU R0, [R1+0x12c] ;  /* 0x00012c0001007983 */ /* 0x000ea20000300800 */
[----:B---3--:R-:W-:-:S05]  /*71610*/  F2FP.SATFINITE.E4M3.F32.PACK_AB_MERGE_C R58, R48, R53, RZ ;  /* 0x00000035303a723e */ /* 0x008fca00048070ff */
[----:B------:R-:W-:Y:S04]  /*71620*/  STL [R1+0x2f44], R58 ;  /* 0x002f443a01007387 */ /* 0x000fe80000100800 */
[----:B------:R-:W3:Y:S01]  /*71630*/  LDL.LU R53, [R1+0x310] ;  /* 0x0003100001357983 */ /* 0x000ee20000300800 */
[----:B----4-:R-:W-:Y:S02]  /*71640*/  SHF.R.S32.HI R35, RZ, 0x1f, R42 ;  /* 0x0000001fff237819 */ /* 0x010fe4000001142a */
[----:B------:R-:W-:-:S05]  /*71650*/  IADD3 R48, P6, PT, R42, R4, RZ ;  /* 0x000000042a307210 */ /* 0x000fca0007fde0ff */
[----:B------:R-:W-:Y:S01]  /*71660*/  IMAD.X R49, R35, 0x1, R47, P6 ;  /* 0x0000000123317824 */ /* 0x000fe200030e062f */
[----:B------:R-:W-:-:S04]  /*71670*/  F2FP.SATFINITE.E4M3.F32.PACK_AB_MERGE_C R54, R54, R59, RZ ;  /* 0x0000003b3636723e */ /* 0x000fc800048070ff */
[----:B------:R0:W-:Y:S04]  /*71680*/  STL.64 [R1+0x848], R48 ;  /* 0x0008483001007387 */ /* 0x0001e80000100a00 */
[----:B0-----:R-:W3:Y:S04]  /*71690*/  LDL.LU R48, [R1+0x314] ;  /* 0x0003140001307983 */ /* 0x001ee80000300800 */
[----:B------:R-:W4:Y:S04]  /*716a0*/  LDL.LU R59, [R1+0x318] ;  /* 0x00031800013b7983 */ /* 0x000f280000300800 */
[----:B------:R-:W4:Y:S04]  /*716b0*/  LDL.LU R42, [R1+0x31c] ;  /* 0x00031c00012a7983 */ /* 0x000f280000300800 */
[----:B------:R0:W-:Y:S04]  /*716c0*/  STL [R1+0x2f50], R47 ;  /* 0x002f502f01007387 */ /* 0x0001e80000100800 */
[----:B0-----:R-:W3:Y:S01]  /*716d0*/  LDL.LU R47, [R1] ;  /* 0x00000000012f7983 */ /* 0x001ee20000300800 */
[----:B------:R-:W-:-:S02]  /*716e0*/  F2FP.SATFINITE.E4M3.F32.PACK_AB_MERGE_C R55, R55, R45, RZ ;  /* 0x0000002d3737723e */ /* 0x000fc400048070ff */
[----:B------:R-:W-:-:S03]  /*716f0*/  F2FP.SATFINITE.E4M3.F32.PACK_AB_MERGE_C R2, R2, R56, RZ ;  /* 0x000000380202723e */ /* 0x000fc600048070ff */
[----:B------:R-:W-:Y:S04]  /*71700*/  STL.64 [R1+0x2f08], R54 ;  /* 0x002f083601007387 */ /* 0x000fe80000100a00 */
[----:B------:R0:W-:Y:S04]  /*71710*/  STL.64 [R1+0x2f18], R2 ;  /* 0x002f180201007387 */ /* 0x0001e80000100a00 */
[----:B------:R-:W-:Y:S01]  /*71720*/  STL.64 [R1+0x2f48], R4 ;  /* 0x002f480401007387 */ /* 0x000fe20000100a00 */
[----:B------:R-:W-:Y:S02]  /*71730*/  F2FP.SATFINITE.E4M3.F32.PACK_AB_MERGE_C R40, R40, R43, RZ ;  /* 0x0000002b2828723e */ /* 0x000fe400048070ff */
[----:B------:R-:W-:-:S02]  /*71740*/  F2FP.SATFINITE.E4M3.F32.PACK_AB_MERGE_C R41, R41, R50, RZ ;  /* 0x000000322929723e */ /* 0x000fc400048070ff */
[----:B------:R-:W-:Y:S02]  /*71750*/  F2FP.SATFINITE.E4M3.F32.PACK_AB_MERGE_C R37, R37, R38, RZ ;  /* 0x000000262525723e */ /* 0x000fe400048070ff */
[----:B------:R-:W-:Y:S02]  /*71760*/  F2FP.SATFINITE.E4M3.F32.PACK_AB_MERGE_C R46, R46, R51, RZ ;  /* 0x000000332e2e723e */ /* 0x000fe400048070ff */
[----:B------:R-:W-:Y:S02]  /*71770*/  F2FP.SATFINITE.E4M3.F32.PACK_AB_MERGE_C R57, R57, R52, RZ ;  /* 0x000000343939723e */ /* 0x000fe400048070ff */
[----:B--2---:R-:W-:Y:S02]  /*71780*/  F2FP.SATFINITE.E4M3.F32.PACK_AB_MERGE_C R38, R0, R61, RZ ;  /* 0x0000003d0026723e */ /* 0x004fe400048070ff */
[----:B---3--:R-:W-:-:S05]  /*71790*/  IADD3 R44, P6, PT, R47, R5, RZ ;  /* 0x000000052f2c7210 */ /* 0x008fca0007fde0ff */
[----:B------:R-:W-:Y:S01]  /*717a0*/  IMAD.X R45, R35, 0x1, R6, P6 ;  /* 0x00000001232d7824 */ /* 0x000fe200030e0606 */
[----:B0-----:R-:W-:-:S05]  /*717b0*/  IADD3 R2, P6, PT, R47, R7, RZ ;  /* 0x000000072f027210 */ /* 0x001fca0007fde0ff */
[----:B------:R-:W-:Y:S01]  /*717c0*/  IMAD.X R3, R35, 0x1, R8, P6 ;  /* 0x0000000123037824 */ /* 0x000fe200030e0608 */
[----:B------:R-:W-:Y:S04]  /*717d0*/  STL.64 [R1+0x840], R44 ;  /* 0x0008402c01007387 */ /* 0x000fe80000100a00 */
[----:B------:R-:W-:Y:S04]  /*717e0*/  STL.64 [R1+0x2f38], R6 ;  /* 0x002f380601007387 */ /* 0x000fe80000100a00 */
[----:B------:R0:W-:Y:S04]  /*717f0*/  STL.64 [R1+0x2f28], R40 ;  /* 0x002f282801007387 */ /* 0x0001e80000100a00 */
[----:B------:R1:W-:Y:S04]  /*71800*/  STL.64 [R1+0x838], R2 ;  /* 0x0008380201007387 */ /* 0x0003e80000100a00 */
[----:B0-----:R-:W2:Y:S01]  /*71810*/  LDL.LU R40, [R1+0x300] ;  /* 0x0003000001287983 */ /* 0x001ea20000300800 */
[----:B-1----:R-:W-:-:S05]  /*71820*/  IADD3 R2, P6, PT, R47, R9, RZ ;  /* 0x000000092f027210 */ /* 0x002fca0007fde0ff */
[----:B------:R-:W-:-:S05]  /*71830*/  IMAD.X R3, R35, 0x1, R10, P6 ;  /* 0x0000000123037824 */ /* 0x000fca00030e060a */
[----:B------:R0:W-:Y:S04]  /*71840*/  STL.64 [R1+0x828], R2 ;  /* 0x0008280201007387 */ /* 0x0001e80000100a00 */
[----:B------:R-:W2:Y:S04]  /*71850*/  LDL.LU R41, [R1+0x304] ;  /* 0x0003040001297983 */ /* 0x000ea80000300800 */
[----:B------:R-:W3:Y:S01]  /*71860*/  LDL.LU R43, [R1+0x308] ;  /* 0x00030800012b7983 */ /* 0x000ee20000300800 */
[----:B0-----:R-:W-:-:S03]  /*71870*/  IADD3 R2, P6, PT, R47, R11, RZ ;  /* 0x0000000b2f027210 */ /* 0x001fc60007fde0ff */
[----:B------:R-:W3:Y:S02]  /*71880*/  LDL.LU R50, [R1+0x30c] ;  /* 0x00030c0001327983 */ /* 0x000ee40000300800 */
[----:B------:R-:W-:Y:S02]  /*71890*/  IMAD.X R3, R35, 0x1, R12, P6 ;  /* 0x0000000123037824 */ /* 0x000fe400030e060c */
[----:B------:R-:W3:Y:S04]  /*718a0*/  LDL.LU R61, [R1+0x2f0] ;  /* 0x0002f000013d7983 */ /* 0x000ee80000300800 */
[----:B------:R-:W3:Y:S04]  /*718b0*/  LDL.LU R0, [R1+0x2f4] ;  /* 0x0002f40001007983 */ /* 0x000ee80000300800 */
[----:B------:R0:W-:Y:S04]  /*718c0*/  STL.64 [R1+0x830], R2 ;  /* 0x0008300201007387 */ /* 0x0001e80000100a00 */
[----:B------:R-:W3:Y:S01]  /*718d0*/  LDL.LU R6, [R1+0x2f8] ;  /* 0x0002f80001067983 */ /* 0x000ee20000300800 */
[----:B0-----:R-:W-:-:S02]  /*718e0*/  F2FP.SATFINITE.E4M3.F32.PACK_AB_MERGE_C R3, R48, R53, RZ ;  /* 0x000000353003723e */ /* 0x001fc400048070ff */
[----:B----4-:R-:W-:-:S03]  /*718f0*/  F2FP.SATFINITE.E4M3.F32.PACK_AB_MERGE_C R2, R42, R59, RZ ;  /* 0x0000003b2a02723e */ /* 0x010fc600048070ff */
[----:B------:R-:W-:Y:S04]  /*71900*/  STL [R1+0x310], R3 ;  /* 0x0003100301007387 */ /* 0x000fe80000100800 */
[----:B------:R-:W4:Y:S04]  /*71910*/  LDL.LU R7, [R1+0x2fc] ;  /* 0x0002fc0001077983 */ /* 0x000f280000300800 */
[----:B------:R0:W-:Y:S04]  /*71920*/  STL [R1+0x314], R2 ;  /* 0x0003140201007387 */ /* 0x0001e80000100800 */
[----:B------:R-:W4:Y:S04]  /*71930*/  LDL.LU R4, [R1+0x2e0] ;  /* 0x0002e00001047983 */ /* 0x000f280000300800 */
[----:B------:R-:W4:Y:S04]  /*71940*/  LDL.LU R5, [R1+0x2e4] ;  /* 0x0002e40001057983 */ /* 0x000f280000300800 */
[----:B0-----:R-:W4:Y:S04]  /*71950*/  LDL.LU R2, [R1+0x2e8] ;  /* 0x0002e80001027983 */ /* 0x001f280000300800 */
[----:B------:R-:W4:Y:S04]  /*71960*/  LDL.LU R3, [R1+0x2ec] ;  /* 0x0002ec0001037983 */ /* 0x000f280000300800 */
[----:B------:R-:W4:Y:S04]  /*71970*/  LDL.LU R54, [R1+0x2d0] ;  /* 0x0002d00001367983 */ /* 0x000f280000300800 */
[----:B------:R-:W4:Y:S04]  /*71980*/  LDL.LU R55, [R1+0x2d4] ;  /* 0x0002d40001377983 */ /* 0x000f280000300800 */
[----:B------:R-:W4:Y:S04]  /*71990*/  LDL.LU R58, [R1+0x2d8] ;  /* 0x0002d800013a7983 */ /* 0x000f280000300800 */
[----:B------:R-:W4:Y:S01]  /*719a0*/  LDL.LU R48, [R1+0x2dc] ;  /* 0x0002dc0001307983 */ /* 0x000f220000300800 */
[----:B------:R-:W-:-:S03]  /*719b0*/  IADD3 R44, P6, PT, R47, R13, RZ ;  /* 0x0000000d2f2c7210 */ /* 0x000fc60007fde0ff */
[----:B------:R-:W4:Y:S02]  /*719c0*/  LDL.LU R60, [R1+0x2c0] ;  /* 0x0002c000013c7983 */ /* 0x000f240000300800 */
[----:B------:R-:W-:Y:S02]  /*719d0*/  IMAD.X R45, R35, 0x1, R14, P6 ;  /* 0x00000001232d7824 */ /* 0x000fe400030e060e */
[----:B------:R-:W4:Y:S04]  /*719e0*/  LDL.LU R49, [R1+0x2c4] ;  /* 0x0002c40001317983 */ /* 0x000f280000300800 */
[----:B------:R-:W4:Y:S04]  /*719f0*/  LDL.LU R39, [R1+0x2c8] ;  /* 0x0002c80001277983 */ /* 0x000f280000300800 */
[----:B------:R0:W-:Y:S04]  /*71a00*/  STL.64 [R1+0x820], R44 ;  /* 0x0008202c01007387 */ /* 0x0001e80000100a00 */
        /* <DEDUP_REMOVED lines=8> */
[----:B------:R-:W4:Y:S01]  /*71a90*/  LDL.LU R42, [R1+0x11c] ;  /* 0x00011c00012a7983 */ /* 0x000f220000300800 */
[----:B--2---:R-:W-:-:S02]  /*71aa0*/  F2FP.SATFINITE.E4M3.F32.PACK_AB_MERGE_C R41, R41, R40, RZ ;  /* 0x000000282929723e */ /* 0x004fc400048070ff */
[----:B------:R-:W-:-:S03]  /*71ab0*/  IADD3 R40, P6, PT, R47, R15, RZ ;  /* 0x0000000f2f287210 */ /* 0x000fc60007fde0ff */
[----:B------:R0:W-:Y:S01]  /*71ac0*/  STL [R1+0x25b8], R41 ;  /* 0x0025b82901007387 */ /* 0x0001e20000100800 */
[----:B---3--:R-:W-:Y:S01]  /*71ad0*/  F2FP.SATFINITE.E4M3.F32.PACK_AB_MERGE_C R43, R50, R43, RZ ;  /* 0x0000002b322b723e */ /* 0x008fe200048070ff */
[----:B0-----:R-:W-:-:S04]  /*71ae0*/  IMAD.X R41, R35, 0x1, R16, P6 ;  /* 0x0000000123297824 */ /* 0x001fc800030e0610 */
[----:B------:R0:W-:Y:S01]  /*71af0*/  STL [R1+0x25b4], R43 ;  /* 0x0025b42b01007387 */ /* 0x0001e20000100800 */
[----:B------:R-:W-:-:S03]  /*71b00*/  F2FP.SATFINITE.E4M3.F32.PACK_AB_MERGE_C R0, R0, R61, RZ ;  /* 0x0000003d0000723e */ /* 0x000fc600048070ff */
[----:B0-----:R-:W2:Y:S04]  /*71b10*/  LDL.LU R43, [R1+0x100] ;  /* 0x00010000012b7983 */ /* 0x001ea80000300800 */
[----:B------:R-:W2:Y:S04]  /*71b20*/  LDL.LU R61, [R1+0x104] ;  /* 0x00010400013d7983 */ /* 0x000ea80000300800 */
[----:B------:R4:W-:Y:S02]  /*71b30*/  STL.64 [R1+0x818], R40 ;  /* 0x0008182801007387 */ /* 0x0009e40000100a00 */
[----:B----4-:R-:W-:-:S02]  /*71b40*/  F2FP.SATFINITE.E4M3.F32.PACK_AB_MERGE_C R40, R7, R6, RZ ;  /* 0x000000060728723e */ /* 0x010fc400048070ff */
[----:B------:R-:W-:Y:S01]  /*71b50*/  IADD3 R6, P6, PT, R47, R17, RZ ;  /* 0x000000112f067210 */ /* 0x000fe20007fde0ff */
[----:B------:R0:W-:Y:S04]  /*71b60*/  STL [R1+0x26d0], R0 ;  /* 0x0026d00001007387 */ /* 0x0001e80000100800 */
[----:B------:R-:W-:Y:S01]  /*71b70*/  IMAD.X R7, R35, 0x1, R19, P6 ;  /* 0x0000000123077824 */ /* 0x000fe200030e0613 */
[----:B------:R-:W3:Y:S01]  /*71b80*/  LDL.LU R50, [R1+0x108] ;  /* 0x0001080001327983 */ /* 0x000ee20000300800 */
[----:B------:R-:W-:-:S03]  /*71b90*/  F2FP.SATFINITE.E4M3.F32.PACK_AB_MERGE_C R5, R5, R4, RZ ;  /* 0x000000040505723e */ /* 0x000fc600048070ff */
[----:B0-----:R-:W3:Y:S01]  /*71ba0*/  LDL.LU R0, [R1+0x10c] ;  /* 0x00010c0001007983 */ /* 0x001ee20000300800 */
[----:B------:R-:W-:Y:S02]  /*71bb0*/  F2FP.SATFINITE.E4M3.F32.PACK_AB_MERGE_C R4, R3, R2, RZ ;  /* 0x000000020304723e */ /* 0x000fe400048070ff */
[----:B------:R-:W-:Y:S01]  /*71bc0*/  IADD3 R2, P6, PT, R47, R18, RZ ;  /* 0x000000122f027210 */ /* 0x000fe20007fde0ff */
[----:B------:R-:W-:Y:S04]  /*71bd0*/  STL [R1+0x26c8], R40 ;  /* 0x0026c82801007387 */ /* 0x000fe80000100800 */
[----:B------:R-:W-:Y:S01]  /*71be0*/  IMAD.X R3, R35, 0x1, R20, P6 ;  /* 0x0000000123037824 */ /* 0x000fe200030e0614 */
[----:B------:R-:W-:Y:S04]  /*71bf0*/  STL.64 [R1+0x808], R6 ;  /* 0x0008080601007387 */ /* 0x000fe80000100a00 */
[----:B------:R-:W-:Y:S04]  /*71c00*/  STL [R1+0x26fc], R5 ;  /* 0x0026fc0501007387 */ /* 0x000fe80000100800 */
[----:B------:R0:W-:Y:S04]  /*71c10*/  STL [R1+0x26f8], R4 ;  /* 0x0026f80401007387 */ /* 0x0001e80000100800 */
[----:B------:R1:W-:Y:S01]  /*71c20*/  STL.64 [R1+0x800], R2 ;  /* 0x0008000201007387 */ /* 0x0003e20000100a00 */
[----:B0-----:R-:W-:-:S03]  /*71c30*/  F2FP.SATFINITE.E4M3.F32.PACK_AB_MERGE_C R4, R48, R58, RZ ;  /* 0x0000003a3004723e */ /* 0x001fc600048070ff */
[----:B------:R-:W4:Y:S01]  /*71c40*/  LDL.LU R48, [R1+0x10] ;  /* 0x0000100001307983 */ /* 0x000f220000300800 */
[----:B-1----:R-:W-:-:S05]  /*71c50*/  F2FP.SATFINITE.E4M3.F32.PACK_AB_MERGE_C R2, R55, R54, RZ ;  /* 0x000000363702723e */ /* 0x002fca00048070ff */
[----:B------:R0:W-:Y:S02]  /*71c60*/  STL [R1+0x2734], R2 ;  /* 0x0027340201007387 */ /* 0x0001e40000100800 */
[----:B0-----:R-:W-:Y:S02]  /*71c70*/  IADD3 R2, P6, PT, R47, R21, RZ ;  /* 0x000000152f027210 */ /* 0x001fe40007fde0ff */
[----:B------:R0:W-:Y:S03]  /*71c80*/  STL [R1+0x2730], R4 ;  /* 0x0027300401007387 */ /* 0x0001e60000100800 */
[----:B------:R-:W-:Y:S01]  /*71c90*/  IMAD.X R3, R35, 0x1, R23, P6 ;  /* 0x0000000123037824 */ /* 0x000fe200030e0617 */
[----:B------:R-:W-:-:S04]  /*71ca0*/  F2FP.SATFINITE.E4M3.F32.PACK_AB_MERGE_C R5, R49, R60, RZ ;  /* 0x0000003c3105723e */ /* 0x000fc800048070ff */
[----:B------:R1:W-:Y:S01]  /*71cb0*/  STL.64 [R1+0x810], R2 ;  /* 0x0008100201007387 */ /* 0x0003e20000100a00 */
[----:B0-----:R-:W-:-:S03]  /*71cc0*/  F2FP.SATFINITE.E4M3.F32.PACK_AB_MERGE_C R4, R36, R39, RZ ;  /* 0x000000272404723e */ /* 0x001fc600048070ff */
[----:B------:R0:W-:Y:S01]  /*71cd0*/  STL [R1+0x276c], R5 ;  /* 0x00276c0501007387 */ /* 0x0001e20000100800 */
[----:B-1----:R-:W-:-:S03]  /*71ce0*/  IADD3 R2, P6, PT, R47, R22, RZ ;  /* 0x000000162f027210 */ /* 0x002fc60007fde0ff */
[----:B------:R1:W-:Y:S02]  /*71cf0*/  STL [R1+0x2768], R4 ;  /* 0x0027680401007387 */ /* 0x0003e40000100800 */
[----:B------:R-:W-:Y:S01]  /*71d00*/  IMAD.X R3, R35, 0x1, R24, P6 ;  /* 0x0000000123037824 */ /* 0x000fe200030e0618 */
[----:B0-----:R-:W-:-:S04]  /*71d10*/  F2FP.SATFINITE.E4M3.F32.PACK_AB_MERGE_C R5, R45, R44, RZ ;  /* 0x0000002c2d05723e */ /* 0x001fc800048070ff */
[----:B------:R0:W-:Y:S01]  /*71d20*/  STL.64 [R1+0x7f8], R2 ;  /* 0x0007f80201007387 */ /* 0x0001e20000100a00 */
[----:B-1----:R-:W-:-:S03]  /*71d30*/  F2FP.SATFINITE.E4M3.F32.PACK_AB_MERGE_C R4, R51, R56, RZ ;  /* 0x000000383304723e */ /* 0x002fc600048070ff */
[----:B------:R-:W-:Y:S01]  /*71d40*/  STL [R1+0x27b4], R5 ;  /* 0x0027b40501007387 */ /* 0x000fe20000100800 */
[----:B0-----:R-:W-:-:S03]  /*71d50*/  IADD3 R2, P6, PT, R47, R25, RZ ;  /* 0x000000192f027210 */ /* 0x001fc60007fde0ff */
[----:B------:R-:W-:Y:S02]  /*71d60*/  STL [R1+0x27b0], R4 ;  /* 0x0027b00401007387 */ /* 0x000fe40000100800 */
[----:B------:R-:W-:-:S05]  /*71d70*/  IMAD.X R3, R35, 0x1, R27, P6 ;  /* 0x0000000123037824 */ /* 0x000fca00030e061b */
[----:B------:R0:W-:Y:S04]  /*71d80*/  STL.64 [R1+0x418], R2 ;  /* 0x0004180201007387 */ /* 0x0001e80000100a00 */
[----:B------:R-:W4:Y:S01]  /*71d90*/  LDL.LU R60, [R1+0xe0] ;  /* 0x0000e000013c7983 */ /* 0x000f220000300800 */
[----:B0-----:R-:W-:Y:S02]  /*71da0*/  F2FP.SATFINITE.E4M3.F32.PACK_AB_MERGE_C R3, R53, R52, RZ ;  /* 0x000000343503723e */ /* 0x001fe400048070ff */
[----:B------:R-:W-:-:S03]  /*71db0*/  F2FP.SATFINITE.E4M3.F32.PACK_AB_MERGE_C R2, R42, R59, RZ ;  /* 0x0000003b2a02723e */ /* 0x000fc600048070ff */
[----:B------:R-:W-:Y:S04]  /*71dc0*/  STL [R1+0x2838], R3 ;  /* 0x0028380301007387 */ /* 0x000fe80000100800 */
[----:B------:R-:W4:Y:S04]  /*71dd0*/  LDL.LU R44, [R1+0xe4] ;  /* 0x0000e400012c7983 */ /* 0x000f280000300800 */
[----:B------:R0:W-:Y:S04]  /*71de0*/  STL [R1+0x2834], R2 ;  /* 0x0028340201007387 */ /* 0x0001e80000100800 */
[----:B------:R-:W4:Y:S04]  /*71df0*/  LDL.LU R45, [R1+0xe8] ;  /* 0x0000e800012d7983 */ /* 0x000f280000300800 */
[----:B------:R-:W4:Y:S01]  /*71e00*/  LDL.LU R59, [R1+0xec] ;  /* 0x0000ec00013b7983 */ /* 0x000f220000300800 */
[----:B0-----:R-:W-:-:S05]  /*71e10*/  IADD3 R2, P6, PT, R47, R26, RZ ;  /* 0x0000001a2f027210 */ /* 0x001fca0007fde0ff */
[----:B------:R-:W-:Y:S01]  /*71e20*/  IMAD.X R3, R35, 0x1, R28, P6 ;  /* 0x0000000123037824 */ /* 0x000fe200030e061c */
[----:B--2---:R-:W-:-:S05]  /*71e30*/  F2FP.SATFINITE.E4M3.F32.PACK_AB_MERGE_C R61, R61, R43, RZ ;  /* 0x0000002b3d3d723e */ /* 0x004fca00048070ff */
[----:B------:R-:W-:Y:S04]  /*71e40*/  STL [R1+0x2e18], R61 ;  /* 0x002e183d01007387 */ /* 0x000fe80000100800 */
[----:B------:R0:W-:Y:S04]  /*71e50*/  STL.64 [R1+0x7f0], R2 ;  /* 0x0007f00201007387 */ /* 0x0001e80000100a00 */
[----:B------:R-:W2:Y:S04]  /*71e60*/  LDL.LU R58, [R1+0xc0] ;  /* 0x0000c000013a7983 */ /* 0x000ea80000300800 */
[----:B------:R-:W2:Y:S01]  /*71e70*/  LDL.LU R49, [R1+0xc4] ;  /* 0x0000c40001317983 */ /* 0x000ea20000300800 */
[----:B0-----:R-:W-:-:S03]  /*71e80*/  IADD3 R2, P6, PT, R47, R29, RZ ;  /* 0x0000001d2f027210 */ /* 0x001fc60007fde0ff */
[----:B------:R-:W2:Y:S04]  /*71e90*/  LDL.LU R6, [R1+0xcc] ;  /* 0x0000cc0001067983 */ /* 0x000ea80000300800 */
[----:B------:R-:W2:Y:S01]  /*71ea0*/  LDL.LU R7, [R1+0xa0] ;  /* 0x0000a00001077983 */ /* 0x000ea20000300800 */
[----:B---3--:R-:W-:-:S03]  /*71eb0*/  F2FP.SATFINITE.E4M3.F32.PACK_AB_MERGE_C R50, R0, R50, RZ ;  /* 0x000000320032723e */ /* 0x008fc600048070ff */
[----:B------:R-:W3:Y:S01]  /*71ec0*/  LDL.LU R51, [R1+0xa4] ;  /* 0x0000a40001337983 */ /* 0x000ee20000300800 */
[----:B------:R-:W-:-:S03]  /*71ed0*/  IMAD.X R3, R35, 0x1, R32, P6 ;  /* 0x0000000123037824 */ /* 0x000fc600030e0620 */
[----:B------:R-:W-:Y:S04]  /*71ee0*/  STL [R1+0x2de4], R50 ;  /* 0x002de43201007387 */ /* 0x000fe80000100800 */
[----:B------:R-:W3:Y:S04]  /*71ef0*/  LDL.LU R39, [R1+0xa8] ;  /* 0x0000a80001277983 */ /* 0x000ee80000300800 */
[----:B------:R-:W3:Y:S04]  /*71f00*/  LDL.LU R52, [R1+0xac] ;  /* 0x0000ac0001347983 */ /* 0x000ee80000300800 */
[----:B------:R-:W3:Y:S04]  /*71f10*/  LDL.LU R40, [R1+0x80] ;  /* 0x0000800001287983 */ /* 0x000ee80000300800 */
[----:B------:R0:W-:Y:S04]  /*71f20*/  STL.64 [R1+0x410], R2 ;  /* 0x0004100201007387 */ /* 0x0001e80000100a00 */
[----:B------:R-:W3:Y:S04]  /*71f30*/  LDL.LU R41, [R1+0x84] ;  /* 0x0000840001297983 */ /* 0x000ee80000300800 */
        /* <DEDUP_REMOVED lines=11> */
[----:B----4-:R-:W-:-:S05]  /*71ff0*/  F2FP.SATFINITE.E4M3.F32.PACK_AB_MERGE_C R60, R44, R60, RZ ;  /* 0x0000003c2c3c723e */ /* 0x010fca00048070ff */
[----:B------:R0:W-:Y:S01]  /*72000*/  STL [R1+0x2d7c], R60 ;  /* 0x002d7c3c01007387 */ /* 0x0001e20000100800 */
[----:B------:R-:W-:-:S03]  /*72010*/  F2FP.SATFINITE.E4M3.F32.PACK_AB_MERGE_C R4, R59, R45, RZ ;  /* 0x0000002d3b04723e */ /* 0x000fc600048070ff */
[----:B0-----:R-:W4:Y:S04]  /*72020*/  LDL.LU R60, [R1+0x7c] ;  /* 0x00007c00013c7983 */ /* 0x001f280000300800 */
        /* <DEDUP_REMOVED lines=8> */
[----:B0-----:R-:W-:Y:S02]  /*720b0*/  IADD3 R4, P6, PT, R47, R31, RZ ;  /* 0x0000001f2f047210 */ /* 0x001fe40007fde0ff */
[----:B------:R-:W4:Y:S03]  /*720c0*/  LDL.LU R47, [R1+0x2f50] ;  /* 0x002f5000012f7983 */ /* 0x000f260000300800 */
[----:B------:R-:W-:-:S05]  /*720d0*/  IMAD.X R5, R35, 0x1, R34, P6 ;  /* 0x0000000123057824 */ /* 0x000fca00030e0622 */
[----:B------:R0:W-:Y:S04]  /*720e0*/  STL.64 [R1+0x3f0], R4 ;  /* 0x0003f00401007387 */ /* 0x0001e80000100a00 */
[----:B0-----:R-:W4:Y:S04]  /*720f0*/  LDL.LU.64 R4, [R1+0x2f48] ;  /* 0x002f480001047983 */ /* 0x001f280000300a00 */
[----:B------:R-:W4:Y:S01]  /*72100*/  LDL.LU R35, [R1+0xc8] ;  /* 0x0000c80001237983 */ /* 0x000f220000300800 */
[----:B--2---:R-:W-:-:S03]  /*72110*/  F2FP.SATFINITE.E4M3.F32.PACK_AB_MERGE_C R49, R49, R58, RZ ;  /* 0x0000003a3131723e */ /* 0x004fc600048070ff */
[----:B------:R-:W2:Y:S04]  /*72120*/  LDL.LU R58, [R1+0x2f44] ;  /* 0x002f4400013a7983 */ /* 0x000ea80000300800 */
[----:B------:R0:W-:Y:S04]  /*72130*/  STL [R1+0x26c4], R49 ;  /* 0x0026c43101007387 */ /* 0x0001e80000100800 */
[----:B0-----:R-:W2:Y:S01]  /*72140*/  LDL.LU R49, [R1+0x2f40] ;  /* 0x002f400001317983 */ /* 0x001ea20000300800 */
[----:B---3--:R-:W-:Y:S02]  /*72150*/  F2FP.SATFINITE.E4M3.F32.PACK_AB_MERGE_C R51, R51, R7, RZ ;  /* 0x000000073333723e */ /* 0x008fe400048070ff */
[----:B----4-:R-:W-:-:S02]  /*72160*/  F2FP.SATFINITE.E4M3.F32.PACK_AB_MERGE_C R6, R6, R35, RZ ;  /* 0x000000230606723e */ /* 0x010fc400048070ff */
[----:B------:R-:W-:-:S03]  /*72170*/  SHF.R.S32.HI R35, RZ, 0x1f, R48 ;  /* 0x0000001fff237819 */ /* 0x000fc60000011430 */
[----:B------:R0:W-:Y:S02]  /*72180*/  STL [R1+0x26c0], R6 ;  /* 0x0026c00601007387 */ /* 0x0001e40000100800 */
[----:B0-----:R-:W-:Y:S02]  /*72190*/  IADD3 R6, P6, PT, R48, R4, RZ ;  /* 0x0000000430067210 */ /* 0x001fe40007fde0ff */
[----:B------:R-:W-:Y:S03]  /*721a0*/  STL [R1+0x26dc], R51 ;  /* 0x0026dc3301007387 */ /* 0x000fe60000100800 */
[----:B------:R-:W-:-:S05]  /*721b0*/  IMAD.X R7, R35, 0x1, R47, P6 ;  /* 0x0000000123077824 */ /* 0x000fca00030e062f */
[----:B------:R0:W-:Y:S04]  /*721c0*/  STL.64 [R1+0x3e8], R6 ;  /* 0x0003e80601007387 */ /* 0x0001e80000100a00 */
[----:B0-----:R-:W3:Y:S01]  /*721d0*/  LDL.LU.64 R6, [R1+0x2f38] ;  /* 0x002f380001067983 */ /* 0x001ee20000300a00 */
[----:B------:R-:W-:Y:S02]  /*721e0*/  F2FP.SATFINITE.E4M3.F32.PACK_AB_MERGE_C R52, R52, R39, RZ ;  /* 0x000000273434723e */ /* 0x000fe400048070ff */
[----:B------:R-:W-:Y:S01]  /*721f0*/  F2FP.SATFINITE.E4M3.F32.PACK_AB_MERGE_C R41, R41, R40, RZ ;  /* 0x000000282929723e */ /* 0x000fe200048070ff */
[----:B------:R-:W4:Y:S01]  /*72200*/  LDL.LU R51, [R1+0x60] ;  /* 0x0000600001337983 */ /* 0x000f220000300800 */
[----:B------:R-:W-:-:S03]  /*72210*/  IADD3 R40, P6, PT, R48, R5, RZ ;  /* 0x0000000530287210 */ /* 0x000fc60007fde0ff */
[----:B------:R-:W2:Y:S04]  /*72220*/  LDL.LU R39, [R1+0x2f30] ;  /* 0x002f300001277983 */ /* 0x000ea80000300800 */
[----:B------:R0:W-:Y:S01]  /*72230*/  STL [R1+0x26d8], R52 ;  /* 0x0026d83401007387 */ /* 0x0001e20000100800 */
[----:B------:R-:W-:Y:S02]  /*72240*/  F2FP.SATFINITE.E4M3.F32.PACK_AB_MERGE_C R56, R56, R36, RZ ;  /* 0x000000243838723e */ /* 0x000fe400048070ff */
[----:B------:R-:W-:Y:S01]  /*72250*/  F2FP.SATFINITE.E4M3.F32.PACK_AB_MERGE_C R3, R3, R2, RZ ;  /* 0x000000020303723e */ /* 0x000fe200048070ff */
[----:B0-----:R-:W2:Y:S04]  /*72260*/  LDL.LU R52, [R1+0x20] ;  /* 0x0000200001347983 */ /* 0x001ea80000300800 */
[----:B------:R3:W-:Y:S01]  /*72270*/  STL [R1+0x2718], R41 ;  /* 0x0027182901007387 */ /* 0x0007e20000100800 */
[----:B------:R-:W-:Y:S01]  /*72280*/  F2FP.SATFINITE.E4M3.F32.PACK_AB_MERGE_C R60, R60, R0, RZ ;  /* 0x000000003c3c723e */ /* 0x000fe200048070ff */
[----:B---3--:R-:W-:Y:S01]  /*72290*/  IMAD.X R41, R35, 0x1, R6, P6 ;  /* 0x0000000123297824 */ /* 0x008fe200030e0606 */
[----:B------:R-:W-:-:S04]  /*722a0*/  IADD3 R2, P6, PT, R48, R7, RZ ;  /* 0x0000000730027210 */ /* 0x000fc80007fde0ff */
[----:B------:R0:W-:Y:S04]  /*722b0*/  STL.64 [R1+0x3c0], R40 ;  /* 0x0003c02801007387 */ /* 0x0001e80000100a00 */
[----:B0-----:R-:W3:Y:S04]  /*722c0*/  LDL.LU.64 R40, [R1+0x2f28] ;  /* 0x002f280001287983 */ /* 0x001ee80000300a00 */
[----:B------:R-:W2:Y:S04]  /*722d0*/  LDL.LU R36, [R1+0x2f24] ;  /* 0x002f240001247983 */ /* 0x000ea80000300800 */
[----:B------:R0:W-:Y:S04]  /*722e0*/  STL [R1+0x2714], R56 ;  /* 0x0027143801007387 */ /* 0x0001e80000100800 */
[----:B0-----:R-:W3:Y:S04]  /*722f0*/  LDL.LU R56, [R1+0x2f20] ;  /* 0x002f200001387983 */ /* 0x001ee80000300800 */
[----:B------:R0:W-:Y:S02]  /*72300*/  STL [R1+0x2750], R3 ;  /* 0x0027500301007387 */ /* 0x0001e40000100800 */
[----:B0-----:R-:W-:-:S05]  /*72310*/  IMAD.X R3, R35, 0x1, R8, P6 ;  /* 0x0000000123037824 */ /* 0x001fca00030e0608 */
[----:B------:R0:W-:Y:S04]  /*72320*/  STL.64 [R1+0x3b8], R2 ;  /* 0x0003b80201007387 */ /* 0x0001e80000100a00 */
[----:B0-----:R-:W3:Y:S04]  /*72330*/  LDL.LU.64 R2, [R1+0x2f18] ;  /* 0x002f180001027983 */ /* 0x001ee80000300a00 */
[----:B------:R-:W3:Y:S04]  /*72340*/  LDL.LU R0, [R1+0x2f10] ;  /* 0x002f100001007983 */ /* 0x000ee80000300800 */
[----:B------:R0:W-:Y:S02]  /*72350*/  STL [R1+0x274c], R60 ;  /* 0x00274c3c01007387 */ /* 0x0001e40000100800 */
[----:B0-----:R-:W-:-:S02]  /*72360*/  F2FP.SATFINITE.E4M3.F32.PACK_AB_MERGE_C R60, R55, R54, RZ ;  /* 0x00000036373c723e */ /* 0x001fc400048070ff */
[----:B------:R-:W-:-:S03]  /*72370*/  IADD3 R54, P6, PT, R48, R9, RZ ;  /* 0x0000000930367210 */ /* 0x000fc60007fde0ff */
[----:B------:R0:W-:Y:S02]  /*72380*/  STL [R1+0x2790], R60 ;  /* 0x0027903c01007387 */ /* 0x0001e40000100800 */
[----:B------:R-:W-:Y:S01]  /*72390*/  IMAD.X R55, R35, 0x1, R10, P6 ;  /* 0x0000000123377824 */ /* 0x000fe200030e060a */
[----:B0-----:R-:W-:Y:S02]  /*723a0*/  F2FP.SATFINITE.E4M3.F32.PACK_AB_MERGE_C R60, R53, R50, RZ ;  /* 0x00000032353c723e */ /* 0x001fe400048070ff */
[----:B------:R-:W-:Y:S02]  /*723b0*/  F2FP.SATFINITE.E4M3.F32.PACK_AB_MERGE_C R50, R43, R42, RZ ;  /* 0x0000002a2b32723e */ /* 0x000fe400048070ff */
[----:B------:R-:W-:Y:S01]  /*723c0*/  IADD3 R42, P6, PT, R48, R11, RZ ;  /* 0x0000000b302a7210 */ /* 0x000fe20007fde0ff */
[----:B------:R0:W-:Y:S04]  /*723d0*/  STL.64 [R1+0x390], R54 ;  /* 0x0003903601007387 */ /* 0x0001e80000100a00 */
[----:B------:R-:W-:Y:S01]  /*723e0*/  IMAD.X R43, R35, 0x1, R12, P6 ;  /* 0x00000001232b7824 */ /* 0x000fe200030e060c */
[----:B0-----:R-:W4:Y:S04]  /*723f0*/  LDL.LU.64 R54, [R1+0x2f08] ;  /* 0x002f080001367983 */ /* 0x001f280000300a00 */
[----:B------:R-:W4:Y:S04]  /*72400*/  LDL.LU R53, [R1+0x44] ;  /* 0x0000440001357983 */ /* 0x000f280000300800 */
[----:B------:R-:W-:Y:S04]  /*72410*/  STL [R1+0x278c], R60 ;  /* 0x00278c3c01007387 */ /* 0x000fe80000100800 */
[----:B------:R-:W-:Y:S04]  /*72420*/  STL [R1+0x27f8], R50 ;  /* 0x0027f83201007387 */ /* 0x000fe80000100800 */
[----:B------:R0:W-:Y:S04]  /*72430*/  STL.64 [R1+0x3b0], R42 ;  /* 0x0003b02a01007387 */ /* 0x0001e80000100a00 */
[----:B0-----:R-:W4:Y:S01]  /*72440*/  LDL.LU.64 R42, [R1+0x2f00] ;  /* 0x002f0000012a7983 */ /* 0x001f220000300a00 */
[----:B------:R-:W-:-:S02]  /*72450*/  F2FP.SATFINITE.E4M3.F32.PACK_AB_MERGE_C R44, R44, R61, RZ ;  /* 0x0000003d2c2c723e */ /* 0x000fc400048070ff */
[----:B------:R-:W-:Y:S02]  /*72460*/  LOP3.LUT R50, R45, 0xffff, RZ, 0xc0, !PT ;  /* 0x0000ffff2d327812 */ /* 0x000fe400078ec0ff */
[----:B------:R-:W-:Y:S01]  /*72470*/  LOP3.LUT R45, R59, 0xffff, RZ, 0xc0, !PT ;  /* 0x0000ffff3b2d7812 */ /* 0x000fe200078ec0ff */
[----:B------:R0:W-:Y:S02]  /*72480*/  STL [R1+0x27f0], R44 ;  /* 0x0027f02c01007387 */ /* 0x0001e40000100800 */
[----:B0-----:R-:W-:Y:S02]  /*72490*/  SHF.R.U32.HI R44, RZ, 0x8, R50 ;  /* 0x00000008ff2c7819 */ /* 0x001fe40000011632 */
[--C-:B------:R-:W-:Y:S02]  /*724a0*/  PRMT R50, R50, 0x3340, R45.reuse ;  /* 0x0000334032327816 */ /* 0x100fe4000000002d */
[----:B------:R-:W-:Y:S02]  /*724b0*/  SHF.R.U32.HI R45, RZ, 0x8, R45 ;  /* 0x00000008ff2d7819 */ /* 0x000fe4000001162d */
[----:B------:R-:W-:-:S02]  /*724c0*/  LOP3.LUT R44, R44, 0xffff, RZ, 0xc0, !PT ;  /* 0x0000ffff2c2c7812 */ /* 0x000fc400078ec0ff */
[----:B------:R-:W-:Y:S02]  /*724d0*/  LOP3.LUT R45, R45, 0xffff, RZ, 0xc0, !PT ;  /* 0x0000ffff2d2d7812 */ /* 0x000fe400078ec0ff */
[----:B------:R-:W-:-:S05]  /*724e0*/  IADD3 R60, P6, PT, R48, R13, RZ ;  /* 0x0000000d303c7210 */ /* 0x000fca0007fde0ff */
[----:B------:R-:W-:Y:S01]  /*724f0*/  IMAD.X R61, R35, 0x1, R14, P6 ;  /* 0x00000001233d7824 */ /* 0x000fe200030e060e */
[----:B--2---:R-:W-:-:S04]  /*72500*/  LOP3.LUT R59, R36, 0xffff, RZ, 0xc0, !PT ;  /* 0x0000ffff243b7812 */ /* 0x004fc800078ec0ff */
[----:B---3--:R-:W-:-:S04]  /*72510*/  PRMT R36, R59, 0x3340, R0 ;  /* 0x000033403b247816 */ /* 0x008fc80000000000 */
[----:B------:R-:W-:Y:S02]  /*72520*/  PRMT R50, R50, 0x5410, R36 ;  /* 0x0000541032327816 */ /* 0x000fe40000000024 */
[----:B------:R-:W-:Y:S02]  /*72530*/  PRMT R36, R44, 0x3340, R45 ;  /* 0x000033402c247816 */ /* 0x000fe4000000002d */
[----:B----4-:R-:W-:Y:S01]  /*72540*/  LOP3.LUT R44, R51, 0xffff, RZ, 0xc0, !PT ;  /* 0x0000ffff332c7812 */ /* 0x010fe200078ec0ff */
[----:B------:R0:W-:Y:S01]  /*72550*/  STL [R1+0x2a8c], R50 ;  /* 0x002a8c3201007387 */ /* 0x0001e20000100800 */
[----:B------:R-:W-:-:S03]  /*72560*/  LOP3.LUT R45, R39, 0xffff, RZ, 0xc0, !PT ;  /* 0x0000ffff272d7812 */ /* 0x000fc600078ec0ff */
[----:B------:R1:W-:Y:S01]  /*72570*/  STL [R1+0x29e4], R36 ;  /* 0x0029e42401007387 */ /* 0x0003e20000100800 */
[----:B0-----:R-:W-:Y:S02]  /*72580*/  LOP3.LUT R50, R52, 0xffff, RZ, 0xc0, !PT ;  /* 0x0000ffff34327812 */ /* 0x001fe400078ec0ff */
[----:B-1----:R-:W-:Y:S02]  /*72590*/  PRMT R36, R45, 0x3340, R0 ;  /* 0x000033402d247816 */ /* 0x002fe40000000000 */
[----:B------:R-:W-:-:S04]  /*725a0*/  PRMT R39, R44, 0x3340, R50 ;  /* 0x000033402c277816 */ /* 0x000fc80000000032 */
[----:B------:R-:W-:Y:S02]  /*725b0*/  PRMT R36, R39, 0x5410, R36 ;  /* 0x0000541027247816 */ /* 0x000fe40000000024 */
[----:B------:R-:W-:-:S03]  /*725c0*/  SHF.R.U32.HI R44, RZ, 0x8, R44 ;  /* 0x00000008ff2c7819 */ /* 0x000fc6000001162c */
[----:B------:R0:W-:Y:S01]  /*725d0*/  STL [R1+0x2a88], R36 ;  /* 0x002a882401007387 */ /* 0x0001e20000100800 */
[----:B------:R-:W-:-:S03]  /*725e0*/  SHF.R.U32.HI R39, RZ, 0x8, R50 ;  /* 0x00000008ff277819 */ /* 0x000fc60000011632 */
[----:B------:R1:W-:Y:S01]  /*725f0*/  STL.64 [R1+0x3a8], R60 ;  /* 0x0003a83c01007387 */ /* 0x0003e20000100a00 */
[----:B------:R-:W-:Y:S02]  /*72600*/  LOP3.LUT R44, R44, 0xffff, RZ, 0xc0, !PT ;  /* 0x0000ffff2c2c7812 */ /* 0x000fe400078ec0ff */
[----:B------:R-:W-:Y:S02]  /*72610*/  LOP3.LUT R39, R39, 0xffff, RZ, 0xc0, !PT ;  /* 0x0000ffff27277812 */ /* 0x000fe400078ec0ff */
[----:B0-----:R-:W-:Y:S01]  /*72620*/  SHF.R.U32.HI R36, RZ, 0x8, R45 ;  /* 0x00000008ff247819 */ /* 0x001fe2000001162d */
[----:B-1----:R-:W2:Y:S03]  /*72630*/  LDL.LU R61, [R1+0x48] ;  /* 0x00004800013d7983 */ /* 0x002ea60000300800 */
[----:B------:R-:W-:Y:S02]  /*72640*/  LOP3.LUT R36, R36, 0xffff, RZ, 0xc0, !PT ;  /* 0x0000ffff24247812 */ /* 0x000fe400078ec0ff */
[----:B------:R-:W-:-:S02]  /*72650*/  PRMT R44, R44, 0x3340, R39 ;  /* 0x000033402c2c7816 */ /* 0x000fc40000000027 */
[----:B------:R-:W-:Y:S02]  /*72660*/  PRMT R36, R36, 0x3340, R0 ;  /* 0x0000334024247816 */ /* 0x000fe40000000000 */
[----:B------:R-:W-:Y:S02]  /*72670*/  LOP3.LUT R39, R53, 0xffff, RZ, 0xc0, !PT ;  /* 0x0000ffff35277812 */ /* 0x000fe400078ec0ff */
[----:B------:R-:W-:Y:S01]  /*72680*/  LOP3.LUT R50, R37, 0xffff, RZ, 0xc0, !PT ;  /* 0x0000ffff25327812 */ /* 0x000fe200078ec0ff */
[----:B------:R0:W-:Y:S04]  /*72690*/  STL [R1+0x29e0], R44 ;  /* 0x0029e02c01007387 */ /* 0x0001e80000100800 */
[----:B------:R1:W-:Y:S04]  /*726a0*/  STL [R1+0x2624], R36 ;  /* 0x0026242401007387 */ /* 0x0003e80000100800 */
[----:B0-----:R-:W3:Y:S01]  /*726b0*/  LDL.LU R44, [R1+0x21c] ;  /* 0x00021c00012c7983 */ /* 0x001ee20000300800 */
[----:B------:R-:W-:-:S03]  /*726c0*/  LOP3.LUT R42, R42, 0xffff, RZ, 0xc0, !PT ;  /* 0x0000ffff2a2a7812 */ /* 0x000fc600078ec0ff */
[----:B------:R-:W4:Y:S01]  /*726d0*/  LDL.LU R45, [R1+0x1b4] ;  /* 0x0001b400012d7983 */ /* 0x000f220000300800 */
[----:B-1----:R-:W-:Y:S02]  /*726e0*/  PRMT R36, R50, 0x3340, R0 ;  /* 0x0000334032247816 */ /* 0x002fe40000000000 */
[----:B------:R-:W-:-:S04]  /*726f0*/  PRMT R37, R39, 0x3340, R42 ;  /* 0x0000334027257816 */ /* 0x000fc8000000002a */
[----:B------:R-:W-:-:S05]  /*72700*/  PRMT R36, R37, 0x5410, R36 ;  /* 0x0000541025247816 */ /* 0x000fca0000000024 */
[----:B------:R0:W-:Y:S04]  /*72710*/  STL [R1+0x2a84], R36 ;  /* 0x002a842401007387 */ /* 0x0001e80000100800 */
[----:B------:R-:W4:Y:S04]  /*72720*/  LDL.LU R51, [R1+0x1d4] ;  /* 0x0001d40001337983 */ /* 0x000f280000300800 */
[----:B------:R-:W4:Y:S04]  /*72730*/  LDL.LU R52, [R1+0x218] ;  /* 0x0002180001347983 */ /* 0x000f280000300800 */
[----:B------:R-:W4:Y:S01]  /*72740*/  LDL.LU R53, [R1+0x1b0] ;  /* 0x0001b00001357983 */ /* 0x000f220000300800 */
[----:B0-----:R-:W-:-:S05]  /*72750*/  IADD3 R36, P6, PT, R48, R15, RZ ;  /* 0x0000000f30247210 */ /* 0x001fca0007fde0ff */
[----:B------:R-:W-:-:S05]  /*72760*/  IMAD.X R37, R35, 0x1, R16, P6 ;  /* 0x0000000123257824 */ /* 0x000fca00030e0610 */
[----:B------:R0:W-:Y:S02]  /*72770*/  STL.64 [R1+0x3a0], R36 ;  /* 0x0003a02401007387 */ /* 0x0001e40000100a00 */
[----:B0-----:R-:W-:Y:S02]  /*72780*/  SHF.R.U32.HI R36, RZ, 0x8, R59 ;  /* 0x00000008ff247819 */ /* 0x001fe4000001163b */
[----:B------:R-:W4:Y:S01]  /*72790*/  LDL.LU R59, [R1+0x1d0] ;  /* 0x0001d000013b7983 */ /* 0x000f220000300800 */
[----:B------:R-:W-:Y:S02]  /*727a0*/  SHF.R.U32.HI R37, RZ, 0x8, R39 ;  /* 0x00000008ff257819 */ /* 0x000fe40000011627 */
[----:B------:R-:W-:Y:S02]  /*727b0*/  SHF.R.U32.HI R42, RZ, 0x8, R42 ;  /* 0x00000008ff2a7819 */ /* 0x000fe4000001162a */
[----:B------:R-:W-:Y:S02]  /*727c0*/  LOP3.LUT R39, R36, 0xffff, RZ, 0xc0, !PT ;  /* 0x0000ffff24277812 */ /* 0x000fe400078ec0ff */
[----:B------:R-:W-:-:S02]  /*727d0*/  LOP3.LUT R37, R37, 0xffff, RZ, 0xc0, !PT ;  /* 0x0000ffff25257812 */ /* 0x000fc400078ec0ff */
[----:B------:R-:W-:Y:S02]  /*727e0*/  LOP3.LUT R36, R42, 0xffff, RZ, 0xc0, !PT ;  /* 0x0000ffff2a247812 */ /* 0x000fe400078ec0ff */
[----:B------:R-:W-:Y:S02]  /*727f0*/  PRMT R42, R39, 0x3340, R0 ;  /* 0x00003340272a7816 */ /* 0x000fe40000000000 */
[----:B------:R-:W-:Y:S02]  /*72800*/  PRMT R37, R37, 0x3340, R36 ;  /* 0x0000334025257816 */ /* 0x000fe40000000024 */
[----:B------:R-:W-:Y:S01]  /*72810*/  LOP3.LUT R36, R38, 0xffff, RZ, 0xc0, !PT ;  /* 0x0000ffff26247812 */ /* 0x000fe200078ec0ff */
[----:B------:R-:W-:Y:S01]  /*72820*/  STL [R1+0x2620], R42 ;  /* 0x0026202a01007387 */ /* 0x000fe20000100800 */
[----:B------:R-:W-:-:S03]  /*72830*/  LOP3.LUT R43, R43, 0xffff, RZ, 0xc0, !PT ;  /* 0x0000ffff2b2b7812 */ /* 0x000fc600078ec0ff */
[----:B------:R-:W-:Y:S04]  /*72840*/  STL [R1+0x29d0], R37 ;  /* 0x0029d02501007387 */ /* 0x000fe80000100800 */
[----:B------:R0:W-:Y:S01]  /*72850*/  STL [R1+0x2a90], R36 ;  /* 0x002a902401007387 */ /* 0x0001e20000100800 */
[----:B------:R-:W-:Y:S02]  /*72860*/  SHF.R.U32.HI R38, RZ, 0x8, R50 ;  /* 0x00000008ff267819 */ /* 0x000fe40000011632 */
[----:B0-----:R-:W-:Y:S02]  /*72870*/  PRMT R36, R36, 0x3340, R0 ;  /* 0x0000334024247816 */ /* 0x001fe40000000000 */
[----:B------:R-:W-:Y:S02]  /*72880*/  IADD3 R60, P6, PT, R48, R17, RZ ;  /* 0x00000011303c7210 */ /* 0x000fe40007fde0ff */
[----:B------:R-:W-:-:S04]  /*72890*/  LOP3.LUT R38, R38, 0xffff, RZ, 0xc0, !PT ;  /* 0x0000ffff26267812 */ /* 0x000fc800078ec0ff */
[----:B------:R-:W-:Y:S02]  /*728a0*/  PRMT R38, R38, 0x3340, R0 ;  /* 0x0000334026267816 */ /* 0x000fe40000000000 */
[----:B--2---:R-:W-:-:S04]  /*728b0*/  LOP3.LUT R39, R61, 0xffff, RZ, 0xc0, !PT ;  /* 0x0000ffff3d277812 */ /* 0x004fc800078ec0ff */
[----:B------:R-:W-:-:S04]  /*728c0*/  PRMT R37, R39, 0x3340, R43 ;  /* 0x0000334027257816 */ /* 0x000fc8000000002b */
[----:B------:R-:W-:Y:S02]  /*728d0*/  PRMT R36, R37, 0x5410, R36 ;  /* 0x0000541025247816 */ /* 0x000fe40000000024 */
[----:B------:R-:W-:-:S03]  /*728e0*/  SHF.R.U32.HI R37, RZ, 0x8, R39 ;  /* 0x00000008ff257819 */ /* 0x000fc60000011627 */
[----:B------:R0:W-:Y:S01]  /*728f0*/  STL [R1+0x2a80], R36 ;  /* 0x002a802401007387 */ /* 0x0001e20000100800 */
[----:B------:R-:W-:Y:S01]  /*72900*/  LOP3.LUT R37, R37, 0xffff, RZ, 0xc0, !PT ;  /* 0x0000ffff25257812 */ /* 0x000fe200078ec0ff */
[----:B------:R-:W-:Y:S01]  /*72910*/  IMAD.X R61, R35, 0x1, R19, P6 ;  /* 0x00000001233d7824 */ /* 0x000fe200030e0613 */
[----:B0-----:R-:W-:-:S04]  /*72920*/  SHF.R.U32.HI R36, RZ, 0x8, R43 ;  /* 0x00000008ff247819 */ /* 0x001fc8000001162b */
[----:B------:R-:W-:Y:S01]  /*72930*/  LOP3.LUT R36, R36, 0xffff, RZ, 0xc0, !PT ;  /* 0x0000ffff24247812 */ /* 0x000fe200078ec0ff */
[----:B------:R0:W-:Y:S03]  /*72940*/  STL.64 [R1+0x398], R60 ;  /* 0x0003983c01007387 */ /* 0x0001e60000100a00 */
[----:B------:R-:W-:Y:S01]  /*72950*/  PRMT R36, R37, 0x3340, R36 ;  /* 0x0000334025247816 */ /* 0x000fe20000000024 */
[----:B------:R-:W-:Y:S01]  /*72960*/  STL [R1+0xfdc], R38 ;  /* 0x000fdc2601007387 */ /* 0x000fe20000100800 */
[----:B---3--:R-:W-:Y:S02]  /*72970*/  LOP3.LUT R43, R44, 0xffff, RZ, 0xc0, !PT ;  /* 0x0000ffff2c2b7812 */ /* 0x008fe400078ec0ff */
[----:B----4-:R-:W-:Y:S01]  /*72980*/  LOP3.LUT R44, R45, 0xffff, RZ, 0xc0, !PT ;  /* 0x0000ffff2d2c7812 */ /* 0x010fe200078ec0ff */
[----:B------:R1:W-:Y:S04]  /*72990*/  STL [R1+0x2a04], R36 ;  /* 0x002a042401007387 */ /* 0x0003e80000100800 */
[----:B0-----:R-:W2:Y:S01]  /*729a0*/  LDL.LU R60, [R1+0x1a0] ;  /* 0x0001a000013c7983 */ /* 0x001ea20000300800 */
[----:B------:R-:W-:-:S03]  /*729b0*/  LOP3.LUT R45, R53, 0xffff, RZ, 0xc0, !PT ;  /* 0x0000ffff352d7812 */ /* 0x000fc600078ec0ff */
[----:B------:R-:W3:Y:S01]  /*729c0*/  LDL.LU R53, [R1+0x1c0] ;  /* 0x0001c00001357983 */ /* 0x000ee20000300800 */
[----:B------:R-:W-:Y:S02]  /*729d0*/  LOP3.LUT R42, R51, 0xffff, RZ, 0xc0, !PT ;  /* 0x0000ffff332a7812 */ /* 0x000fe400078ec0ff */
[----:B-1----:R-:W-:Y:S02]  /*729e0*/  PRMT R36, R44, 0x3340, R0 ;  /* 0x000033402c247816 */ /* 0x002fe40000000000 */
[----:B------:R-:W-:Y:S02]  /*729f0*/  PRMT R37, R43, 0x3340, R42 ;  /* 0x000033402b257816 */ /* 0x000fe4000000002a */
[----:B------:R-:W-:Y:S02]  /*72a00*/  LOP3.LUT R39, R52, 0xffff, RZ, 0xc0, !PT ;  /* 0x0000ffff34277812 */ /* 0x000fe400078ec0ff */
[----:B------:R-:W-:Y:S02]  /*72a10*/  PRMT R36, R37, 0x5410, R36 ;  /* 0x0000541025247816 */ /* 0x000fe40000000024 */
[----:B------:R-:W-:-:S03]  /*72a20*/  IADD3 R50, P6, PT, R48, R18, RZ ;  /* 0x0000001230327210 */ /* 0x000fc60007fde0ff */
[----:B------:R0:W-:Y:S01]  /*72a30*/  STL [R1+0x2a7c], R36 ;  /* 0x002a7c2401007387 */ /* 0x0001e20000100800 */
[----:B------:R-:W-:Y:S02]  /*72a40*/  LOP3.LUT R38, R59, 0xffff, RZ, 0xc0, !PT ;  /* 0x0000ffff3b267812 */ /* 0x000fe400078ec0ff */
[----:B0-----:R-:W-:Y:S02]  /*72a50*/  PRMT R36, R45, 0x3340, R0 ;  /* 0x000033402d247816 */ /* 0x001fe40000000000 */
[----:B------:R-:W-:Y:S01]  /*72a60*/  PRMT R37, R39, 0x3340, R38 ;  /* 0x0000334027257816 */ /* 0x000fe20000000026 */
[----:B------:R-:W-:-:S03]  /*72a70*/  IMAD.X R51, R35, 0x1, R20, P6 ;  /* 0x0000000123337824 */ /* 0x000fc600030e0614 */
[----:B------:R-:W-:Y:S02]  /*72a80*/  PRMT R36, R37, 0x5410, R36 ;  /* 0x0000541025247816 */ /* 0x000fe40000000024 */
[----:B------:R-:W-:-:S03]  /*72a90*/  SHF.R.U32.HI R37, RZ, 0x8, R42 ;  /* 0x00000008ff257819 */ /* 0x000fc6000001162a */
[----:B------:R-:W-:Y:S04]  /*72aa0*/  STL [R1+0x2a78], R36 ;  /* 0x002a782401007387 */ /* 0x000fe80000100800 */
[----:B------:R0:W-:Y:S04]  /*72ab0*/  STL.64 [R1+0x3e0], R50 ;  /* 0x0003e03201007387 */ /* 0x0001e80000100a00 */
[----:B0-----:R-:W4:Y:S04]  /*72ac0*/  LDL.LU R50, [R1+0x1f4] ;  /* 0x0001f40001327983 */ /* 0x001f280000300800 */
[----:B------:R-:W2:Y:S04]  /*72ad0*/  LDL.LU R61, [R1+0x1c4] ;  /* 0x0001c400013d7983 */ /* 0x000ea80000300800 */
[----:B------:R-:W2:Y:S01]  /*72ae0*/  LDL.LU R42, [R1+0x1f0] ;  /* 0x0001f000012a7983 */ /* 0x000ea20000300800 */
[----:B------:R-:W-:-:S02]  /*72af0*/  SHF.R.U32.HI R43, RZ, 0x8, R43 ;  /* 0x00000008ff2b7819 */ /* 0x000fc4000001162b */
[----:B------:R-:W-:Y:S02]  /*72b00*/  SHF.R.U32.HI R39, RZ, 0x8, R39 ;  /* 0x00000008ff277819 */ /* 0x000fe40000011627 */
[----:B------:R-:W-:Y:S02]  /*72b10*/  SHF.R.U32.HI R36, RZ, 0x8, R38 ;  /* 0x00000008ff247819 */ /* 0x000fe40000011626 */
[----:B------:R-:W-:Y:S02]  /*72b20*/  LOP3.LUT R38, R43, 0xffff, RZ, 0xc0, !PT ;  /* 0x0000ffff2b267812 */ /* 0x000fe400078ec0ff */
[----:B------:R-:W-:Y:S02]  /*72b30*/  LOP3.LUT R37, R37, 0xffff, RZ, 0xc0, !PT ;  /* 0x0000ffff25257812 */ /* 0x000fe400078ec0ff */
[----:B------:R-:W-:Y:S02]  /*72b40*/  LOP3.LUT R39, R39, 0xffff, RZ, 0xc0, !PT ;  /* 0x0000ffff27277812 */ /* 0x000fe400078ec0ff */
[----:B------:R-:W-:-:S02]  /*72b50*/  LOP3.LUT R36, R36, 0xffff, RZ, 0xc0, !PT ;  /* 0x0000ffff24247812 */ /* 0x000fc400078ec0ff */
[----:B------:R-:W-:Y:S02]  /*72b60*/  PRMT R43, R38, 0x3340, R37 ;  /* 0x00003340262b7816 */ /* 0x000fe40000000025 */
[----:B------:R-:W-:Y:S02]  /*72b70*/  PRMT R38, R39, 0x3340, R36 ;  /* 0x0000334027267816 */ /* 0x000fe40000000024 */
[----:B------:R-:W-:Y:S01]  /*72b80*/  IADD3 R36, P6, PT, R48, R21, RZ ;  /* 0x0000001530247210 */ /* 0x000fe20007fde0ff */
[----:B------:R-:W-:Y:S04]  /*72b90*/  STL [R1+0x29ac], R43 ;  /* 0x0029ac2b01007387 */ /* 0x000fe80000100800 */
[----:B------:R-:W-:Y:S01]  /*72ba0*/  IMAD.X R37, R35, 0x1, R23, P6 ;  /* 0x0000000123257824 */ /* 0x000fe200030e0617 */
[----:B------:R-:W-:Y:S04]  /*72bb0*/  STL [R1+0x29a8], R38 ;  /* 0x0029a82601007387 */ /* 0x000fe80000100800 */
[----:B------:R0:W-:Y:S02]  /*72bc0*/  STL.64 [R1+0x3d8], R36 ;  /* 0x0003d82401007387 */ /* 0x0001e40000100a00 */
[----:B0-----:R-:W-:-:S04]  /*72bd0*/  SHF.R.U32.HI R37, RZ, 0x8, R45 ;  /* 0x00000008ff257819 */ /* 0x001fc8000001162d */
[----:B------:R-:W-:Y:S02]  /*72be0*/  LOP3.LUT R37, R37, 0xffff, RZ, 0xc0, !PT ;  /* 0x0000ffff25257812 */ /* 0x000fe400078ec0ff */
[----:B------:R-:W-:Y:S02]  /*72bf0*/  SHF.R.U32.HI R36, RZ, 0x8, R44 ;  /* 0x00000008ff247819 */ /* 0x000fe4000001162c */
[----:B------:R-:W-:Y:S01]  /*72c00*/  PRMT R37, R37, 0x3340, R0 ;  /* 0x0000334025257816 */ /* 0x000fe20000000000 */
[----:B------:R-:W4:Y:S04]  /*72c10*/  LDL.LU R44, [R1+0x23fc] ;  /* 0x0023fc00012c7983 */ /* 0x000f280000300800 */
[----:B------:R-:W4:Y:S04]  /*72c20*/  LDL.LU R45, [R1+0x290] ;  /* 0x00029000012d7983 */ /* 0x000f280000300800 */
[----:B------:R0:W-:Y:S01]  /*72c30*/  STL [R1+0xfd8], R37 ;  /* 0x000fd82501007387 */ /* 0x0001e20000100800 */
[----:B------:R-:W-:-:S03]  /*72c40*/  LOP3.LUT R36, R36, 0xffff, RZ, 0xc0, !PT ;  /* 0x0000ffff24247812 */ /* 0x000fc600078ec0ff */
[----:B------:R-:W4:Y:S04]  /*72c50*/  LDL.LU R51, [R1+0x23cc] ;  /* 0x0023cc0001337983 */ /* 0x000f280000300800 */
[----:B------:R-:W4:Y:S04]  /*72c60*/  LDL.LU R52, [R1+0x23f8] ;  /* 0x0023f80001347983 */ /* 0x000f280000300800 */
[----:B------:R-:W4:Y:S01]  /*72c70*/  LDL.LU R59, [R1+0x28c] ;  /* 0x00028c00013b7983 */ /* 0x000f220000300800 */
[----:B------:R-:W-:-:S05]  /*72c80*/  PRMT R36, R36, 0x3340, R0 ;  /* 0x0000334024247816 */ /* 0x000fca0000000000 */
[----:B------:R1:W-:Y:S01]  /*72c90*/  STL [R1+0xfd4], R36 ;  /* 0x000fd42401007387 */ /* 0x0003e20000100800 */
[----:B---3--:R-:W-:-:S03]  /*72ca0*/  LOP3.LUT R38, R53, 0xffff, RZ, 0xc0, !PT ;  /* 0x0000ffff35267812 */ /* 0x008fc600078ec0ff */
[----:B------:R-:W3:Y:S01]  /*72cb0*/  LDL.LU R53, [R1+0x23c8] ;  /* 0x0023c80001357983 */ /* 0x000ee20000300800 */
[----:B--2---:R-:W-:Y:S02]  /*72cc0*/  LOP3.LUT R39, R42, 0xffff, RZ, 0xc0, !PT ;  /* 0x0000ffff2a277812 */ /* 0x004fe400078ec0ff */
[----:B------:R-:W-:Y:S02]  /*72cd0*/  LOP3.LUT R42, R60, 0xffff, RZ, 0xc0, !PT ;  /* 0x0000ffff3c2a7812 */ /* 0x000fe400078ec0ff */
[----:B0-----:R-:W-:Y:S02]  /*72ce0*/  PRMT R37, R39, 0x3340, R38 ;  /* 0x0000334027257816 */ /* 0x001fe40000000026 */
[----:B-1----:R-:W-:-:S04]  /*72cf0*/  PRMT R36, R42, 0x3340, R0 ;  /* 0x000033402a247816 */ /* 0x002fc80000000000 */
[----:B------:R-:W-:Y:S02]  /*72d00*/  PRMT R43, R37, 0x5410, R36 ;  /* 0x00005410252b7816 */ /* 0x000fe40000000024 */
[----:B------:R-:W-:-:S05]  /*72d10*/  IADD3 R36, P6, PT, R48, R22, RZ ;  /* 0x0000001630247210 */ /* 0x000fca0007fde0ff */
[----:B------:R-:W-:Y:S01]  /*72d20*/  IMAD.X R37, R35, 0x1, R24, P6 ;  /* 0x0000000123257824 */ /* 0x000fe200030e0618 */
[----:B------:R-:W-:Y:S04]  /*72d30*/  STL [R1+0x2a74], R43 ;  /* 0x002a742b01007387 */ /* 0x000fe80000100800 */
[----:B------:R0:W-:Y:S02]  /*72d40*/  STL.64 [R1+0x3d0], R36 ;  /* 0x0003d02401007387 */ /* 0x0001e40000100a00 */
[----:B0-----:R-:W-:Y:S02]  /*72d50*/  SHF.R.U32.HI R37, RZ, 0x8, R39 ;  /* 0x00000008ff257819 */ /* 0x001fe40000011627 */
[----:B------:R-:W-:Y:S02]  /*72d60*/  SHF.R.U32.HI R36, RZ, 0x8, R38 ;  /* 0x00000008ff247819 */ /* 0x000fe40000011626 */
[----:B------:R-:W-:-:S02]  /*72d70*/  LOP3.LUT R37, R37, 0xffff, RZ, 0xc0, !PT ;  /* 0x0000ffff25257812 */ /* 0x000fc400078ec0ff */
[----:B------:R-:W-:-:S04]  /*72d80*/  LOP3.LUT R36, R36, 0xffff, RZ, 0xc0, !PT ;  /* 0x0000ffff24247812 */ /* 0x000fc800078ec0ff */
[----:B------:R-:W-:Y:S02]  /*72d90*/  PRMT R38, R37, 0x3340, R36 ;  /* 0x0000334025267816 */ /* 0x000fe40000000024 */
[----:B----4-:R-:W-:Y:S02]  /*72da0*/  LOP3.LUT R37, R50, 0xffff, RZ, 0xc0, !PT ;  /* 0x0000ffff32257812 */ /* 0x010fe400078ec0ff */
[----:B------:R-:W-:Y:S01]  /*72db0*/  LOP3.LUT R36, R61, 0xffff, RZ, 0xc0, !PT ;  /* 0x0000ffff3d247812 */ /* 0x000fe200078ec0ff */
[----:B------:R0:W-:Y:S01]  /*72dc0*/  STL [R1+0x299c], R38 ;  /* 0x00299c2601007387 */ /* 0x0001e20000100800 */
[----:B------:R-:W-:Y:S02]  /*72dd0*/  SHF.R.U32.HI R39, RZ, 0x8, R37 ;  /* 0x00000008ff277819 */ /* 0x000fe40000011625 */
[--C-:B------:R-:W-:Y:S02]  /*72de0*/  PRMT R37, R37, 0x3340, R36.reuse ;  /* 0x0000334025257816 */ /* 0x100fe40000000024 */
[----:B------:R-:W-:-:S02]  /*72df0*/  SHF.R.U32.HI R36, RZ, 0x8, R36 ;  /* 0x00000008ff247819 */ /* 0x000fc40000011624 */
[----:B0-----:R-:W-:Y:S01]  /*72e00*/  SHF.R.U32.HI R38, RZ, 0x8, R42 ;  /* 0x00000008ff267819 */ /* 0x001fe2000001162a */
[----:B------:R0:W-:Y:S01]  /*72e10*/  STL [R1+0x1b4], R37 ;  /* 0x0001b42501007387 */ /* 0x0001e20000100800 */
[----:B------:R-:W-:Y:S02]  /*72e20*/  LOP3.LUT R36, R36, 0xffff, RZ, 0xc0, !PT ;  /* 0x0000ffff24247812 */ /* 0x000fe400078ec0ff */
[----:B------:R-:W-:-:S04]  /*72e30*/  LOP3.LUT R38, R38, 0xffff, RZ, 0xc0, !PT ;  /* 0x0000ffff26267812 */ /* 0x000fc800078ec0ff */
[----:B------:R-:W-:Y:S02]  /*72e40*/  PRMT R38, R38, 0x3340, R0 ;  /* 0x0000334026267816 */ /* 0x000fe40000000000 */
[----:B0-----:R-:W-:-:S04]  /*72e50*/  LOP3.LUT R37, R39, 0xffff, RZ, 0xc0, !PT ;  /* 0x0000ffff27257812 */ /* 0x001fc800078ec0ff */
[----:B------:R-:W-:Y:S01]  /*72e60*/  PRMT R36, R37, 0x3340, R36 ;  /* 0x0000334025247816 */ /* 0x000fe20000000024 */
[----:B------:R3:W-:Y:S01]  /*72e70*/  STL [R1+0xfd0], R38 ;  /* 0x000fd02601007387 */ /* 0x0007e20000100800 */
[----:B------:R-:W-:Y:S02]  /*72e80*/  LOP3.LUT R43, R44, 0xffff, RZ, 0xc0, !PT ;  /* 0x0000ffff2c2b7812 */ /* 0x000fe400078ec0ff */
[----:B------:R-:W-:Y:S01]  /*72e90*/  LOP3.LUT R44, R59, 0xffff, RZ, 0xc0, !PT ;  /* 0x0000ffff3b2c7812 */ /* 0x000fe200078ec0ff */
[----:B------:R0:W-:Y:S04]  /*72ea0*/  STL [R1+0x29e8], R36 ;  /* 0x0029e82401007387 */ /* 0x0001e80000100800 */
[----:B------:R-:W2:Y:S04]  /*72eb0*/  LDL.LU R50, [R1+0x23e8] ;  /* 0x0023e80001327983 */ /* 0x000ea80000300800 */
[----:B------:R-:W4:Y:S04]  /*72ec0*/  LDL.LU R59, [R1+0x278] ;  /* 0x00027800013b7983 */ /* 0x000f280000300800 */
[----:B------:R-:W4:Y:S01]  /*72ed0*/  LDL.LU R61, [R1+0x2ac] ;  /* 0x0002ac00013d7983 */ /* 0x000f220000300800 */
[----:B------:R-:W-:-:S02]  /*72ee0*/  LOP3.LUT R42, R51, 0xffff, RZ, 0xc0, !PT ;  /* 0x0000ffff332a7812 */ /* 0x000fc400078ec0ff */
[----:B------:R-:W-:Y:S01]  /*72ef0*/  LOP3.LUT R39, R52, 0xffff, RZ, 0xc0, !PT ;  /* 0x0000ffff34277812 */ /* 0x000fe200078ec0ff */
[----:B------:R-:W4:Y:S04]  /*72f00*/  LDL.LU R51, [R1+0x2490] ;  /* 0x0024900001337983 */ /* 0x000f280000300800 */
[----:B------:R-:W4:Y:S01]  /*72f10*/  LDL.LU R52, [R1+0x2438] ;  /* 0x0024380001347983 */ /* 0x000f220000300800 */
[----:B---3--:R-:W-:-:S03]  /*72f20*/  LOP3.LUT R38, R53, 0xffff, RZ, 0xc0, !PT ;  /* 0x0000ffff35267812 */ /* 0x008fc600078ec0ff */
[----:B------:R-:W3:Y:S01]  /*72f30*/  LDL.LU R53, [R1+0x2460] ;  /* 0x0024600001357983 */ /* 0x000ee20000300800 */
[----:B------:R-:W-:Y:S02]  /*72f40*/  LOP3.LUT R60, R45, 0xffff, RZ, 0xc0, !PT ;  /* 0x0000ffff2d3c7812 */ /* 0x000fe400078ec0ff */
[----:B------:R-:W-:Y:S02]  /*72f50*/  PRMT R37, R43, 0x3340, R42 ;  /* 0x000033402b257816 */ /* 0x000fe4000000002a */
[----:B0-----:R-:W-:-:S04]  /*72f60*/  PRMT R36, R60, 0x3340, R0 ;  /* 0x000033403c247816 */ /* 0x001fc80000000000 */
[----:B------:R-:W-:Y:S02]  /*72f70*/  PRMT R37, R37, 0x5410, R36 ;  /* 0x0000541025257816 */ /* 0x000fe40000000024 */
[----:B------:R-:W-:-:S03]  /*72f80*/  PRMT R36, R44, 0x3340, R0 ;  /* 0x000033402c247816 */ /* 0x000fc60000000000 */
[----:B------:R0:W-:Y:S02]  /*72f90*/  STL [R1+0x2a70], R37 ;  /* 0x002a702501007387 */ /* 0x0001e40000100800 */
[----:B0-----:R-:W-:-:S04]  /*72fa0*/  PRMT R37, R39, 0x3340, R38 ;  /* 0x0000334027257816 */ /* 0x001fc80000000026 */
[----:B------:R-:W-:Y:S01]  /*72fb0*/  PRMT R37, R37, 0x5410, R36 ;  /* 0x0000541025257816 */ /* 0x000fe20000000024 */
[----:B------:R-:W-:Y:S01]  /*72fc0*/  IMAD.MOV.U32 R36, RZ, RZ, R44 ;  /* 0x000000ffff247224 */ /* 0x000fe200078e002c */
[----:B------:R-:W-:-:S03]  /*72fd0*/  SHF.R.U32.HI R43, RZ, 0x8, R43 ;  /* 0x00000008ff2b7819 */ /* 0x000fc6000001162b */
[----:B------:R0:W-:Y:S01]  /*72fe0*/  STL [R1+0x2a6c], R37 ;  /* 0x002a6c2501007387 */ /* 0x0001e20000100800 */
[----:B------:R-:W-:Y:S02]  /*72ff0*/  SHF.R.U32.HI R39, RZ, 0x8, R39 ;  /* 0x00000008ff277819 */ /* 0x000fe40000011627 */
[----:B------:R-:W-:Y:S02]  /*73000*/  IADD3 R44, P6, PT, R48, R25, RZ ;  /* 0x00000019302c7210 */ /* 0x000fe40007fde0ff */
[----:B0-----:R-:W-:Y:S01]  /*73010*/  SHF.R.U32.HI R37, RZ, 0x8, R42 ;  /* 0x00000008ff257819 */ /* 0x001fe2000001162a */
[----:B------:R-:W-:Y:S01]  /*73020*/  IMAD.MOV.U32 R42, RZ, RZ, R36 ;  /* 0x000000ffff2a7224 */ /* 0x000fe200078e0024 */
[----:B------:R-:W-:Y:S02]  /*73030*/  SHF.R.U32.HI R36, RZ, 0x8, R38 ;  /* 0x00000008ff247819 */ /* 0x000fe40000011626 */
[----:B------:R-:W-:Y:S02]  /*73040*/  LOP3.LUT R38, R43, 0xffff, RZ, 0xc0, !PT ;  /* 0x0000ffff2b267812 */ /* 0x000fe400078ec0ff */
[----:B------:R-:W-:-:S02]  /*73050*/  LOP3.LUT R37, R37, 0xffff, RZ, 0xc0, !PT ;  /* 0x0000ffff25257812 */ /* 0x000fc400078ec0ff */
[----:B------:R-:W-:Y:S02]  /*73060*/  LOP3.LUT R39, R39, 0xffff, RZ, 0xc0, !PT ;  /* 0x0000ffff27277812 */ /* 0x000fe400078ec0ff */
[----:B------:R-:W-:Y:S01]  /*73070*/  LOP3.LUT R36, R36, 0xffff, RZ, 0xc0, !PT ;  /* 0x0000ffff24247812 */ /* 0x000fe200078ec0ff */
[----:B------:R-:W-:Y:S01]  /*73080*/  IMAD.X R45, R35, 0x1, R27, P6 ;  /* 0x00000001232d7824 */ /* 0x000fe200030e061b */
[----:B------:R-:W-:Y:S02]  /*73090*/  PRMT R43, R38, 0x3340, R37 ;  /* 0x00003340262b7816 */ /* 0x000fe40000000025 */
[----:B------:R-:W-:Y:S02]  /*730a0*/  PRMT R38, R39, 0x3340, R36 ;  /* 0x0000334027267816 */ /* 0x000fe40000000024 */
[----:B------:R-:W-:Y:S01]  /*730b0*/  IADD3 R36, P6, PT, R48, R26, RZ ;  /* 0x0000001a30247210 */ /* 0x000fe20007fde0ff */
[----:B------:R0:W-:Y:S04]  /*730c0*/  STL.64 [R1+0x3c8], R44 ;  /* 0x0003c82c01007387 */ /* 0x0001e80000100a00 */
[----:B------:R-:W-:Y:S01]  /*730d0*/  IMAD.X R37, R35, 0x1, R28, P6 ;  /* 0x0000000123257824 */ /* 0x000fe200030e061c */
[----:B0-----:R-:W3:Y:S04]  /*730e0*/  LDL.LU.64 R44, [R1+0x2ef8] ;  /* 0x002ef800012c7983 */ /* 0x001ee80000300a00 */
[----:B------:R-:W-:Y:S04]  /*730f0*/  STL [R1+0x2974], R43 ;  /* 0x0029742b01007387 */ /* 0x000fe80000100800 */
[----:B------:R-:W-:Y:S04]  /*73100*/  STL [R1+0x2970], R38 ;  /* 0x0029702601007387 */ /* 0x000fe80000100800 */
[----:B------:R0:W-:Y:S02]  /*73110*/  STL.64 [R1+0x3f8], R36 ;  /* 0x0003f82401007387 */ /* 0x0001e40000100a00 */
[----:B0-----:R-:W-:-:S02]  /*73120*/  SHF.R.U32.HI R37, RZ, 0x8, R42 ;  /* 0x00000008ff257819 */ /* 0x001fc4000001162a */
[----:B------:R-:W-:Y:S02]  /*73130*/  SHF.R.U32.HI R36, RZ, 0x8, R60 ;  /* 0x00000008ff247819 */ /* 0x000fe4000001163c */
[----:B------:R-:W-:Y:S02]  /*73140*/  LOP3.LUT R37, R37, 0xffff, RZ, 0xc0, !PT ;  /* 0x0000ffff25257812 */ /* 0x000fe400078ec0ff */
[----:B------:R-:W-:Y:S02]  /*73150*/  LOP3.LUT R36, R36, 0xffff, RZ, 0xc0, !PT ;  /* 0x0000ffff24247812 */ /* 0x000fe400078ec0ff */
[--C-:B------:R-:W-:Y:S02]  /*73160*/  PRMT R37, R37, 0x3340, R0.reuse ;  /* 0x0000334025257816 */ /* 0x100fe40000000000 */
[----:B------:R-:W-:-:S03]  /*73170*/  PRMT R36, R36, 0x3340, R0 ;  /* 0x0000334024247816 */ /* 0x000fc60000000000 */
[----:B------:R-:W-:Y:S04]  /*73180*/  STL [R1+0xfcc], R37 ;  /* 0x000fcc2501007387 */ /* 0x000fe80000100800 */
[----:B------:R0:W-:Y:S04]  /*73190*/  STL [R1+0xfc8], R36 ;  /* 0x000fc82401007387 */ /* 0x0001e80000100800 */
[----:B------:R-:W3:Y:S01]  /*731a0*/  LDL.LU R60, [R1+0x2440] ;  /* 0x00244000013c7983 */ /* 0x000ee20000300800 */
[----:B--2---:R-:W-:-:S03]  /*731b0*/  LOP3.LUT R43, R50, 0xffff, RZ, 0xc0, !PT ;  /* 0x0000ffff322b7812 */ /* 0x004fc600078ec0ff */
[----:B------:R-:W2:Y:S01]  /*731c0*/  LDL.LU R50, [R1+0x2464] ;  /* 0x0024640001327983 */ /* 0x000ea20000300800 */
[----:B----4-:R-:W-:Y:S02]  /*731d0*/  LOP3.LUT R59, R59, 0xffff, RZ, 0xc0, !PT ;  /* 0x0000ffff3b3b7812 */ /* 0x010fe400078ec0ff */
[----:B------:R-:W-:Y:S02]  /*731e0*/  LOP3.LUT R42, R61, 0xffff, RZ, 0xc0, !PT ;  /* 0x0000ffff3d2a7812 */ /* 0x000fe400078ec0ff */
[----:B0-----:R-:W-:Y:S02]  /*731f0*/  PRMT R36, R59, 0x3340, R0 ;  /* 0x000033403b247816 */ /* 0x001fe40000000000 */
[----:B------:R-:W-:Y:S02]  /*73200*/  PRMT R37, R43, 0x3340, R42 ;  /* 0x000033402b257816 */ /* 0x000fe4000000002a */
[----:B------:R-:W-:Y:S02]  /*73210*/  LOP3.LUT R39, R51, 0xffff, RZ, 0xc0, !PT ;  /* 0x0000ffff33277812 */ /* 0x000fe400078ec0ff */
[----:B------:R-:W-:-:S02]  /*73220*/  LOP3.LUT R51, R52, 0xffff, RZ, 0xc0, !PT ;  /* 0x0000ffff34337812 */ /* 0x000fc400078ec0ff */
[----:B------:R-:W-:Y:S02]  /*73230*/  PRMT R52, R37, 0x5410, R36 ;  /* 0x0000541025347816 */ /* 0x000fe40000000024 */
[----:B------:R-:W-:-:S03]  /*73240*/  PRMT R36, R51, 0x3340, R0 ;  /* 0x0000334033247816 */ /* 0x000fc60000000000 */
[----:B------:R0:W-:Y:S01]  /*73250*/  STL [R1+0x2a68], R52 ;  /* 0x002a683401007387 */ /* 0x0001e20000100800 */
[----:B------:R-:W-:Y:S02]  /*73260*/  SHF.R.U32.HI R43, RZ, 0x8, R43 ;  /* 0x00000008ff2b7819 */ /* 0x000fe4000001162b */
[----:B0-----:R-:W-:Y:S02]  /*73270*/  IADD3 R52, P6, PT, R48, R29, RZ ;  /* 0x0000001d30347210 */ /* 0x001fe40007fde0ff */
[----:B---3--:R-:W-:-:S04]  /*73280*/  LOP3.LUT R38, R53, 0xffff, RZ, 0xc0, !PT ;  /* 0x0000ffff35267812 */ /* 0x008fc800078ec0ff */
[----:B------:R-:W-:Y:S01]  /*73290*/  PRMT R37, R39, 0x3340, R38 ;  /* 0x0000334027257816 */ /* 0x000fe20000000026 */
[----:B------:R-:W-:-:S03]  /*732a0*/  IMAD.X R53, R35, 0x1, R32, P6 ;  /* 0x0000000123357824 */ /* 0x000fc600030e0620 */
[----:B------:R-:W-:-:S05]  /*732b0*/  PRMT R36, R37, 0x5410, R36 ;  /* 0x0000541025247816 */ /* 0x000fca0000000024 */
[----:B------:R0:W-:Y:S01]  /*732c0*/  STL [R1+0x2a64], R36 ;  /* 0x002a642401007387 */ /* 0x0001e20000100800 */
[----:B------:R-:W-:-:S03]  /*732d0*/  SHF.R.U32.HI R37, RZ, 0x8, R42 ;  /* 0x00000008ff257819 */ /* 0x000fc6000001162a */
[----:B------:R1:W-:Y:S01]  /*732e0*/  STL.64 [R1+0x458], R52 ;  /* 0x0004583401007387 */ /* 0x0003e20000100a00 */
[----:B0-----:R-:W-:Y:S02]  /*732f0*/  SHF.R.U32.HI R36, RZ, 0x8, R38 ;  /* 0x00000008ff247819 */ /* 0x001fe40000011626 */
[----:B------:R-:W-:Y:S01]  /*73300*/  LOP3.LUT R38, R43, 0xffff, RZ, 0xc0, !PT ;  /* 0x0000ffff2b267812 */ /* 0x000fe200078ec0ff */
[----:B-1----:R-:W3:Y:S04]  /*73310*/  LDL.LU R52, [R1+0x243c] ;  /* 0x00243c0001347983 */ /* 0x002ee80000300800 */
[----:B------:R-:W4:Y:S04]  /*73320*/  LDL.LU R53, [R1+0x2448] ;  /* 0x0024480001357983 */ /* 0x000f280000300800 */
[----:B------:R-:W3:Y:S04]  /*73330*/  LDL.LU R61, [R1+0x14] ;  /* 0x00001400013d7983 */ /* 0x000ee80000300800 */
[----:B------:R-:W3:Y:S04]  /*73340*/  LDL.LU R42, [R1+0x2470] ;  /* 0x00247000012a7983 */ /* 0x000ee80000300800 */
[----:B------:R-:W3:Y:S01]  /*73350*/  LDL.LU R43, [R1+0x2494] ;  /* 0x00249400012b7983 */ /* 0x000ee20000300800 */
[----:B------:R-:W-:-:S02]  /*73360*/  LOP3.LUT R37, R37, 0xffff, RZ, 0xc0, !PT ;  /* 0x0000ffff25257812 */ /* 0x000fc400078ec0ff */
[----:B------:R-:W-:Y:S02]  /*73370*/  SHF.R.U32.HI R39, RZ, 0x8, R39 ;  /* 0x00000008ff277819 */ /* 0x000fe40000011627 */
[----:B------:R-:W-:Y:S01]  /*73380*/  PRMT R38, R38, 0x3340, R37 ;  /* 0x0000334026267816 */ /* 0x000fe20000000025 */
[----:B------:R-:W-:Y:S02]  /*73390*/  IMAD.MOV.U32 R37, RZ, RZ, R51 ;  /* 0x000000ffff257224 */ /* 0x000fe400078e0033 */
[----:B------:R-:W4:Y:S01]  /*733a0*/  LDL.LU R51, [R1+0x2ef0] ;  /* 0x002ef00001337983 */ /* 0x000f220000300800 */
[----:B------:R-:W-:Y:S02]  /*733b0*/  LOP3.LUT R39, R39, 0xffff, RZ, 0xc0, !PT ;  /* 0x0000ffff27277812 */ /* 0x000fe400078ec0ff */
[----:B------:R-:W-:Y:S01]  /*733c0*/  LOP3.LUT R36, R36, 0xffff, RZ, 0xc0, !PT ;  /* 0x0000ffff24247812 */ /* 0x000fe200078ec0ff */
[----:B------:R0:W-:Y:S03]  /*733d0*/  STL [R1+0x2958], R38 ;  /* 0x0029582601007387 */ /* 0x0001e60000100800 */
[----:B------:R-:W-:-:S02]  /*733e0*/  PRMT R36, R39, 0x3340, R36 ;  /* 0x0000334027247816 */ /* 0x000fc40000000024 */
[----:B0-----:R-:W-:-:S03]  /*733f0*/  IADD3 R38, P6, PT, R48, R30, RZ ;  /* 0x0000001e30267210 */ /* 0x001fc60007fde0ff */
[----:B------:R-:W-:Y:S02]  /*73400*/  STL [R1+0x2954], R36 ;  /* 0x0029542401007387 */ /* 0x000fe40000100800 */
[----:B------:R-:W-:-:S05]  /*73410*/  IMAD.X R39, R35, 0x1, R33, P6 ;  /* 0x0000000123277824 */ /* 0x000fca00030e0621 */
[----:B------:R0:W-:Y:S02]  /*73420*/  STL.64 [R1+0x430], R38 ;  /* 0x0004302601007387 */ /* 0x0001e40000100a00 */
[----:B0-----:R-:W-:Y:S02]  /*73430*/  IADD3 R38, P6, PT, R48, R31, RZ ;  /* 0x0000001f30267210 */ /* 0x001fe40007fde0ff */
[----:B------:R-:W4:Y:S03]  /*73440*/  LDL.LU R48, [R1+0x2eec] ;  /* 0x002eec0001307983 */ /* 0x000f260000300800 */
[----:B------:R-:W-:Y:S01]  /*73450*/  IMAD.X R39, R35, 0x1, R34, P6 ;  /* 0x0000000123277824 */ /* 0x000fe200030e0622 */
[----:B------:R-:W-:-:S04]  /*73460*/  SHF.R.U32.HI R35, RZ, 0x8, R37 ;  /* 0x00000008ff237819 */ /* 0x000fc80000011625 */
[----:B------:R-:W-:Y:S01]  /*73470*/  LOP3.LUT R35, R35, 0xffff, RZ, 0xc0, !PT ;  /* 0x0000ffff23237812 */ /* 0x000fe200078ec0ff */
[----:B------:R0:W-:Y:S03]  /*73480*/  STL.64 [R1+0x428], R38 ;  /* 0x0004282601007387 */ /* 0x0001e60000100a00 */
[----:B------:R-:W-:-:S05]  /*73490*/  PRMT R35, R35, 0x3340, R0 ;  /* 0x0000334023237816 */ /* 0x000fca0000000000 */
[----:B------:R1:W-:Y:S01]  /*734a0*/  STL [R1+0xfc4], R35 ;  /* 0x000fc42301007387 */ /* 0x0003e20000100800 */
[----:B0-----:R-:W-:-:S03]  /*734b0*/  LOP3.LUT R39, R60, 0xffff, RZ, 0xc0, !PT ;  /* 0x0000ffff3c277812 */ /* 0x001fc600078ec0ff */
[----:B------:R-:W4:Y:S01]  /*734c0*/  LDL.LU R60, [R1+0x2444] ;  /* 0x00244400013c7983 */ /* 0x000f220000300800 */
[----:B-1----:R-:W-:Y:S02]  /*734d0*/  PRMT R35, R39, 0x3340, R0 ;  /* 0x0000334027237816 */ /* 0x002fe40000000000 */
[----:B--2---:R-:W-:Y:S02]  /*734e0*/  LOP3.LUT R37, R50, 0xffff, RZ, 0xc0, !PT ;  /* 0x0000ffff32257812 */ /* 0x004fe400078ec0ff */
[----:B------:R-:W2:Y:S01]  /*734f0*/  LDL.LU R50, [R1+0x244c] ;  /* 0x00244c0001327983 */ /* 0x000ea20000300800 */
[----:B------:R-:W-:Y:S02]  /*73500*/  SHF.R.U32.HI R39, RZ, 0x8, R39 ;  /* 0x00000008ff277819 */ /* 0x000fe40000011627 */
[----:B---3--:R-:W-:-:S04]  /*73510*/  LOP3.LUT R38, R43, 0xffff, RZ, 0xc0, !PT ;  /* 0x0000ffff2b267812 */ /* 0x008fc800078ec0ff */
[----:B------:R-:W-:-:S04]  /*73520*/  PRMT R36, R38, 0x3340, R37 ;  /* 0x0000334026247816 */ /* 0x000fc80000000025 */
[----:B------:R-:W-:Y:S02]  /*73530*/  PRMT R36, R36, 0x5410, R35 ;  /* 0x0000541024247816 */ /* 0x000fe40000000023 */
[----:B------:R-:W-:Y:S02]  /*73540*/  SHF.R.U32.HI R35, RZ, 0x8, R59 ;  /* 0x00000008ff237819 */ /* 0x000fe4000001163b */
[----:B------:R-:W3:Y:S04]  /*73550*/  LDL.LU R59, [R1+0x2ee8] ;  /* 0x002ee800013b7983 */ /* 0x000ee80000300800 */
[----:B------:R0:W-:Y:S02]  /*73560*/  STL [R1+0x2a60], R36 ;  /* 0x002a602401007387 */ /* 0x0001e40000100800 */
[----:B0-----:R-:W-:-:S02]  /*73570*/  SHF.R.U32.HI R36, RZ, 0x8, R38 ;  /* 0x00000008ff247819 */ /* 0x001fc40000011626 */
[----:B------:R-:W-:Y:S02]  /*73580*/  SHF.R.U32.HI R38, RZ, 0x8, R37 ;  /* 0x00000008ff267819 */ /* 0x000fe40000011625 */
[----:B------:R-:W-:Y:S02]  /*73590*/  LOP3.LUT R37, R35, 0xffff, RZ, 0xc0, !PT ;  /* 0x0000ffff23257812 */ /* 0x000fe400078ec0ff */
[----:B------:R-:W-:Y:S02]  /*735a0*/  LOP3.LUT R36, R36, 0xffff, RZ, 0xc0, !PT ;  /* 0x0000ffff24247812 */ /* 0x000fe400078ec0ff */
[----:B------:R-:W-:Y:S02]  /*735b0*/  LOP3.LUT R35, R38, 0xffff, RZ, 0xc0, !PT ;  /* 0x0000ffff26237812 */ /* 0x000fe400078ec0ff */
[----:B------:R-:W-:Y:S02]  /*735c0*/  PRMT R37, R37, 0x3340, R0 ;  /* 0x0000334025257816 */ /* 0x000fe40000000000 */
[----:B------:R-:W-:-:S02]  /*735d0*/  PRMT R35, R36, 0x3340, R35 ;  /* 0x0000334024237816 */ /* 0x000fc40000000023 */
[----:B------:R-:W-:Y:S01]  /*735e0*/  LOP3.LUT R38, R42, 0xffff, RZ, 0xc0, !PT ;  /* 0x0000ffff2a267812 */ /* 0x000fe200078ec0ff */
[----:B------:R4:W-:Y:S01]  /*735f0*/  STL [R1+0xfc0], R37 ;  /* 0x000fc02501007387 */ /* 0x0009e20000100800 */
[----:B------:R-:W-:-:S03]  /*73600*/  LOP3.LUT R43, R52, 0xffff, RZ, 0xc0, !PT ;  /* 0x0000ffff342b7812 */ /* 0x000fc600078ec0ff */
[----:B------:R0:W-:Y:S01]  /*73610*/  STL [R1+0x2938], R35 ;  /* 0x0029382301007387 */ /* 0x0001e20000100800 */
[----:B----4-:R-:W-:Y:S02]  /*73620*/  LOP3.LUT R37, R53, 0xffff, RZ, 0xc0, !PT ;  /* 0x0000ffff35257812 */ /* 0x010fe400078ec0ff */
[----:B0-----:R-:W-:Y:S02]  /*73630*/  PRMT R35, R43, 0x3340, R0 ;  /* 0x000033402b237816 */ /* 0x001fe40000000000 */
[----:B------:R-:W-:Y:S02]  /*73640*/  PRMT R36, R38, 0x3340, R37 ;  /* 0x0000334026247816 */ /* 0x000fe40000000025 */
[----:B------:R-:W-:Y:S02]  /*73650*/  IADD3 R52, P6, PT, R61, R4, RZ ;  /* 0x000000043d347210 */ /* 0x000fe40007fde0ff */
[----:B------:R-:W-:Y:S02]  /*73660*/  PRMT R36, R36, 0x5410, R35 ;  /* 0x0000541024247816 */ /* 0x000fe40000000023 */
[----:B------:R-:W-:-:S05]  /*73670*/  SHF.R.S32.HI R35, RZ, 0x1f, R61 ;  /* 0x0000001fff237819 */ /* 0x000fca000001143d */
[----:B------:R-:W-:Y:S01]  /*73680*/  IMAD.X R53, R35, 0x1, R47, P6 ;  /* 0x0000000123357824 */ /* 0x000fe200030e062f */
[----:B------:R-:W-:Y:S01]  /*73690*/  STL [R1+0x2a5c], R36 ;  /* 0x002a5c2401007387 */ /* 0x000fe20000100800 */
[----:B------:R-:W-:Y:S02]  /*736a0*/  SHF.R.U32.HI R42, RZ, 0x8, R38 ;  /* 0x00000008ff2a7819 */ /* 0x000fe40000011626 */
[----:B------:R-:W-:Y:S01]  /*736b0*/  LOP3.LUT R38, R39, 0xffff, RZ, 0xc0, !PT ;  /* 0x0000ffff27267812 */ /* 0x000fe200078ec0ff */
[----:B------:R0:W-:Y:S04]  /*736c0*/  STL.64 [R1+0x408], R52 ;  /* 0x0004083401007387 */ /* 0x0001e80000100a00 */
[----:B0-----:R-:W4:Y:S04]  /*736d0*/  LDL.LU.64 R52, [R1+0x2ee0] ;  /* 0x002ee00001347983 */ /* 0x001f280000300a00 */
[----:B------:R-:W3:Y:S01]  /*736e0*/  LDL.LU R39, [R1+0x2474] ;  /* 0x0024740001277983 */ /* 0x000ee20000300800 */
[----:B------:R-:W-:-:S02]  /*736f0*/  SHF.R.U32.HI R36, RZ, 0x8, R37 ;  /* 0x00000008ff247819 */ /* 0x000fc40000011625 */
[----:B------:R-:W-:Y:S02]  /*73700*/  LOP3.LUT R37, R42, 0xffff, RZ, 0xc0, !PT ;  /* 0x0000ffff2a257812 */ /* 0x000fe400078ec0ff */
[----:B------:R-:W-:Y:S02]  /*73710*/  LOP3.LUT R36, R36, 0xffff, RZ, 0xc0, !PT ;  /* 0x0000ffff24247812 */ /* 0x000fe400078ec0ff */
[----:B------:R-:W-:Y:S02]  /*73720*/  PRMT R38, R38, 0x3340, R0 ;  /* 0x0000334026267816 */ /* 0x000fe40000000000 */
[----:B------:R-:W-:-:S03]  /*73730*/  PRMT R36, R37, 0x3340, R36 ;  /* 0x0000334025247816 */ /* 0x000fc60000000024 */
[----:B------:R2:W-:Y:S04]  /*73740*/  STL [R1+0x348], R38 ;  /* 0x0003482601007387 */ /* 0x0005e80000100800 */
[----:B------:R0:W-:Y:S01]  /*73750*/  STL [R1+0x2934], R36 ;  /* 0x0029342401007387 */ /* 0x0001e20000100800 */
[----:B--2---:R-:W-:Y:S02]  /*73760*/  LOP3.LUT R38, R50, 0xffff, RZ, 0xc0, !PT ;  /* 0x0000ffff32267812 */ /* 0x004fe400078ec0ff */
[----:B---3--:R-:W-:Y:S02]  /*73770*/  LOP3.LUT R42, R39, 0xffff, RZ, 0xc0, !PT ;  /* 0x0000ffff272a7812 */ /* 0x008fe400078ec0ff */
[----:B------:R-:W-:Y:S02]  /*73780*/  LOP3.LUT R39, R60, 0xffff, RZ, 0xc0, !PT ;  /* 0x0000ffff3c277812 */ /* 0x000fe400078ec0ff */
[----:B------:R-:W-:Y:S01]  /*73790*/  PRMT R37, R42, 0x3340, R38 ;  /* 0x000033402a257816 */ /* 0x000fe20000000026 */
[----:B------:R-:W2:Y:S01]  /*737a0*/  LDL.LU R60, [R1+0xd4] ;  /* 0x0000d400013c7983 */ /* 0x000ea20000300800 */
[----:B0-----:R-:W-:-:S03]  /*737b0*/  PRMT R36, R39, 0x3340, R0 ;  /* 0x0000334027247816 */ /* 0x001fc60000000000 */
[----:B------:R-:W3:Y:S01]  /*737c0*/  LDL.LU R50, [R1+0x54] ;  /* 0x0000540001327983 */ /* 0x000ee20000300800 */
[----:B------:R-:W-:Y:S02]  /*737d0*/  PRMT R37, R37, 0x5410, R36 ;  /* 0x0000541025257816 */ /* 0x000fe40000000024 */
[----:B------:R-:W-:-:S03]  /*737e0*/  IADD3 R36, P6, PT, R61, R5, RZ ;  /* 0x000000053d247210 */ /* 0x000fc60007fde0ff */
[----:B------:R0:W-:Y:S01]  /*737f0*/  STL [R1+0x2a58], R37 ;  /* 0x002a582501007387 */ /* 0x0001e20000100800 */
[----:B------:R-:W-:Y:S01]  /*73800*/  SHF.R.U32.HI R42, RZ, 0x8, R42 ;  /* 0x00000008ff2a7819 */ /* 0x000fe2000001162a */
[----:B0-----:R-:W-:-:S05]  /*73810*/  IMAD.X R37, R35, 0x1, R6, P6 ;  /* 0x0000000123257824 */ /* 0x001fca00030e0606 */
[----:B------:R0:W-:Y:S02]  /*73820*/  STL.64 [R1+0x7e8], R36 ;  /* 0x0007e82401007387 */ /* 0x0001e40000100a00 */
[----:B0-----:R-:W-:Y:S02]  /*73830*/  SHF.R.U32.HI R37, RZ, 0x8, R38 ;  /* 0x00000008ff257819 */ /* 0x001fe40000011626 */
[----:B------:R-:W-:Y:S02]  /*73840*/  SHF.R.U32.HI R36, RZ, 0x8, R39 ;  /* 0x00000008ff247819 */ /* 0x000fe40000011627 */
[----:B------:R-:W2:Y:S01]  /*73850*/  LDL.LU R39, [R1+0xd0] ;  /* 0x0000d00001277983 */ /* 0x000ea20000300800 */
[----:B------:R-:W-:-:S03]  /*73860*/  LOP3.LUT R38, R42, 0xffff, RZ, 0xc0, !PT ;  /* 0x0000ffff2a267812 */ /* 0x000fc600078ec0ff */
[----:B------:R-:W3:Y:S01]  /*73870*/  LDL.LU R42, [R1+0x50] ;  /* 0x00005000012a7983 */ /* 0x000ee20000300800 */
[----:B------:R-:W-:Y:S02]  /*73880*/  LOP3.LUT R37, R37, 0xffff, RZ, 0xc0, !PT ;  /* 0x0000ffff25257812 */ /* 0x000fe400078ec0ff */
[----:B------:R-:W-:Y:S02]  /*73890*/  LOP3.LUT R36, R36, 0xffff, RZ, 0xc0, !PT ;  /* 0x0000ffff24247812 */ /* 0x000fe400078ec0ff */
[----:B------:R-:W-:Y:S02]  /*738a0*/  PRMT R37, R38, 0x3340, R37 ;  /* 0x0000334026257816 */ /* 0x000fe40000000025 */
[--C-:B------:R-:W-:Y:S02]  /*738b0*/  PRMT R36, R36, 0x3340, R0.reuse ;  /* 0x0000334024247816 */ /* 0x100fe40000000000 */
[----:B------:R-:W-:Y:S01]  /*738c0*/  LOP3.LUT R44, R44, 0xffff, RZ, 0xc0, !PT ;  /* 0x0000ffff2c2c7812 */ /* 0x000fe200078ec0ff */
[----:B------:R-:W-:Y:S04]  /*738d0*/  STL [R1+0x2924], R37 ;  /* 0x0029242501007387 */ /* 0x000fe80000100800 */
[----:B------:R0:W-:Y:S02]  /*738e0*/  STL [R1+0x340], R36 ;  /* 0x0003402401007387 */ /* 0x0001e40000100800 */
[----:B0-----:R-:W-:-:S02]  /*738f0*/  PRMT R36, R44, 0x3340, R0 ;  /* 0x000033402c247816 */ /* 0x001fc40000000000 */
[----:B------:R-:W-:Y:S02]  /*73900*/  SHF.R.U32.HI R43, RZ, 0x8, R43 ;  /* 0x00000008ff2b7819 */ /* 0x000fe4000001162b */
[----:B------:R-:W-:Y:S02]  /*73910*/  LOP3.LUT R45, R45, 0xffff, RZ, 0xc0, !PT ;  /* 0x0000ffff2d2d7812 */ /* 0x000fe400078ec0ff */
[----:B--2---:R-:W-:Y:S02]  /*73920*/  LOP3.LUT R39, R39, 0xffff, RZ, 0xc0, !PT ;  /* 0x0000ffff27277812 */ /* 0x004fe400078ec0ff */
[----:B---3--:R-:W-:Y:S02]  /*73930*/  LOP3.LUT R38, R42, 0xffff, RZ, 0xc0, !PT ;  /* 0x0000ffff2a267812 */ /* 0x008fe400078ec0ff */
[----:B------:R-:W2:Y:S02]  /*73940*/  LDL.LU R42, [R1+0x1c8] ;  /* 0x0001c800012a7983 */ /* 0x000ea40000300800 */
[----:B------:R-:W-:-:S04]  /*73950*/  PRMT R37, R39, 0x3340, R38 ;  /* 0x0000334027257816 */ /* 0x000fc80000000026 */
[----:B------:R-:W-:Y:S02]  /*73960*/  PRMT R37, R37, 0x5410, R36 ;  /* 0x0000541025257816 */ /* 0x000fe40000000024 */
[----:B------:R-:W-:-:S03]  /*73970*/  IADD3 R36, P6, PT, R61, R7, RZ ;  /* 0x000000073d247210 */ /* 0x000fc60007fde0ff */
[----:B------:R0:W-:Y:S02]  /*73980*/  STL [R1+0x2a54], R37 ;  /* 0x002a542501007387 */ /* 0x0001e40000100800 */
[----:B0-----:R-:W-:-:S05]  /*73990*/  IMAD.X R37, R35, 0x1, R8, P6 ;  /* 0x0000000123257824 */ /* 0x001fca00030e0608 */
[----:B------:R0:W-:Y:S02]  /*739a0*/  STL.64 [R1+0x6f8], R36 ;  /* 0x0006f82401007387 */ /* 0x0001e40000100a00 */
[----:B0-----:R-:W-:Y:S02]  /*739b0*/  SHF.R.U32.HI R36, RZ, 0x8, R38 ;  /* 0x00000008ff247819 */ /* 0x001fe40000011626 */
[----:B------:R-:W-:Y:S02]  /*739c0*/  SHF.R.U32.HI R37, RZ, 0x8, R39 ;  /* 0x00000008ff257819 */ /* 0x000fe40000011627 */
[----:B------:R-:W-:Y:S02]  /*739d0*/  LOP3.LUT R38, R43, 0xffff, RZ, 0xc0, !PT ;  /* 0x0000ffff2b267812 */ /* 0x000fe400078ec0ff */
[----:B------:R-:W-:Y:S01]  /*739e0*/  LOP3.LUT R37, R37, 0xffff, RZ, 0xc0, !PT ;  /* 0x0000ffff25257812 */ /* 0x000fe200078ec0ff */
[----:B------:R-:W3:Y:S01]  /*739f0*/  LDL.LU R43, [R1+0x1f8] ;  /* 0x0001f800012b7983 */ /* 0x000ee20000300800 */
[----:B------:R-:W-:-:S02]  /*73a00*/  LOP3.LUT R36, R36, 0xffff, RZ, 0xc0, !PT ;  /* 0x0000ffff24247812 */ /* 0x000fc400078ec0ff */
[----:B------:R-:W-:Y:S02]  /*73a10*/  PRMT R38, R38, 0x3340, R0 ;  /* 0x0000334026267816 */ /* 0x000fe40000000000 */
[----:B------:R-:W-:Y:S02]  /*73a20*/  PRMT R36, R37, 0x3340, R36 ;  /* 0x0000334025247816 */ /* 0x000fe40000000024 */
[----:B------:R-:W-:Y:S01]  /*73a30*/  LOP3.LUT R39, R60, 0xffff, RZ, 0xc0, !PT ;  /* 0x0000ffff3c277812 */ /* 0x000fe200078ec0ff */
[----:B------:R0:W-:Y:S04]  /*73a40*/  STL [R1+0x33c], R38 ;  /* 0x00033c2601007387 */ /* 0x0001e80000100800 */
[----:B------:R1:W-:Y:S04]  /*73a50*/  STL [R1+0x2918], R36 ;  /* 0x0029182401007387 */ /* 0x0003e80000100800 */
[----:B------:R-:W4:Y:S01]  /*73a60*/  LDL.LU R60, [R1+0x94] ;  /* 0x00009400013c7983 */ /* 0x000f220000300800 */
[----:B0-----:R-:W-:-:S03]  /*73a70*/  LOP3.LUT R38, R50, 0xffff, RZ, 0xc0, !PT ;  /* 0x0000ffff32267812 */ /* 0x001fc600078ec0ff */
[----:B------:R-:W4:Y:S01]  /*73a80*/  LDL.LU R50, [R1+0x30] ;  /* 0x0000300001327983 */ /* 0x000f220000300800 */
[----:B-1----:R-:W-:Y:S02]  /*73a90*/  PRMT R36, R45, 0x3340, R0 ;  /* 0x000033402d247816 */ /* 0x002fe40000000000 */
[----:B------:R-:W-:-:S04]  /*73aa0*/  PRMT R37, R39, 0x3340, R38 ;  /* 0x0000334027257816 */ /* 0x000fc80000000026 */
[----:B------:R-:W-:Y:S02]  /*73ab0*/  PRMT R37, R37, 0x5410, R36 ;  /* 0x0000541025257816 */ /* 0x000fe40000000024 */
[----:B------:R-:W-:-:S03]  /*73ac0*/  IADD3 R36, P6, PT, R61, R9, RZ ;  /* 0x000000093d247210 */ /* 0x000fc60007fde0ff */
[----:B------:R0:W-:Y:S02]  /*73ad0*/  STL [R1+0x2a50], R37 ;  /* 0x002a502501007387 */ /* 0x0001e40000100800 */
[----:B0-----:R-:W-:-:S05]  /*73ae0*/  IMAD.X R37, R35, 0x1, R10, P6 ;  /* 0x0000000123257824 */ /* 0x001fca00030e060a */
        /* <DEDUP_REMOVED lines=9> */
[----:B------:R-:W-:-:S03]  /*73b80*/  PRMT R36, R36, 0x3340, R0 ;  /* 0x0000334024247816 */ /* 0x000fc60000000000 */
[----:B------:R-:W-:Y:S04]  /*73b90*/  STL [R1+0x2904], R37 ;  /* 0x0029042501007387 */ /* 0x000fe80000100800 */
[----:B------:R0:W-:Y:S01]  /*73ba0*/  STL [R1+0x30c], R36 ;  /* 0x00030c2401007387 */ /* 0x0001e20000100800 */
[----:B------:R-:W-:Y:S02]  /*73bb0*/  SHF.R.U32.HI R44, RZ, 0x8, R44 ;  /* 0x00000008ff2c7819 */ /* 0x000fe4000001162c */
[----:B------:R-:W-:Y:S02]  /*73bc0*/  LOP3.LUT R40, R40, 0xffff, RZ, 0xc0, !PT ;  /* 0x0000ffff28287812 */ /* 0x000fe400078ec0ff */
[----:B--2---:R-:W-:-:S04]  /*73bd0*/  LOP3.LUT R42, R42, 0xffff, RZ, 0xc0, !PT ;  /* 0x0000ffff2a2a7812 */ /* 0x004fc800078ec0ff */
[----:B0-----:R-:W-:Y:S02]  /*73be0*/  PRMT R36, R42, 0x3340, R0 ;  /* 0x000033402a247816 */ /* 0x001fe40000000000 */
[----:B---3--:R-:W-:Y:S02]  /*73bf0*/  LOP3.LUT R38, R43, 0xffff, RZ, 0xc0, !PT ;  /* 0x0000ffff2b267812 */ /* 0x008fe400078ec0ff */
[----:B----4-:R-:W-:-:S04]  /*73c00*/  LOP3.LUT R39, R45, 0xffff, RZ, 0xc0, !PT ;  /* 0x0000ffff2d277812 */ /* 0x010fc800078ec0ff */
[----:B------:R-:W-:-:S04]  /*73c10*/  PRMT R37, R39, 0x3340, R38 ;  /* 0x0000334027257816 */ /* 0x000fc80000000026 */
        /* <DEDUP_REMOVED lines=8> */
[----:B------:R-:W-:Y:S02]  /*73ca0*/  LOP3.LUT R37, R37, 0xffff, RZ, 0xc0, !PT ;  /* 0x0000ffff25257812 */ /* 0x000fe400078ec0ff */
[----:B------:R-:W-:Y:S02]  /*73cb0*/  LOP3.LUT R36, R36, 0xffff, RZ, 0xc0, !PT ;  /* 0x0000ffff24247812 */ /* 0x000fe400078ec0ff */
[----:B------:R-:W-:Y:S02]  /*73cc0*/  PRMT R38, R38, 0x3340, R0 ;  /* 0x0000334026267816 */ /* 0x000fe40000000000 */
[----:B------:R-:W-:Y:S02]  /*73cd0*/  PRMT R36, R37, 0x3340, R36 ;  /* 0x0000334025247816 */ /* 0x000fe40000000024 */
[----:B------:R-:W-:Y:S01]  /*73ce0*/  LOP3.LUT R39, R60, 0xffff, RZ, 0xc0, !PT ;  /* 0x0000ffff3c277812 */ /* 0x000fe200078ec0ff */
[----:B------:R0:W-:Y:S04]  /*73cf0*/  STL [R1+0x308], R38 ;  /* 0x0003082601007387 */ /* 0x0001e80000100800 */
[----:B------:R1:W-:Y:S04]  /*73d00*/  STL [R1+0x28f4], R36 ;  /* 0x0028f42401007387 */ /* 0x0003e80000100800 */
[----:B------:R-:W2:Y:S01]  /*73d10*/  LDL.LU R43, [R1+0x1cc] ;  /* 0x0001cc00012b7983 */ /* 0x000ea20000300800 */
[----:B0-----:R-:W-:-:S03]  /*73d20*/  LOP3.LUT R38, R50, 0xffff, RZ, 0xc0, !PT ;  /* 0x0000ffff32267812 */ /* 0x001fc600078ec0ff */
[----:B------:R-:W3:Y:S01]  /*73d30*/  LDL.LU R44, [R1+0x1fc] ;  /* 0x0001fc00012c7983 */ /* 0x000ee20000300800 */
[----:B-1----:R-:W-:Y:S02]  /*73d40*/  PRMT R36, R40, 0x3340, R0 ;  /* 0x0000334028247816 */ /* 0x002fe40000000000 */
[----:B------:R-:W-:-:S04]  /*73d50*/  PRMT R37, R39, 0x3340, R38 ;  /* 0x0000334027257816 */ /* 0x000fc80000000026 */
[----:B------:R-:W-:-:S05]  /*73d60*/  PRMT R36, R37, 0x5410, R36 ;  /* 0x0000541025247816 */ /* 0x000fca0000000024 */
[----:B------:R0:W-:Y:S04]  /*73d70*/  STL [R1+0x2a48], R36 ;  /* 0x002a482401007387 */ /* 0x0001e80000100800 */
[----:B------:R-:W4:Y:S04]  /*73d80*/  LDL.LU R45, [R1+0x22c] ;  /* 0x00022c00012d7983 */ /* 0x000f280000300800 */
[----:B------:R-:W3:Y:S01]  /*73d90*/  LDL.LU R60, [R1+0x1b8] ;  /* 0x0001b800013c7983 */ /* 0x000ee20000300800 */
[----:B0-----:R-:W-:-:S03]  /*73da0*/  IADD3 R36, P6, PT, R61, R13, RZ ;  /* 0x0000000d3d247210 */ /* 0x001fc60007fde0ff */
[----:B------:R-:W3:Y:S02]  /*73db0*/  LDL.LU R50, [R1+0x1dc] ;  /* 0x0001dc0001327983 */ /* 0x000ee40000300800 */
[----:B------:R-:W-:Y:S01]  /*73dc0*/  IMAD.X R37, R35, 0x1, R14, P6 ;  /* 0x0000000123257824 */ /* 0x000fe200030e060e */
[----:B------:R-:W-:-:S04]  /*73dd0*/  SHF.R.U32.HI R39, RZ, 0x8, R39 ;  /* 0x00000008ff277819 */ /* 0x000fc80000011627 */
[----:B------:R0:W-:Y:S02]  /*73de0*/  STL.64 [R1+0x7d0], R36 ;  /* 0x0007d02401007387 */ /* 0x0001e40000100a00 */
[----:B0-----:R-:W-:Y:S02]  /*73df0*/  SHF.R.U32.HI R37, RZ, 0x8, R38 ;  /* 0x00000008ff257819 */ /* 0x001fe40000011626 */
[----:B------:R-:W-:Y:S02]  /*73e00*/  LOP3.LUT R38, R39, 0xffff, RZ, 0xc0, !PT ;  /* 0x0000ffff27267812 */ /* 0x000fe400078ec0ff */
[----:B------:R-:W-:Y:S02]  /*73e10*/  LOP3.LUT R37, R37, 0xffff, RZ, 0xc0, !PT ;  /* 0x0000ffff25257812 */ /* 0x000fe400078ec0ff */
[----:B------:R-:W-:Y:S02]  /*73e20*/  SHF.R.U32.HI R36, RZ, 0x8, R40 ;  /* 0x00000008ff247819 */ /* 0x000fe40000011628 */
[----:B------:R-:W3:Y:S01]  /*73e30*/  LDL.LU R40, [R1+0x248] ;  /* 0x0002480001287983 */ /* 0x000ee20000300800 */
[----:B------:R-:W-:-:S03]  /*73e40*/  PRMT R38, R38, 0x3340, R37 ;  /* 0x0000334026267816 */ /* 0x000fc60000000025 */
[----:B------:R-:W3:Y:S04]  /*73e50*/  LDL.LU R39, [R1+0x98] ;  /* 0x0000980001277983 */ /* 0x000ee80000300800 */
[----:B------:R-:W4:Y:S01]  /*73e60*/  LDL.LU R37, [R1+0x34] ;  /* 0x0000340001257983 */ /* 0x000f220000300800 */
[----:B------:R-:W-:-:S03]  /*73e70*/  LOP3.LUT R36, R36, 0xffff, RZ, 0xc0, !PT ;  /* 0x0000ffff24247812 */ /* 0x000fc600078ec0ff */
[----:B------:R0:W-:Y:S02]  /*73e80*/  STL [R1+0x28e8], R38 ;  /* 0x0028e82601007387 */ /* 0x0001e40000100800 */
[----:B0-----:R-:W-:Y:S02]  /*73e90*/  PRMT R38, R36, 0x3340, R0 ;  /* 0x0000334024267816 */ /* 0x001fe40000000000 */
[----:B------:R-:W-:-:S03]  /*73ea0*/  LOP3.LUT R36, R41, 0xffff, RZ, 0xc0, !PT ;  /* 0x0000ffff29247812 */ /* 0x000fc600078ec0ff */
[----:B------:R-:W-:Y:S04]  /*73eb0*/  STL [R1+0x304], R38 ;  /* 0x0003042601007387 */ /* 0x000fe80000100800 */
[----:B------:R0:W-:Y:S02]  /*73ec0*/  STL [R1+0x23cc], R36 ;  /* 0x0023cc2401007387 */ /* 0x0001e40000100800 */
[----:B0-----:R-:W-:Y:S02]  /*73ed0*/  PRMT R36, R36, 0x3340, R0 ;  /* 0x0000334024247816 */ /* 0x001fe40000000000 */
[----:B------:R-:W-:Y:S02]  /*73ee0*/  SHF.R.U32.HI R42, RZ, 0x8, R42 ;  /* 0x00000008ff2a7819 */ /* 0x000fe4000001162a */
[----:B--2---:R-:W-:-:S02]  /*73ef0*/  LOP3.LUT R43, R43, 0xffff, RZ, 0xc0, !PT ;  /* 0x0000ffff2b2b7812 */ /* 0x004fc400078ec0ff */
        /* <DEDUP_REMOVED lines=15> */
[----:B------:R-:W-:Y:S02]  /*73ff0*/  LOP3.LUT R41, R40, 0xffff, RZ, 0xc0, !PT ;  /* 0x0000ffff28297812 */ /* 0x000fe400078ec0ff */
[----:B------:R-:W-:Y:S01]  /*74000*/  LOP3.LUT R40, R44, 0xffff, RZ, 0xc0, !PT ;  /* 0x0000ffff2c287812 */ /* 0x000fe200078ec0ff */
[----:B------:R0:W-:Y:S03]  /*74010*/  STL [R1+0x300], R38 ;  /* 0x0003002601007387 */ /* 0x0001e60000100800 */
[----:B------:R-:W-:Y:S01]  /*74020*/  PRMT R37, R41, 0x3340, R40 ;  /* 0x0000334029257816 */ /* 0x000fe20000000028 */
[----:B------:R1:W-:Y:S01]  /*74030*/  STL [R1+0x2930], R36 ;  /* 0x0029302401007387 */ /* 0x0003e20000100800 */
[----:B------:R-:W-:-:S02]  /*74040*/  LOP3.LUT R39, R45, 0xffff, RZ, 0xc0, !PT ;  /* 0x0000ffff2d277812 */ /* 0x000fc400078ec0ff */
[----:B------:R-:W-:Y:S01]  /*74050*/  LOP3.LUT R42, R60, 0xffff, RZ, 0xc0, !PT ;  /* 0x0000ffff3c2a7812 */ /* 0x000fe200078ec0ff */
[----:B------:R-:W2:Y:S01]  /*74060*/  LDL.LU R44, [R1+0x17c4] ;  /* 0x0017c400012c7983 */ /* 0x000ea20000300800 */
[----:B0-----:R-:W-:-:S03]  /*74070*/  LOP3.LUT R38, R50, 0xffff, RZ, 0xc0, !PT ;  /* 0x0000ffff32267812 */ /* 0x001fc600078ec0ff */
[----:B------:R-:W3:Y:S01]  /*74080*/  LDL.LU R45, [R1+0x23f0] ;  /* 0x0023f000012d7983 */ /* 0x000ee20000300800 */
[----:B-1----:R-:W-:-:S03]  /*74090*/  PRMT R36, R43, 0x3340, R0 ;  /* 0x000033402b247816 */ /* 0x002fc60000000000 */
[----:B------:R-:W4:Y:S01]  /*740a0*/  LDL.LU R50, [R1+0x234] ;  /* 0x0002340001327983 */ /* 0x000f220000300800 */
[----:B------:R-:W-:-:S03]  /*740b0*/  PRMT R36, R37, 0x5410, R36 ;  /* 0x0000541025247816 */ /* 0x000fc60000000024 */
[----:B------:R-:W4:Y:S01]  /*740c0*/  LDL.LU R60, [R1+0x1e0] ;  /* 0x0001e000013c7983 */ /* 0x000f220000300800 */
[----:B------:R-:W-:-:S03]  /*740d0*/  PRMT R37, R39, 0x3340, R38 ;  /* 0x0000334027257816 */ /* 0x000fc60000000026 */
[----:B------:R0:W-:Y:S02]  /*740e0*/  STL [R1+0x2a40], R36 ;  /* 0x002a402401007387 */ /* 0x0001e40000100800 */
[----:B0-----:R-:W-:-:S04]  /*740f0*/  PRMT R36, R42, 0x3340, R0 ;  /* 0x000033402a247816 */ /* 0x001fc80000000000 */
        /* <DEDUP_REMOVED lines=9> */
[----:B------:R-:W-:Y:S02]  /*74190*/  SHF.R.U32.HI R36, RZ, 0x8, R38 ;  /* 0x00000008ff247819 */ /* 0x000fe40000011626 */
[----:B------:R-:W-:-:S02]  /*741a0*/  LOP3.LUT R38, R41, 0xffff, RZ, 0xc0, !PT ;  /* 0x0000ffff29267812 */ /* 0x000fc400078ec0ff */
[----:B------:R-:W-:Y:S02]  /*741b0*/  LOP3.LUT R37, R37, 0xffff, RZ, 0xc0, !PT ;  /* 0x0000ffff25257812 */ /* 0x000fe400078ec0ff */
[----:B------:R-:W-:Y:S02]  /*741c0*/  LOP3.LUT R39, R39, 0xffff, RZ, 0xc0, !PT ;  /* 0x0000ffff27277812 */ /* 0x000fe400078ec0ff */
[----:B------:R-:W-:Y:S02]  /*741d0*/  LOP3.LUT R36, R36, 0xffff, RZ, 0xc0, !PT ;  /* 0x0000ffff24247812 */ /* 0x000fe400078ec0ff */
[----:B------:R-:W-:Y:S02]  /*741e0*/  PRMT R41, R38, 0x3340, R37 ;  /* 0x0000334026297816 */ /* 0x000fe40000000025 */
[----:B------:R-:W-:Y:S02]  /*741f0*/  PRMT R38, R39, 0x3340, R36 ;  /* 0x0000334027267816 */ /* 0x000fe40000000024 */
[----:B------:R-:W-:Y:S01]  /*74200*/  IADD3 R36, P6, PT, R61, R18, RZ ;  /* 0x000000123d247210 */ /* 0x000fe20007fde0ff */
[----:B------:R-:W-:Y:S04]  /*74210*/  STL [R1+0x28c4], R41 ;  /* 0x0028c42901007387 */ /* 0x000fe80000100800 */
[----:B------:R-:W-:Y:S01]  /*74220*/  IMAD.X R37, R35, 0x1, R20, P6 ;  /* 0x0000000123257824 */ /* 0x000fe200030e0614 */
[----:B------:R-:W-:Y:S04]  /*74230*/  STL [R1+0x28c0], R38 ;  /* 0x0028c02601007387 */ /* 0x000fe80000100800 */
[----:B------:R0:W-:Y:S02]  /*74240*/  STL.64 [R1+0x7b8], R36 ;  /* 0x0007b82401007387 */ /* 0x0001e40000100a00 */
[----:B0-----:R-:W-:-:S02]  /*74250*/  SHF.R.U32.HI R37, RZ, 0x8, R42 ;  /* 0x00000008ff257819 */ /* 0x001fc4000001162a */
[----:B------:R-:W-:Y:S01]  /*74260*/  SHF.R.U32.HI R36, RZ, 0x8, R43 ;  /* 0x00000008ff247819 */ /* 0x000fe2000001162b */
[----:B------:R-:W4:Y:S01]  /*74270*/  LDL.LU R42, [R1+0x23ec] ;  /* 0x0023ec00012a7983 */ /* 0x000f220000300800 */
[----:B------:R-:W-:Y:S02]  /*74280*/  LOP3.LUT R37, R37, 0xffff, RZ, 0xc0, !PT ;  /* 0x0000ffff25257812 */ /* 0x000fe400078ec0ff */
[----:B------:R-:W-:Y:S01]  /*74290*/  LOP3.LUT R36, R36, 0xffff, RZ, 0xc0, !PT ;  /* 0x0000ffff24247812 */ /* 0x000fe200078ec0ff */
[----:B------:R-:W4:Y:S01]  /*742a0*/  LDL.LU R43, [R1+0x14d0] ;  /* 0x0014d000012b7983 */ /* 0x000f220000300800 */
[--C-:B------:R-:W-:Y:S02]  /*742b0*/  PRMT R37, R37, 0x3340, R0.reuse ;  /* 0x0000334025257816 */ /* 0x100fe40000000000 */
[----:B------:R-:W-:-:S03]  /*742c0*/  PRMT R36, R36, 0x3340, R0 ;  /* 0x0000334024247816 */ /* 0x000fc60000000000 */
[----:B------:R-:W-:Y:S04]  /*742d0*/  STL [R1+0x2f4], R37 ;  /* 0x0002f42501007387 */ /* 0x000fe80000100800 */
[----:B------:R0:W-:Y:S01]  /*742e0*/  STL [R1+0x2f0], R36 ;  /* 0x0002f02401007387 */ /* 0x0001e20000100800 */
[----:B--2---:R-:W-:Y:S02]  /*742f0*/  LOP3.LUT R41, R44, 0xffff, RZ, 0xc0, !PT ;  /* 0x0000ffff2c297812 */ /* 0x004fe400078ec0ff */
[----:B---3--:R-:W-:Y:S02]  /*74300*/  LOP3.LUT R38, R45, 0xffff, RZ, 0xc0, !PT ;  /* 0x0000ffff2d267812 */ /* 0x008fe400078ec0ff */
[----:B0-----:R-:W-:Y:S02]  /*74310*/  PRMT R36, R41, 0x3340, R0 ;  /* 0x0000334029247816 */ /* 0x001fe40000000000 */
[----:B----4-:R-:W-:-:S02]  /*74320*/  LOP3.LUT R50, R50, 0xffff, RZ, 0xc0, !PT ;  /* 0x0000ffff32327812 */ /* 0x010fc400078ec0ff */
[----:B------:R-:W-:-:S04]  /*74330*/  LOP3.LUT R39, R40, 0xffff, RZ, 0xc0, !PT ;  /* 0x0000ffff28277812 */ /* 0x000fc800078ec0ff */
[----:B------:R-:W-:-:S04]  /*74340*/  PRMT R37, R39, 0x3340, R38 ;  /* 0x0000334027257816 */ /* 0x000fc80000000026 */
[----:B------:R-:W-:Y:S02]  /*74350*/  PRMT R37, R37, 0x5410, R36 ;  /* 0x0000541025257816 */ /* 0x000fe40000000024 */
[----:B------:R-:W-:-:S03]  /*74360*/  LOP3.LUT R36, R60, 0xffff, RZ, 0xc0, !PT ;  /* 0x0000ffff3c247812 */ /* 0x000fc600078ec0ff */
[----:B------:R0:W-:Y:S04]  /*74370*/  STL [R1+0x2a30], R37 ;  /* 0x002a302501007387 */ /* 0x0001e80000100800 */
[----:B------:R-:W2:Y:S04]  /*74380*/  LDL.LU R44, [R1+0x2404] ;  /* 0x00240400012c7983 */ /* 0x000ea80000300800 */
[----:B------:R-:W3:Y:S01]  /*74390*/  LDL.LU R45, [R1+0x2a8] ;  /* 0x0002a800012d7983 */ /* 0x000ee20000300800 */
[----:B0-----:R-:W-:-:S03]  /*743a0*/  SHF.R.U32.HI R37, RZ, 0x8, R39 ;  /* 0x00000008ff257819 */ /* 0x001fc60000011627 */
[----:B------:R-:W4:Y:S01]  /*743b0*/  LDL.LU R60, [R1+0x23dc] ;  /* 0x0023dc00013c7983 */ /* 0x000f220000300800 */
[----:B------:R-:W-:-:S03]  /*743c0*/  SHF.R.U32.HI R39, RZ, 0x8, R50 ;  /* 0x00000008ff277819 */ /* 0x000fc60000011632 */
[----:B------:R-:W-:Y:S04]  /*743d0*/  STL [R1+0x1a0], R36 ;  /* 0x0001a02401007387 */ /* 0x000fe80000100800 */
[----:B------:R0:W-:Y:S04]  /*743e0*/  STL [R1+0x2de8], R50 ;  /* 0x002de83201007387 */ /* 0x0001e80000100800 */
[----:B0-----:R-:W2:Y:S01]  /*743f0*/  LDL.LU R50, [R1+0x2418] ;  /* 0x0024180001327983 */ /* 0x001ea20000300800 */
[----:B------:R-:W-:Y:S02]  /*74400*/  SHF.R.U32.HI R36, RZ, 0x8, R36 ;  /* 0x00000008ff247819 */ /* 0x000fe40000011624 */
[----:B------:R-:W-:-:S02]  /*74410*/  SHF.R.U32.HI R40, RZ, 0x8, R38 ;  /* 0x00000008ff287819 */ /* 0x000fc40000011626 */
[----:B------:R-:W-:Y:S02]  /*74420*/  LOP3.LUT R39, R39, 0xffff, RZ, 0xc0, !PT ;  /* 0x0000ffff27277812 */ /* 0x000fe400078ec0ff */
[----:B------:R-:W-:Y:S02]  /*74430*/  LOP3.LUT R38, R36, 0xffff, RZ, 0xc0, !PT ;  /* 0x0000ffff24267812 */ /* 0x000fe400078ec0ff */
[----:B------:R-:W-:Y:S02]  /*74440*/  LOP3.LUT R37, R37, 0xffff, RZ, 0xc0, !PT ;  /* 0x0000ffff25257812 */ /* 0x000fe400078ec0ff */
[----:B------:R-:W-:Y:S02]  /*74450*/  LOP3.LUT R36, R40, 0xffff, RZ, 0xc0, !PT ;  /* 0x0000ffff28247812 */ /* 0x000fe400078ec0ff */
[----:B------:R-:W-:Y:S02]  /*74460*/  PRMT R38, R39, 0x3340, R38 ;  /* 0x0000334027267816 */ /* 0x000fe40000000026 */
[----:B------:R-:W-:-:S02]  /*74470*/  PRMT R36, R37, 0x3340, R36 ;  /* 0x0000334025247816 */ /* 0x000fc40000000024 */
[----:B------:R-:W-:Y:S01]  /*74480*/  LOP3.LUT R39, R43, 0xffff, RZ, 0xc0, !PT ;  /* 0x0000ffff2b277812 */ /* 0x000fe200078ec0ff */
[----:B------:R0:W-:Y:S04]  /*74490*/  STL [R1+0x2900], R38 ;  /* 0x0029002601007387 */ /* 0x0001e80000100800 */
[----:B------:R1:W-:Y:S01]  /*744a0*/  STL [R1+0x28ac], R36 ;  /* 0x0028ac2401007387 */ /* 0x0003e20000100800 */
[----:B0-----:R-:W-:Y:S02]  /*744b0*/  LOP3.LUT R38, R42, 0xffff, RZ, 0xc0, !PT ;  /* 0x0000ffff2a267812 */ /* 0x001fe400078ec0ff */
[----:B-1----:R-:W-:Y:S02]  /*744c0*/  PRMT R36, R39, 0x3340, R0 ;  /* 0x0000334027247816 */ /* 0x002fe40000000000 */
[----:B--2---:R-:W-:-:S02]  /*744d0*/  LOP3.LUT R40, R50, 0xffff, RZ, 0xc0, !PT ;  /* 0x0000ffff32287812 */ /* 0x004fc400078ec0ff */
[----:B------:R-:W2:Y:S02]  /*744e0*/  LDL.LU R50, [R1+0x24a0] ;  /* 0x0024a00001327983 */ /* 0x000ea40000300800 */
[----:B------:R-:W-:Y:S02]  /*744f0*/  PRMT R37, R40, 0x3340, R38 ;  /* 0x0000334028257816 */ /* 0x000fe40000000026 */
[----:B------:R-:W2:Y:S02]  /*74500*/  LDL.LU R42, [R1+0x2454] ;  /* 0x00245400012a7983 */ /* 0x000ea40000300800 */
[----:B------:R-:W-:-:S05]  /*74510*/  PRMT R36, R37, 0x5410, R36 ;  /* 0x0000541025247816 */ /* 0x000fca0000000024 */
[----:B------:R0:W-:Y:S04]  /*74520*/  STL [R1+0x2a24], R36 ;  /* 0x002a242401007387 */ /* 0x0001e80000100800 */
[----:B------:R-:W2:Y:S01]  /*74530*/  LDL.LU R43, [R1+0x2478] ;  /* 0x00247800012b7983 */ /* 0x000ea20000300800 */
[----:B0-----:R-:W-:-:S05]  /*74540*/  IADD3 R36, P6, PT, R61, R21, RZ ;  /* 0x000000153d247210 */ /* 0x001fca0007fde0ff */
[----:B------:R-:W-:Y:S01]  /*74550*/  IMAD.X R37, R35, 0x1, R23, P6 ;  /* 0x0000000123257824 */ /* 0x000fe200030e0617 */
[----:B------:R-:W-:-:S04]  /*74560*/  SHF.R.U32.HI R40, RZ, 0x8, R40 ;  /* 0x00000008ff287819 */ /* 0x000fc80000011628 */
[----:B------:R0:W-:Y:S02]  /*74570*/  STL.64 [R1+0x7b0], R36 ;  /* 0x0007b02401007387 */ /* 0x0001e40000100a00 */
[----:B0-----:R-:W-:Y:S02]  /*74580*/  SHF.R.U32.HI R37, RZ, 0x8, R38 ;  /* 0x00000008ff257819 */ /* 0x001fe40000011626 */
[----:B------:R-:W-:Y:S02]  /*74590*/  SHF.R.U32.HI R36, RZ, 0x8, R39 ;  /* 0x00000008ff247819 */ /* 0x000fe40000011627 */
[----:B------:R-:W-:Y:S02]  /*745a0*/  LOP3.LUT R38, R40, 0xffff, RZ, 0xc0, !PT ;  /* 0x0000ffff28267812 */ /* 0x000fe400078ec0ff */
[----:B------:R-:W-:Y:S02]  /*745b0*/  LOP3.LUT R37, R37, 0xffff, RZ, 0xc0, !PT ;  /* 0x0000ffff25257812 */ /* 0x000fe400078ec0ff */
[----:B------:R-:W-:-:S02]  /*745c0*/  LOP3.LUT R36, R36, 0xffff, RZ, 0xc0, !PT ;  /* 0x0000ffff24247812 */ /* 0x000fc400078ec0ff */
[----:B------:R-:W-:Y:S02]  /*745d0*/  PRMT R37, R38, 0x3340, R37 ;  /* 0x0000334026257816 */ /* 0x000fe40000000025 */
[----:B------:R-:W-:Y:S02]  /*745e0*/  PRMT R36, R36, 0x3340, R0 ;  /* 0x0000334024247816 */ /* 0x000fe40000000000 */
[----:B------:R-:W-:Y:S02]  /*745f0*/  LOP3.LUT R39, R44, 0xffff, RZ, 0xc0, !PT ;  /* 0x0000ffff2c277812 */ /* 0x000fe400078ec0ff */
[----:B---3--:R-:W-:Y:S02]  /*74600*/  LOP3.LUT R40, R45, 0xffff, RZ, 0xc0, !PT ;  /* 0x0000ffff2d287812 */ /* 0x008fe400078ec0ff */
[----:B----4-:R-:W-:Y:S01]  /*74610*/  LOP3.LUT R38, R60, 0xffff, RZ, 0xc0, !PT ;  /* 0x0000ffff3c267812 */ /* 0x010fe200078ec0ff */
[----:B------:R0:W-:Y:S04]  /*74620*/  STL [R1+0x28a8], R37 ;  /* 0x0028a82501007387 */ /* 0x0001e80000100800 */
[----:B------:R1:W-:Y:S04]  /*74630*/  STL [R1+0x2bc], R36 ;  /* 0x0002bc2401007387 */ /* 0x0003e80000100800 */
[----:B------:R-:W3:Y:S01]  /*74640*/  LDL.LU R44, [R1+0x24a4] ;  /* 0x0024a400012c7983 */ /* 0x000ee20000300800 */
[----:B0-----:R-:W-:-:S03]  /*74650*/  PRMT R37, R39, 0x3340, R38 ;  /* 0x0000334027257816 */ /* 0x001fc60000000026 */
[----:B------:R-:W4:Y:S01]  /*74660*/  LDL.LU R45, [R1+0x2458] ;  /* 0x00245800012d7983 */ /* 0x000f220000300800 */
[----:B-1----:R-:W-:-:S04]  /*74670*/  PRMT R36, R40, 0x3340, R0 ;  /* 0x0000334028247816 */ /* 0x002fc80000000000 */
[----:B------:R-:W-:-:S05]  /*74680*/  PRMT R36, R37, 0x5410, R36 ;  /* 0x0000541025247816 */ /* 0x000fca0000000024 */
[----:B------:R0:W-:Y:S04]  /*74690*/  STL [R1+0x2a20], R36 ;  /* 0x002a202401007387 */ /* 0x0001e80000100800 */
[----:B------:R-:W4:Y:S01]  /*746a0*/  LDL.LU R60, [R1+0x247c] ;  /* 0x00247c00013c7983 */ /* 0x000f220000300800 */
[----:B0-----:R-:W-:Y:S02]  /*746b0*/  IADD3 R36, P6, PT, R61, R22, RZ ;  /* 0x000000163d247210 */ /* 0x001fe40007fde0ff */
[----:B------:R-:W-:-:S03]  /*746c0*/  SHF.R.U32.HI R41, RZ, 0x8, R41 ;  /* 0x00000008ff297819 */ /* 0x000fc60000011629 */
[----:B------:R-:W-:-:S05]  /*746d0*/  IMAD.X R37, R35, 0x1, R24, P6 ;  /* 0x0000000123257824 */ /* 0x000fca00030e0618 */
[----:B------:R0:W-:Y:S02]  /*746e0*/  STL.64 [R1+0x7a0], R36 ;  /* 0x0007a02401007387 */ /* 0x0001e40000100a00 */
[----:B0-----:R-:W-:Y:S02]  /*746f0*/  SHF.R.U32.HI R36, RZ, 0x8, R38 ;  /* 0x00000008ff247819 */ /* 0x001fe40000011626 */
[----:B------:R-:W-:Y:S02]  /*74700*/  SHF.R.U32.HI R37, RZ, 0x8, R39 ;  /* 0x00000008ff257819 */ /* 0x000fe40000011627 */
[----:B------:R-:W-:Y:S02]  /*74710*/  LOP3.LUT R38, R41, 0xffff, RZ, 0xc0, !PT ;  /* 0x0000ffff29267812 */ /* 0x000fe400078ec0ff */
[----:B------:R-:W-:Y:S02]  /*74720*/  LOP3.LUT R37, R37, 0xffff, RZ, 0xc0, !PT ;  /* 0x0000ffff25257812 */ /* 0x000fe400078ec0ff */
[----:B------:R-:W-:-:S02]  /*74730*/  LOP3.LUT R36, R36, 0xffff, RZ, 0xc0, !PT ;  /* 0x0000ffff24247812 */ /* 0x000fc400078ec0ff */
[----:B------:R-:W-:Y:S02]  /*74740*/  PRMT R38, R38, 0x3340, R0 ;  /* 0x0000334026267816 */ /* 0x000fe40000000000 */
[----:B------:R-:W-:-:S03]  /*74750*/  PRMT R36, R37, 0x3340, R36 ;  /* 0x0000334025247816 */ /* 0x000fc60000000024 */
[----:B------:R-:W-:Y:S04]  /*74760*/  STL [R1+0x2b8], R38 ;  /* 0x0002b82601007387 */ /* 0x000fe80000100800 */
[----:B------:R0:W-:Y:S04]  /*74770*/  STL [R1+0x2888], R36 ;  /* 0x0028882401007387 */ /* 0x0001e80000100800 */
[----:B------:R-:W4:Y:S01]  /*74780*/  LDL.LU R41, [R1+0x2498] ;  /* 0x0024980001297983 */ /* 0x000f220000300800 */
[----:B------:R-:W-:Y:S02]  /*74790*/  SHF.R.U32.HI R40, RZ, 0x8, R40 ;  /* 0x00000008ff287819 */ /* 0x000fe40000011628 */
[----:B--2---:R-:W-:-:S02]  /*747a0*/  LOP3.LUT R39, R50, 0xffff, RZ, 0xc0, !PT ;  /* 0x0000ffff32277812 */ /* 0x004fc400078ec0ff */
[----:B------:R-:W2:Y:S01]  /*747b0*/  LDL.LU R50, [R1+0x2450] ;  /* 0x0024500001327983 */ /* 0x000ea20000300800 */
[----:B------:R-:W-:-:S04]  /*747c0*/  LOP3.LUT R42, R42, 0xffff, RZ, 0xc0, !PT ;  /* 0x0000ffff2a2a7812 */ /* 0x000fc800078ec0ff */
[----:B0-----:R-:W-:Y:S02]  /*747d0*/  PRMT R36, R42, 0x3340, R0 ;  /* 0x000033402a247816 */ /* 0x001fe40000000000 */
[----:B------:R-:W-:-:S04]  /*747e0*/  LOP3.LUT R38, R43, 0xffff, RZ, 0xc0, !PT ;  /* 0x0000ffff2b267812 */ /* 0x000fc800078ec0ff */
[----:B------:R-:W-:-:S04]  /*747f0*/  PRMT R37, R39, 0x3340, R38 ;  /* 0x0000334027257816 */ /* 0x000fc80000000026 */
[----:B------:R-:W-:-:S05]  /*74800*/  PRMT R36, R37, 0x5410, R36 ;  /* 0x0000541025247816 */ /* 0x000fca0000000024 */
[----:B------:R0:W-:Y:S04]  /*74810*/  STL [R1+0x2a14], R36 ;  /* 0x002a142401007387 */ /* 0x0001e80000100800 */
[----:B------:R-:W2:Y:S01]  /*74820*/  LDL.LU R43, [R1+0x2468] ;  /* 0x00246800012b7983 */ /* 0x000ea20000300800 */
[----:B0-----:R-:W-:-:S05]  /*74830*/  IADD3 R36, P6, PT, R61, R25, RZ ;  /* 0x000000193d247210 */ /* 0x001fca0007fde0ff */
        /* <DEDUP_REMOVED lines=9> */
[----:B---3--:R-:W-:Y:S01]  /*748d0*/  LOP3.LUT R40, R44, 0xffff, RZ, 0xc0, !PT ;  /* 0x0000ffff2c287812 */ /* 0x008fe200078ec0ff */
[----:B------:R0:W-:Y:S01]  /*748e0*/  STL [R1+0x2b4], R38 ;  /* 0x0002b42601007387 */ /* 0x0001e20000100800 */
[----:B----4-:R-:W-:-:S03]  /*748f0*/  LOP3.LUT R39, R45, 0xffff, RZ, 0xc0, !PT ;  /* 0x0000ffff2d277812 */ /* 0x010fc600078ec0ff */
[----:B------:R1:W-:Y:S04]  /*74900*/  STL [R1+0x2870], R36 ;  /* 0x0028702401007387 */ /* 0x0003e80000100800 */
[----:B------:R-:W3:Y:S04]  /*74910*/  LDL.LU R44, [R1+0x249c] ;  /* 0x00249c00012c7983 */ /* 0x000ee80000300800 */
[----:B------:R-:W4:Y:S01]  /*74920*/  LDL.LU R45, [R1+0x245c] ;  /* 0x00245c00012d7983 */ /* 0x000f220000300800 */
[----:B0-----:R-:W-:Y:S02]  /*74930*/  LOP3.LUT R38, R60, 0xffff, RZ, 0xc0, !PT ;  /* 0x0000ffff3c267812 */ /* 0x001fe400078ec0ff */
[----:B-1----:R-:W-:-:S02]  /*74940*/  PRMT R36, R39, 0x3340, R0 ;  /* 0x0000334027247816 */ /* 0x002fc40000000000 */
[----:B------:R-:W-:-:S04]  /*74950*/  PRMT R37, R40, 0x3340, R38 ;  /* 0x0000334028257816 */ /* 0x000fc80000000026 */
[----:B------:R-:W-:-:S05]  /*74960*/  PRMT R36, R37, 0x5410, R36 ;  /* 0x0000541025247816 */ /* 0x000fca0000000024 */
[----:B------:R0:W-:Y:S04]  /*74970*/  STL [R1+0x2a08], R36 ;  /* 0x002a082401007387 */ /* 0x0001e80000100800 */
[----:B------:R-:W4:Y:S01]  /*74980*/  LDL.LU R60, [R1+0x246c] ;  /* 0x00246c00013c7983 */ /* 0x000f220000300800 */
        /* <DEDUP_REMOVED lines=11> */
[----:B------:R-:W-:Y:S01]  /*74a40*/  LOP3.LUT R39, R41, 0xffff, RZ, 0xc0, !PT ;  /* 0x0000ffff29277812 */ /* 0x000fe200078ec0ff */
[----:B------:R-:W-:Y:S04]  /*74a50*/  STL [R1+0x285c], R37 ;  /* 0x00285c2501007387 */ /* 0x000fe80000100800 */
[----:B------:R0:W-:Y:S01]  /*74a60*/  STL [R1+0x2ac], R36 ;  /* 0x0002ac2401007387 */ /* 0x0001e20000100800 */
[----:B------:R-:W-:-:S02]  /*74a70*/  SHF.R.U32.HI R42, RZ, 0x8, R42 ;  /* 0x00000008ff2a7819 */ /* 0x000fc4000001162a */
[----:B--2---:R-:W-:-:S04]  /*74a80*/  LOP3.LUT R41, R50, 0xffff, RZ, 0xc0, !PT ;  /* 0x0000ffff32297812 */ /* 0x004fc800078ec0ff */
[----:B0-----:R-:W-:Y:S02]  /*74a90*/  PRMT R36, R41, 0x3340, R0 ;  /* 0x0000334029247816 */ /* 0x001fe40000000000 */
[----:B------:R-:W-:-:S04]  /*74aa0*/  LOP3.LUT R38, R43, 0xffff, RZ, 0xc0, !PT ;  /* 0x0000ffff2b267812 */ /* 0x000fc800078ec0ff */
[----:B------:R-:W-:-:S04]  /*74ab0*/  PRMT R37, R39, 0x3340, R38 ;  /* 0x0000334027257816 */ /* 0x000fc80000000026 */
[----:B------:R-:W-:Y:S02]  /*74ac0*/  PRMT R40, R37, 0x5410, R36 ;  /* 0x0000541025287816 */ /* 0x000fe40000000024 */
[----:B------:R-:W-:-:S03]  /*74ad0*/  IADD3 R36, P6, PT, R61, R29, RZ ;  /* 0x0000001d3d247210 */ /* 0x000fc60007fde0ff */
[----:B------:R-:W-:Y:S02]  /*74ae0*/  STL [R1+0x2a00], R40 ;  /* 0x002a002801007387 */ /* 0x000fe40000100800 */
[----:B------:R-:W-:Y:S02]  /*74af0*/  IMAD.X R37, R35, 0x1, R32, P6 ;  /* 0x0000000123257824 */ /* 0x000fe400030e0620 */
[----:B------:R-:W2:Y:S04]  /*74b00*/  LDL.LU R43, [R1+0x9c] ;  /* 0x00009c00012b7983 */ /* 0x000ea80000300800 */
[----:B------:R-:W2:Y:S04]  /*74b10*/  LDL.LU R50, [R1+0x18] ;  /* 0x0000180001327983 */ /* 0x000ea80000300800 */
[----:B------:R0:W-:Y:S02]  /*74b20*/  STL.64 [R1+0x790], R36 ;  /* 0x0007902401007387 */ /* 0x0001e40000100a00 */
[----:B0-----:R-:W-:-:S02]  /*74b30*/  SHF.R.U32.HI R36, RZ, 0x8, R38 ;  /* 0x00000008ff247819 */ /* 0x001fc40000011626 */
[----:B------:R-:W-:Y:S02]  /*74b40*/  SHF.R.U32.HI R37, RZ, 0x8, R39 ;  /* 0x00000008ff257819 */ /* 0x000fe40000011627 */
[----:B------:R-:W-:Y:S02]  /*74b50*/  LOP3.LUT R38, R42, 0xffff, RZ, 0xc0, !PT ;  /* 0x0000ffff2a267812 */ /* 0x000fe400078ec0ff */
[----:B------:R-:W-:Y:S01]  /*74b60*/  LOP3.LUT R37, R37, 0xffff, RZ, 0xc0, !PT ;  /* 0x0000ffff25257812 */ /* 0x000fe200078ec0ff */
[----:B------:R-:W2:Y:S01]  /*74b70*/  LDL.LU R42, [R1+0x180] ;  /* 0x00018000012a7983 */ /* 0x000ea20000300800 */
[----:B------:R-:W-:Y:S02]  /*74b80*/  LOP3.LUT R36, R36, 0xffff, RZ, 0xc0, !PT ;  /* 0x0000ffff24247812 */ /* 0x000fe400078ec0ff */
[----:B------:R-:W-:Y:S02]  /*74b90*/  PRMT R38, R38, 0x3340, R0 ;  /* 0x0000334026267816 */ /* 0x000fe40000000000 */
[----:B------:R-:W-:-:S02]  /*74ba0*/  PRMT R36, R37, 0x3340, R36 ;  /* 0x0000334025247816 */ /* 0x000fc40000000024 */
[----:B---3--:R-:W-:Y:S01]  /*74bb0*/  LOP3.LUT R39, R44, 0xffff, RZ, 0xc0, !PT ;  /* 0x0000ffff2c277812 */ /* 0x008fe200078ec0ff */
[----:B------:R-:W-:Y:S01]  /*74bc0*/  STL [R1+0x2a8], R38 ;  /* 0x0002a82601007387 */ /* 0x000fe20000100800 */
[----:B----4-:R-:W-:-:S03]  /*74bd0*/  LOP3.LUT R40, R45, 0xffff, RZ, 0xc0, !PT ;  /* 0x0000ffff2d287812 */ /* 0x010fc600078ec0ff */
[----:B------:R0:W-:Y:S01]  /*74be0*/  STL [R1+0x2844], R36 ;  /* 0x0028442401007387 */ /* 0x0001e20000100800 */
[----:B------:R-:W-:Y:S02]  /*74bf0*/  IADD3 R44, P6, PT, R61, R30, RZ ;  /* 0x0000001e3d2c7210 */ /* 0x000fe40007fde0ff */
[----:B0-----:R-:W-:Y:S02]  /*74c00*/  PRMT R36, R40, 0x3340, R0 ;  /* 0x0000334028247816 */ /* 0x001fe40000000000 */
[----:B------:R-:W-:-:S04]  /*74c10*/  LOP3.LUT R38, R60, 0xffff, RZ, 0xc0, !PT ;  /* 0x0000ffff3c267812 */ /* 0x000fc800078ec0ff */
[----:B------:R-:W-:-:S04]  /*74c20*/  PRMT R37, R39, 0x3340, R38 ;  /* 0x0000334027257816 */ /* 0x000fc80000000026 */
[----:B------:R-:W-:Y:S01]  /*74c30*/  PRMT R36, R37, 0x5410, R36 ;  /* 0x0000541025247816 */ /* 0x000fe20000000024 */
[----:B------:R-:W-:-:S04]  /*74c40*/  IMAD.X R45, R35, 0x1, R33, P6 ;  /* 0x00000001232d7824 */ /* 0x000fc800030e0621 */
[----:B------:R0:W-:Y:S04]  /*74c50*/  STL [R1+0x29fc], R36 ;  /* 0x0029fc2401007387 */ /* 0x0001e80000100800 */
[----:B------:R1:W-:Y:S01]  /*74c60*/  STL.64 [R1+0x780], R44 ;  /* 0x0007802c01007387 */ /* 0x0003e20000100a00 */
[----:B0-----:R-:W-:-:S05]  /*74c70*/  IADD3 R36, P6, PT, R61, R31, RZ ;  /* 0x0000001f3d247210 */ /* 0x001fca0007fde0ff */
[----:B------:R-:W-:Y:S01]  /*74c80*/  IMAD.X R37, R35, 0x1, R34, P6 ;  /* 0x0000000123257824 */ /* 0x000fe200030e0622 */
[----:B-1----:R-:W3:Y:S04]  /*74c90*/  LDL.LU R44, [R1+0x184] ;  /* 0x00018400012c7983 */ /* 0x002ee80000300800 */
[----:B------:R-:W4:Y:S04]  /*74ca0*/  LDL.LU R45, [R1+0xb0] ;  /* 0x0000b000012d7983 */ /* 0x000f280000300800 */
[----:B------:R-:W4:Y:S04]  /*74cb0*/  LDL.LU R60, [R1+0xf4] ;  /* 0x0000f400013c7983 */ /* 0x000f280000300800 */
[----:B------:R0:W-:Y:S04]  /*74cc0*/  STL.64 [R1+0x788], R36 ;  /* 0x0007882401007387 */ /* 0x0001e80000100a00 */
[----:B------:R-:W4:Y:S01]  /*74cd0*/  LDL.LU R61, [R1+0x5c] ;  /* 0x00005c00013d7983 */ /* 0x000f220000300800 */
[----:B------:R-:W-:-:S02]  /*74ce0*/  SHF.R.U32.HI R35, RZ, 0x8, R38 ;  /* 0x00000008ff237819 */ /* 0x000fc40000011626 */
[----:B0-----:R-:W-:Y:S02]  /*74cf0*/  SHF.R.U32.HI R36, RZ, 0x8, R39 ;  /* 0x00000008ff247819 */ /* 0x001fe40000011627 */
[----:B------:R-:W-:Y:S02]  /*74d00*/  LOP3.LUT R35, R35, 0xffff, RZ, 0xc0, !PT ;  /* 0x0000ffff23237812 */ /* 0x000fe400078ec0ff */
[----:B------:R-:W-:-:S04]  /*74d10*/  LOP3.LUT R36, R36, 0xffff, RZ, 0xc0, !PT ;  /* 0x0000ffff24247812 */ /* 0x000fc800078ec0ff */
[----:B------:R-:W-:Y:S02]  /*74d20*/  PRMT R35, R36, 0x3340, R35 ;  /* 0x0000334024237816 */ /* 0x000fe40000000023 */
[----:B------:R-:W-:-:S03]  /*74d30*/  SHF.R.U32.HI R36, RZ, 0x8, R40 ;  /* 0x00000008ff247819 */ /* 0x000fc60000011628 */
[----:B------:R0:W-:Y:S01]  /*74d40*/  STL [R1+0x2830], R35 ;  /* 0x0028302301007387 */ /* 0x0001e20000100800 */
[----:B------:R-:W-:Y:S02]  /*74d50*/  LOP3.LUT R36, R36, 0xffff, RZ, 0xc0, !PT ;  /* 0x0000ffff24247812 */ /* 0x000fe400078ec0ff */
[----:B0-----:R-:W-:-:S04]  /*74d60*/  SHF.R.U32.HI R35, RZ, 0x8, R41 ;  /* 0x00000008ff237819 */ /* 0x001fc80000011629 */
[----:B------:R-:W-:Y:S02]  /*74d70*/  LOP3.LUT R35, R35, 0xffff, RZ, 0xc0, !PT ;  /* 0x0000ffff23237812 */ /* 0x000fe400078ec0ff */
[--C-:B------:R-:W-:Y:S02]  /*74d80*/  PRMT R36, R36, 0x3340, R0.reuse ;  /* 0x0000334024247816 */ /* 0x100fe40000000000 */
[--C-:B------:R-:W-:Y:S02]  /*74d90*/  PRMT R35, R35, 0x3340, R0.reuse ;  /* 0x0000334023237816 */ /* 0x100fe40000000000 */
[----:B------:R-:W-:Y:S01]  /*74da0*/  LOP3.LUT R38, R51, 0xffff, RZ, 0xc0, !PT ;  /* 0x0000ffff33267812 */ /* 0x000fe200078ec0ff */
[----:B------:R-:W-:Y:S04]  /*74db0*/  STL [R1+0x290], R36 ;  /* 0x0002902401007387 */ /* 0x000fe80000100800 */
[----:B------:R0:W-:Y:S04]  /*74dc0*/  STL [R1+0x234], R35 ;  /* 0x0002342301007387 */ /* 0x0001e80000100800 */
[----:B------:R-:W4:Y:S01]  /*74dd0*/  LDL.LU R51, [R1+0x2edc] ;  /* 0x002edc0001337983 */ /* 0x000f220000300800 */
[----:B0-----:R-:W-:-:S02]  /*74de0*/  PRMT R35, R38, 0x3340, R0 ;  /* 0x0000334026237816 */ /* 0x001fc40000000000 */
[----:B------:R-:W-:Y:S02]  /*74df0*/  LOP3.LUT R46, R46, 0xffff, RZ, 0xc0, !PT ;  /* 0x0000ffff2e2e7812 */ /* 0x000fe400078ec0ff */
[----:B--2---:R-:W-:Y:S02]  /*74e00*/  LOP3.LUT R37, R43, 0xffff, RZ, 0xc0, !PT ;  /* 0x0000ffff2b257812 */ /* 0x004fe400078ec0ff */
[----:B------:R-:W-:Y:S02]  /*74e10*/  IADD3 R40, P6, PT, R50, R4, RZ ;  /* 0x0000000432287210 */ /* 0x000fe40007fde0ff */
[----:B------:R-:W-:-:S04]  /*74e20*/  LOP3.LUT R39, R42, 0xffff, RZ, 0xc0, !PT ;  /* 0x0000ffff2a277812 */ /* 0x000fc800078ec0ff */
[----:B------:R-:W-:-:S04]  /*74e30*/  PRMT R36, R39, 0x3340, R37 ;  /* 0x0000334027247816 */ /* 0x000fc80000000025 */
[----:B------:R-:W-:Y:S02]  /*74e40*/  PRMT R36, R36, 0x5410, R35 ;  /* 0x0000541024247816 */ /* 0x000fe40000000023 */
[----:B------:R-:W-:Y:S02]  /*74e50*/  SHF.R.S32.HI R35, RZ, 0x1f, R50 ;  /* 0x0000001fff237819 */ /* 0x000fe40000011432 */
[----:B------:R-:W-:Y:S01]  /*74e60*/  SHF.R.U32.HI R39, RZ, 0x8, R39 ;  /* 0x00000008ff277819 */ /* 0x000fe20000011627 */
[----:B------:R0:W-:Y:S01]  /*74e70*/  STL [R1+0x29d4], R36 ;  /* 0x0029d42401007387 */ /* 0x0001e20000100800 */
[----:B------:R-:W-:Y:S01]  /*74e80*/  SHF.R.U32.HI R37, RZ, 0x8, R37 ;  /* 0x00000008ff257819 */ /* 0x000fe20000011625 */
[----:B------:R-:W-:-:S03]  /*74e90*/  IMAD.X R41, R35, 0x1, R47, P6 ;  /* 0x0000000123297824 */ /* 0x000fc600030e062f */
[----:B------:R-:W-:Y:S02]  /*74ea0*/  LOP3.LUT R37, R37, 0xffff, RZ, 0xc0, !PT ;  /* 0x0000ffff25257812 */ /* 0x000fe400078ec0ff */
[----:B0-----:R-:W-:Y:S02]  /*74eb0*/  SHF.R.U32.HI R36, RZ, 0x8, R38 ;  /* 0x00000008ff247819 */ /* 0x001fe40000011626 */
[----:B------:R-:W-:Y:S02]  /*74ec0*/  LOP3.LUT R38, R39, 0xffff, RZ, 0xc0, !PT ;  /* 0x0000ffff27267812 */ /* 0x000fe400078ec0ff */
[----:B------:R-:W-:Y:S02]  /*74ed0*/  LOP3.LUT R36, R36, 0xffff, RZ, 0xc0, !PT ;  /* 0x0000ffff24247812 */ /* 0x000fe400078ec0ff */
[----:B------:R-:W-:Y:S01]  /*74ee0*/  PRMT R37, R38, 0x3340, R37 ;  /* 0x0000334026257816 */ /* 0x000fe20000000025 */
[----:B------:R-:W-:Y:S01]  /*74ef0*/  STL.64 [R1+0x778], R40 ;  /* 0x0007782801007387 */ /* 0x000fe20000100a00 */
[----:B------:R-:W-:-:S02]  /*74f00*/  PRMT R36, R36, 0x3340, R0 ;  /* 0x0000334024247816 */ /* 0x000fc40000000000 */
[----:B------:R-:W-:Y:S01]  /*74f10*/  LOP3.LUT R42, R56, 0xffff, RZ, 0xc0, !PT ;  /* 0x0000ffff382a7812 */ /* 0x000fe200078ec0ff */
[----:B------:R-:W-:Y:S04]  /*74f20*/  STL [R1+0x2808], R37 ;  /* 0x0028082501007387 */ /* 0x000fe80000100800 */
[----:B------:R0:W-:Y:S04]  /*74f30*/  STL [R1+0x1fc], R36 ;  /* 0x0001fc2401007387 */ /* 0x0001e80000100800 */
[----:B------:R-:W2:Y:S04]  /*74f40*/  LDL.LU R56, [R1+0x2ed8] ;  /* 0x002ed80001387983 */ /* 0x000ea80000300800 */
[----:B------:R-:W2:Y:S01]  /*74f50*/  LDL.LU R43, [R1+0x1e4] ;  /* 0x0001e400012b7983 */ /* 0x000ea20000300800 */
[----:B0-----:R-:W-:-:S02]  /*74f60*/  PRMT R36, R42, 0x3340, R0 ;  /* 0x000033402a247816 */ /* 0x001fc40000000000 */
[----:B---3--:R-:W-:Y:S02]  /*74f70*/  LOP3.LUT R41, R44, 0xffff, RZ, 0xc0, !PT ;  /* 0x0000ffff2c297812 */ /* 0x008fe400078ec0ff */
[----:B------:R-:W3:Y:S01]  /*74f80*/  LDL.LU R44, [R1+0x23c] ;  /* 0x00023c00012c7983 */ /* 0x000ee20000300800 */
[----:B----4-:R-:W-:-:S04]  /*74f90*/  LOP3.LUT R40, R45, 0xffff, RZ, 0xc0, !PT ;  /* 0x0000ffff2d287812 */ /* 0x010fc800078ec0ff */
[----:B------:R-:W-:Y:S02]  /*74fa0*/  PRMT R37, R41, 0x3340, R40 ;  /* 0x0000334029257816 */ /* 0x000fe40000000028 */
[----:B------:R-:W-:Y:S02]  /*74fb0*/  LOP3.LUT R39, R60, 0xffff, RZ, 0xc0, !PT ;  /* 0x0000ffff3c277812 */ /* 0x000fe400078ec0ff */
[----:B------:R-:W-:Y:S02]  /*74fc0*/  PRMT R45, R37, 0x5410, R36 ;  /* 0x00005410252d7816 */ /* 0x000fe40000000024 */
[----:B------:R-:W-:Y:S02]  /*74fd0*/  LOP3.LUT R38, R61, 0xffff, RZ, 0xc0, !PT ;  /* 0x0000ffff3d267812 */ /* 0x000fe400078ec0ff */
[----:B------:R-:W-:Y:S02]  /*74fe0*/  PRMT R36, R46, 0x3340, R0 ;  /* 0x000033402e247816 */ /* 0x000fe40000000000 */
[----:B------:R-:W-:-:S02]  /*74ff0*/  PRMT R37, R39, 0x3340, R38 ;  /* 0x0000334027257816 */ /* 0x000fc40000000026 */
[----:B------:R-:W-:Y:S02]  /*75000*/  IADD3 R60, P6, PT, R50, R5, RZ ;  /* 0x00000005323c7210 */ /* 0x000fe40007fde0ff */
[----:B------:R-:W-:-:S03]  /*75010*/  PRMT R36, R37, 0x5410, R36 ;  /* 0x0000541025247816 */ /* 0x000fc60000000024 */
[----:B------:R-:W-:Y:S01]  /*75020*/  IMAD.X R61, R35, 0x1, R6, P6 ;  /* 0x00000001233d7824 */ /* 0x000fe200030e0606 */
[----:B------:R-:W-:Y:S01]  /*75030*/  STL [R1+0x29bc], R45 ;  /* 0x0029bc2d01007387 */ /* 0x000fe20000100800 */
[----:B------:R-:W-:-:S03]  /*75040*/  SHF.R.U32.HI R37, RZ, 0x8, R40 ;  /* 0x00000008ff257819 */ /* 0x000fc60000011628 */
[----:B------:R0:W-:Y:S04]  /*75050*/  STL [R1+0x29b8], R36 ;  /* 0x0029b82401007387 */ /* 0x0001e80000100800 */
[----:B------:R1:W-:Y:S04]  /*75060*/  STL.64 [R1+0x768], R60 ;  /* 0x0007683c01007387 */ /* 0x0003e80000100a00 */
[----:B------:R-:W4:Y:S01]  /*75070*/  LDL.LU R40, [R1+0x270] ;  /* 0x0002700001287983 */ /* 0x000f220000300800 */
[----:B------:R-:W-:Y:S02]  /*75080*/  SHF.R.U32.HI R41, RZ, 0x8, R41 ;  /* 0x00000008ff297819 */ /* 0x000fe40000011629 */
[----:B------:R-:W-:-:S02]  /*75090*/  SHF.R.U32.HI R39, RZ, 0x8, R39 ;  /* 0x00000008ff277819 */ /* 0x000fc40000011627 */
[----:B0-----:R-:W-:Y:S02]  /*750a0*/  SHF.R.U32.HI R36, RZ, 0x8, R38 ;  /* 0x00000008ff247819 */ /* 0x001fe40000011626 */
[----:B------:R-:W-:Y:S02]  /*750b0*/  LOP3.LUT R38, R41, 0xffff, RZ, 0xc0, !PT ;  /* 0x0000ffff29267812 */ /* 0x000fe400078ec0ff */
[----:B------:R-:W-:Y:S01]  /*750c0*/  LOP3.LUT R37, R37, 0xffff, RZ, 0xc0, !PT ;  /* 0x0000ffff25257812 */ /* 0x000fe200078ec0ff */
[----:B------:R-:W4:Y:S01]  /*750d0*/  LDL.LU R41, [R1+0xf8] ;  /* 0x0000f80001297983 */ /* 0x000f220000300800 */
[----:B------:R-:W-:Y:S02]  /*750e0*/  LOP3.LUT R39, R39, 0xffff, RZ, 0xc0, !PT ;  /* 0x0000ffff27277812 */ /* 0x000fe400078ec0ff */
[----:B------:R-:W-:Y:S02]  /*750f0*/  LOP3.LUT R36, R36, 0xffff, RZ, 0xc0, !PT ;  /* 0x0000ffff24247812 */ /* 0x000fe400078ec0ff */
[----:B-1----:R-:W-:-:S02]  /*75100*/  IADD3 R60, P6, PT, R50, R7, RZ ;  /* 0x00000007323c7210 */ /* 0x002fc40007fde0ff */
[----:B------:R-:W-:Y:S02]  /*75110*/  PRMT R37, R38, 0x3340, R37 ;  /* 0x0000334026257816 */ /* 0x000fe40000000025 */
[----:B------:R-:W-:Y:S01]  /*75120*/  PRMT R36, R39, 0x3340, R36 ;  /* 0x0000334027247816 */ /* 0x000fe20000000024 */
[----:B------:R-:W-:Y:S02]  /*75130*/  IMAD.X R61, R35, 0x1, R8, P6 ;  /* 0x00000001233d7824 */ /* 0x000fe400030e0608 */
[----:B------:R-:W-:Y:S04]  /*75140*/  STL [R1+0x27cc], R37 ;  /* 0x0027cc2501007387 */ /* 0x000fe80000100800 */
[----:B------:R-:W-:Y:S04]  /*75150*/  STL [R1+0x27c8], R36 ;  /* 0x0027c82401007387 */ /* 0x000fe80000100800 */
[----:B------:R-:W4:Y:S04]  /*75160*/  LDL.LU R45, [R1+0x274] ;  /* 0x00027400012d7983 */ /* 0x000f280000300800 */
[----:B------:R0:W-:Y:S04]  /*75170*/  STL.64 [R1+0x760], R60 ;  /* 0x0007603c01007387 */ /* 0x0001e80000100a00 */
[----:B0-----:R-:W4:Y:S04]  /*75180*/  LDL.LU R60, [R1+0x1e8] ;  /* 0x0001e800013c7983 */ /* 0x001f280000300800 */
[----:B------:R-:W4:Y:S01]  /*75190*/  LDL.LU R61, [R1+0x240] ;  /* 0x00024000013d7983 */ /* 0x000f220000300800 */
[----:B------:R-:W-:-:S02]  /*751a0*/  SHF.R.U32.HI R37, RZ, 0x8, R46 ;  /* 0x00000008ff257819 */ /* 0x000fc4000001162e */
[----:B------:R-:W-:Y:S02]  /*751b0*/  SHF.R.U32.HI R36, RZ, 0x8, R42 ;  /* 0x00000008ff247819 */ /* 0x000fe4000001162a */
[----:B------:R-:W-:Y:S02]  /*751c0*/  LOP3.LUT R37, R37, 0xffff, RZ, 0xc0, !PT ;  /* 0x0000ffff25257812 */ /* 0x000fe400078ec0ff */
[----:B------:R-:W-:Y:S02]  /*751d0*/  LOP3.LUT R36, R36, 0xffff, RZ, 0xc0, !PT ;  /* 0x0000ffff24247812 */ /* 0x000fe400078ec0ff */
[--C-:B------:R-:W-:Y:S02]  /*751e0*/  PRMT R37, R37, 0x3340, R0.reuse ;  /* 0x0000334025257816 */ /* 0x100fe40000000000 */
[----:B------:R-:W-:-:S03]  /*751f0*/  PRMT R36, R36, 0x3340, R0 ;  /* 0x0000334024247816 */ /* 0x000fc60000000000 */
[----:B------:R-:W-:Y:S04]  /*75200*/  STL [R1+0x1f8], R37 ;  /* 0x0001f82501007387 */ /* 0x000fe80000100800 */
[----:B------:R0:W-:Y:S01]  /*75210*/  STL [R1+0x1f4], R36 ;  /* 0x0001f42401007387 */ /* 0x0001e20000100800 */
[----:B------:R-:W-:Y:S02]  /*75220*/  IADD3 R42, P6, PT, R50, R9, RZ ;  /* 0x00000009322a7210 */ /* 0x000fe40007fde0ff */
[----:B--2---:R-:W-:-:S04]  /*75230*/  LOP3.LUT R39, R43, 0xffff, RZ, 0xc0, !PT ;  /* 0x0000ffff2b277812 */ /* 0x004fc800078ec0ff */
[----:B0-----:R-:W-:Y:S02]  /*75240*/  PRMT R36, R39, 0x3340, R0 ;  /* 0x0000334027247816 */ /* 0x001fe40000000000 */
[----:B---3--:R-:W-:Y:S01]  /*75250*/  LOP3.LUT R38, R44, 0xffff, RZ, 0xc0, !PT ;  /* 0x0000ffff2c267812 */ /* 0x008fe200078ec0ff */
[----:B------:R-:W-:Y:S01]  /*75260*/  IMAD.X R43, R35, 0x1, R10, P6 ;  /* 0x00000001232b7824 */ /* 0x000fe200030e060a */
[----:B----4-:R-:W-:-:S04]  /*75270*/  LOP3.LUT R40, R40, 0xffff, RZ, 0xc0, !PT ;  /* 0x0000ffff28287812 */ /* 0x010fc800078ec0ff */
[----:B------:R-:W-:Y:S02]  /*75280*/  PRMT R37, R40, 0x3340, R38 ;  /* 0x0000334028257816 */ /* 0x000fe40000000026 */
[----:B------:R-:W-:Y:S02]  /*75290*/  SHF.R.U32.HI R40, RZ, 0x8, R40 ;  /* 0x00000008ff287819 */ /* 0x000fe40000011628 */
[----:B------:R-:W-:Y:S02]  /*752a0*/  PRMT R36, R37, 0x5410, R36 ;  /* 0x0000541025247816 */ /* 0x000fe40000000024 */
[----:B------:R-:W-:Y:S02]  /*752b0*/  SHF.R.U32.HI R37, RZ, 0x8, R38 ;  /* 0x00000008ff257819 */ /* 0x000fe40000011626 */
[----:B------:R-:W-:Y:S02]  /*752c0*/  LOP3.LUT R38, R40, 0xffff, RZ, 0xc0, !PT ;  /* 0x0000ffff28267812 */ /* 0x000fe400078ec0ff */
[----:B------:R-:W-:Y:S01]  /*752d0*/  LOP3.LUT R37, R37, 0xffff, RZ, 0xc0, !PT ;  /* 0x0000ffff25257812 */ /* 0x000fe200078ec0ff */
[----:B------:R0:W-:Y:S03]  /*752e0*/  STL [R1+0x2998], R36 ;  /* 0x0029982401007387 */ /* 0x0001e60000100800 */
[----:B------:R-:W-:Y:S01]  /*752f0*/  PRMT R37, R38, 0x3340, R37 ;  /* 0x0000334026257816 */ /* 0x000fe20000000025 */
[----:B------:R1:W-:Y:S04]  /*75300*/  STL.64 [R1+0x770], R42 ;  /* 0x0007702a01007387 */ /* 0x0003e80000100a00 */
[----:B------:R-:W2:Y:S01]  /*75310*/  LDL.LU R46, [R1+0x254] ;  /* 0x00025400012e7983 */ /* 0x000ea20000300800 */
[----:B0-----:R-:W-:-:S03]  /*75320*/  SHF.R.U32.HI R36, RZ, 0x8, R39 ;  /* 0x00000008ff247819 */ /* 0x001fc60000011627 */
[----:B-1----:R-:W3:Y:S04]  /*75330*/  LDL.LU R43, [R1+0x1bc] ;  /* 0x0001bc00012b7983 */ /* 0x002ee80000300800 */
[----:B------:R0:W-:Y:S01]  /*75340*/  STL [R1+0x2798], R37 ;  /* 0x0027982501007387 */ /* 0x0001e20000100800 */
[----:B------:R-:W-:-:S03]  /*75350*/  LOP3.LUT R36, R36, 0xffff, RZ, 0xc0, !PT ;  /* 0x0000ffff24247812 */ /* 0x000fc600078ec0ff */
[----:B------:R-:W4:Y:S01]  /*75360*/  LDL.LU R44, [R1+0x214] ;  /* 0x00021400012c7983 */ /* 0x000f220000300800 */
[----:B------:R-:W-:Y:S02]  /*75370*/  LOP3.LUT R41, R41, 0xffff, RZ, 0xc0, !PT ;  /* 0x0000ffff29297812 */ /* 0x000fe400078ec0ff */
[----:B0-----:R-:W-:Y:S02]  /*75380*/  PRMT R37, R36, 0x3340, R0 ;  /* 0x0000334024257816 */ /* 0x001fe40000000000 */
[----:B------:R-:W-:Y:S02]  /*75390*/  LOP3.LUT R36, R57, 0xffff, RZ, 0xc0, !PT ;  /* 0x0000ffff39247812 */ /* 0x000fe400078ec0ff */
[----:B------:R-:W-:Y:S01]  /*753a0*/  LOP3.LUT R40, R56, 0xffff, RZ, 0xc0, !PT ;  /* 0x0000ffff38287812 */ /* 0x000fe200078ec0ff */
[----:B------:R0:W-:Y:S04]  /*753b0*/  STL [R1+0x1f0], R37 ;  /* 0x0001f02501007387 */ /* 0x0001e80000100800 */
[----:B------:R-:W4:Y:S01]  /*753c0*/  LDL.LU R57, [R1+0x2ed4] ;  /* 0x002ed40001397983 */ /* 0x000f220000300800 */
[----:B------:R-:W-:-:S03]  /*753d0*/  LOP3.LUT R39, R45, 0xffff, RZ, 0xc0, !PT ;  /* 0x0000ffff2d277812 */ /* 0x000fc600078ec0ff */
[----:B------:R-:W4:Y:S01]  /*753e0*/  LDL.LU R56, [R1+0x2ed0] ;  /* 0x002ed00001387983 */ /* 0x000f220000300800 */
[----:B------:R-:W-:Y:S02]  /*753f0*/  LOP3.LUT R42, R60, 0xffff, RZ, 0xc0, !PT ;  /* 0x0000ffff3c2a7812 */ /* 0x000fe400078ec0ff */
[----:B0-----:R-:W-:Y:S01]  /*75400*/  PRMT R37, R41, 0x3340, R40 ;  /* 0x0000334029257816 */ /* 0x001fe20000000028 */
[----:B------:R0:W-:Y:S01]  /*75410*/  STL [R1+0x23c8], R36 ;  /* 0x0023c82401007387 */ /* 0x0001e20000100800 */
[----:B------:R-:W-:Y:S02]  /*75420*/  LOP3.LUT R38, R61, 0xffff, RZ, 0xc0, !PT ;  /* 0x0000ffff3d267812 */ /* 0x000fe400078ec0ff */
[----:B0-----:R-:W-:-:S04]  /*75430*/  PRMT R36, R36, 0x3340, R0 ;  /* 0x0000334024247816 */ /* 0x001fc80000000000 */
[----:B------:R-:W-:Y:S02]  /*75440*/  PRMT R45, R37, 0x5410, R36 ;  /* 0x00005410252d7816 */ /* 0x000fe40000000024 */
[----:B------:R-:W-:Y:S02]  /*75450*/  PRMT R36, R42, 0x3340, R0 ;  /* 0x000033402a247816 */ /* 0x000fe40000000000 */
[----:B------:R-:W-:Y:S01]  /*75460*/  PRMT R37, R39, 0x3340, R38 ;  /* 0x0000334027257816 */ /* 0x000fe20000000026 */
[----:B------:R0:W-:Y:S03]  /*75470*/  STL [R1+0x298c], R45 ;  /* 0x00298c2d01007387 */ /* 0x0001e60000100800 */
[----:B------:R-:W-:Y:S01]  /*75480*/  PRMT R36, R37, 0x5410, R36 ;  /* 0x0000541025247816 */ /* 0x000fe20000000024 */
[----:B0-----:R-:W4:Y:S04]  /*75490*/  LDL.LU R45, [R1+0x242c] ;  /* 0x00242c00012d7983 */ /* 0x001f280000300800 */
[----:B------:R-:W4:Y:S04]  /*754a0*/  LDL.LU R60, [R1+0x23e0] ;  /* 0x0023e000013c7983 */ /* 0x000f280000300800 */
[----:B------:R0:W-:Y:S04]  /*754b0*/  STL [R1+0x2980], R36 ;  /* 0x0029802401007387 */ /* 0x0001e80000100800 */
[----:B------:R-:W4:Y:S01]  /*754c0*/  LDL.LU R61, [R1+0x240c] ;  /* 0x00240c00013d7983 */ /* 0x000f220000300800 */
[----:B0-----:R-:W-:-:S02]  /*754d0*/  IADD3 R36, P6, PT, R50, R11, RZ ;  /* 0x0000000b32247210 */ /* 0x001fc40007fde0ff */
[----:B------:R-:W-:-:S03]  /*754e0*/  SHF.R.U32.HI R41, RZ, 0x8, R41 ;  /* 0x00000008ff297819 */ /* 0x000fc60000011629 */
        /* <DEDUP_REMOVED lines=8> */
[----:B------:R-:W-:Y:S02]  /*75570*/  LOP3.LUT R36, R36, 0xffff, RZ, 0xc0, !PT ;  /* 0x0000ffff24247812 */ /* 0x000fe400078ec0ff */
[----:B------:R-:W-:Y:S02]  /*75580*/  PRMT R38, R39, 0x3340, R38 ;  /* 0x0000334027267816 */ /* 0x000fe40000000026 */
[----:B------:R-:W-:-:S03]  /*75590*/  PRMT R36, R37, 0x3340, R36 ;  /* 0x0000334025247816 */ /* 0x000fc60000000024 */
[----:B------:R-:W-:Y:S04]  /*755a0*/  STL [R1+0x2810], R38 ;  /* 0x0028102601007387 */ /* 0x000fe80000100800 */
[----:B------:R0:W-:Y:S01]  /*755b0*/  STL [R1+0x2780], R36 ;  /* 0x0027802401007387 */ /* 0x0001e20000100800 */
[----:B--2---:R-:W-:Y:S02]  /*755c0*/  LOP3.LUT R40, R46, 0xffff, RZ, 0xc0, !PT ;  /* 0x0000ffff2e287812 */ /* 0x004fe400078ec0ff */
[----:B---3--:R-:W-:-:S04]  /*755d0*/  LOP3.LUT R39, R43, 0xffff, RZ, 0xc0, !PT ;  /* 0x0000ffff2b277812 */ /* 0x008fc800078ec0ff */
[----:B0-----:R-:W-:Y:S02]  /*755e0*/  PRMT R36, R39, 0x3340, R0 ;  /* 0x0000334027247816 */ /* 0x001fe40000000000 */
[----:B----4-:R-:W-:-:S04]  /*755f0*/  LOP3.LUT R38, R44, 0xffff, RZ, 0xc0, !PT ;  /* 0x0000ffff2c267812 */ /* 0x010fc800078ec0ff */
[----:B------:R-:W-:-:S04]  /*75600*/  PRMT R37, R40, 0x3340, R38 ;  /* 0x0000334028257816 */ /* 0x000fc80000000026 */
[----:B------:R-:W-:Y:S02]  /*75610*/  PRMT R41, R37, 0x5410, R36 ;  /* 0x0000541025297816 */ /* 0x000fe40000000024 */
[----:B------:R-:W-:-:S05]  /*75620*/  IADD3 R36, P6, PT, R50, R13, RZ ;  /* 0x0000000d32247210 */ /* 0x000fca0007fde0ff */
[----:B------:R-:W-:Y:S01]  /*75630*/  IMAD.X R37, R35, 0x1, R14, P6 ;  /* 0x0000000123257824 */ /* 0x000fe200030e060e */
[----:B------:R0:W-:Y:S01]  /*75640*/  STL [R1+0x296c], R41 ;  /* 0x00296c2901007387 */ /* 0x0001e20000100800 */
[----:B------:R-:W-:-:S03]  /*75650*/  SHF.R.U32.HI R40, RZ, 0x8, R40 ;  /* 0x00000008ff287819 */ /* 0x000fc60000011628 */
[----:B0-----:R-:W2:Y:S04]  /*75660*/  LDL.LU R41, [R1+0x228] ;  /* 0x0002280001297983 */ /* 0x001ea80000300800 */
        /* <DEDUP_REMOVED lines=10> */
[----:B------:R0:W-:Y:S01]  /*75710*/  STL [R1+0x2770], R37 ;  /* 0x0027702501007387 */ /* 0x0001e20000100800 */
[----:B------:R-:W-:-:S03]  /*75720*/  LOP3.LUT R38, R61, 0xffff, RZ, 0xc0, !PT ;  /* 0x0000ffff3d267812 */ /* 0x000fc600078ec0ff */
[----:B------:R1:W-:Y:S01]  /*75730*/  STL [R1+0x1dc], R36 ;  /* 0x0001dc2401007387 */ /* 0x0003e20000100800 */
[----:B0-----:R-:W-:-:S03]  /*75740*/  PRMT R37, R39, 0x3340, R38 ;  /* 0x0000334027257816 */ /* 0x001fc60000000026 */
[----:B------:R-:W3:Y:S04]  /*75750*/  LDL.LU R46, [R1+0x2434] ;  /* 0x00243400012e7983 */ /* 0x000ee80000300800 */
[----:B------:R-:W4:Y:S01]  /*75760*/  LDL.LU R43, [R1+0x23e4] ;  /* 0x0023e400012b7983 */ /* 0x000f220000300800 */
[----:B-1----:R-:W-:-:S04]  /*75770*/  PRMT R36, R40, 0x3340, R0 ;  /* 0x0000334028247816 */ /* 0x002fc80000000000 */
[----:B------:R-:W-:-:S05]  /*75780*/  PRMT R36, R37, 0x5410, R36 ;  /* 0x0000541025247816 */ /* 0x000fca0000000024 */
[----:B------:R0:W-:Y:S01]  /*75790*/  STL [R1+0x2948], R36 ;  /* 0x0029482401007387 */ /* 0x0001e20000100800 */
[----:B------:R-:W-:-:S03]  /*757a0*/  SHF.R.U32.HI R39, RZ, 0x8, R39 ;  /* 0x00000008ff277819 */ /* 0x000fc60000011627 */
[----:B------:R-:W3:Y:S04]  /*757b0*/  LDL.LU R44, [R1+0x2414] ;  /* 0x00241400012c7983 */ /* 0x000ee80000300800 */
[----:B------:R-:W3:Y:S01]  /*757c0*/  LDL.LU R45, [R1+0x2424] ;  /* 0x00242400012d7983 */ /* 0x000ee20000300800 */
[----:B0-----:R-:W-:-:S03]  /*757d0*/  IADD3 R36, P6, PT, R50, R15, RZ ;  /* 0x0000000f32247210 */ /* 0x001fc60007fde0ff */
[----:B------:R-:W3:Y:S02]  /*757e0*/  LDL.LU R61, [R1+0x23d0] ;  /* 0x0023d000013d7983 */ /* 0x000ee40000300800 */
[----:B------:R-:W-:Y:S02]  /*757f0*/  IMAD.X R37, R35, 0x1, R16, P6 ;  /* 0x0000000123257824 */ /* 0x000fe400030e0610 */
[----:B------:R-:W3:Y:S04]  /*75800*/  LDL.LU R60, [R1+0x2400] ;  /* 0x00240000013c7983 */ /* 0x000ee80000300800 */
[----:B------:R0:W-:Y:S02]  /*75810*/  STL.64 [R1+0x748], R36 ;  /* 0x0007482401007387 */ /* 0x0001e40000100a00 */
[----:B0-----:R-:W-:-:S02]  /*75820*/  SHF.R.U32.HI R36, RZ, 0x8, R42 ;  /* 0x00000008ff247819 */ /* 0x001fc4000001162a */
[----:B------:R-:W3:Y:S01]  /*75830*/  LDL.LU R42, [R1+0x1d8] ;  /* 0x0001d800012a7983 */ /* 0x000ee20000300800 */
[----:B------:R-:W-:Y:S02]  /*75840*/  SHF.R.U32.HI R37, RZ, 0x8, R38 ;  /* 0x00000008ff257819 */ /* 0x000fe40000011626 */
[----:B------:R-:W-:Y:S02]  /*75850*/  LOP3.LUT R38, R39, 0xffff, RZ, 0xc0, !PT ;  /* 0x0000ffff27267812 */ /* 0x000fe400078ec0ff */
[----:B------:R-:W3:Y:S01]  /*75860*/  LDL.LU R39, [R1+0x258] ;  /* 0x0002580001277983 */ /* 0x000ee20000300800 */
[----:B------:R-:W-:Y:S02]  /*75870*/  LOP3.LUT R36, R36, 0xffff, RZ, 0xc0, !PT ;  /* 0x0000ffff24247812 */ /* 0x000fe400078ec0ff */
[----:B------:R-:W-:Y:S02]  /*75880*/  LOP3.LUT R37, R37, 0xffff, RZ, 0xc0, !PT ;  /* 0x0000ffff25257812 */ /* 0x000fe400078ec0ff */
[----:B------:R-:W-:-:S02]  /*75890*/  PRMT R36, R36, 0x3340, R0 ;  /* 0x0000334024247816 */ /* 0x000fc40000000000 */
[----:B------:R-:W-:-:S03]  /*758a0*/  PRMT R37, R38, 0x3340, R37 ;  /* 0x0000334026257816 */ /* 0x000fc60000000025 */
[----:B------:R3:W-:Y:S04]  /*758b0*/  STL [R1+0x1d4], R36 ;  /* 0x0001d42401007387 */ /* 0x0007e80000100800 */
[----:B------:R0:W-:Y:S01]  /*758c0*/  STL [R1+0x275c], R37 ;  /* 0x00275c2501007387 */ /* 0x0001e20000100800 */
[----:B--2---:R-:W-:Y:S02]  /*758d0*/  LOP3.LUT R38, R41, 0xffff, RZ, 0xc0, !PT ;  /* 0x0000ffff29267812 */ /* 0x004fe400078ec0ff */
[----:B----4-:R-:W-:Y:S02]  /*758e0*/  LOP3.LUT R43, R43, 0xffff, RZ, 0xc0, !PT ;  /* 0x0000ffff2b2b7812 */ /* 0x010fe400078ec0ff */
[----:B---3--:R-:W-:Y:S02]  /*758f0*/  LOP3.LUT R36, R42, 0xffff, RZ, 0xc0, !PT ;  /* 0x0000ffff2a247812 */ /* 0x008fe400078ec0ff */
[----:B------:R-:W-:-:S03]  /*75900*/  LOP3.LUT R39, R39, 0xffff, RZ, 0xc0, !PT ;  /* 0x0000ffff27277812 */ /* 0x000fc600078ec0ff */
[----:B------:R1:W-:Y:S01]  /*75910*/  STL [R1+0x17c4], R36 ;  /* 0x0017c42401007387 */ /* 0x0003e20000100800 */
[----:B0-----:R-:W-:Y:S02]  /*75920*/  PRMT R37, R39, 0x3340, R38 ;  /* 0x0000334027257816 */ /* 0x001fe40000000026 */
[----:B-1----:R-:W-:-:S04]  /*75930*/  PRMT R36, R36, 0x3340, R0 ;  /* 0x0000334024247816 */ /* 0x002fc80000000000 */
[----:B------:R-:W-:Y:S02]  /*75940*/  PRMT R41, R37, 0x5410, R36 ;  /* 0x0000541025297816 */ /* 0x000fe40000000024 */
[----:B------:R-:W-:-:S05]  /*75950*/  IADD3 R36, P6, PT, R50, R17, RZ ;  /* 0x0000001132247210 */ /* 0x000fca0007fde0ff */
[----:B------:R-:W-:Y:S01]  /*75960*/  IMAD.X R37, R35, 0x1, R19, P6 ;  /* 0x0000000123257824 */ /* 0x000fe200030e0613 */
[----:B------:R-:W-:Y:S01]  /*75970*/  STL [R1+0x2944], R41 ;  /* 0x0029442901007387 */ /* 0x000fe20000100800 */
[----:B------:R-:W-:-:S03]  /*75980*/  SHF.R.U32.HI R39, RZ, 0x8, R39 ;  /* 0x00000008ff277819 */ /* 0x000fc60000011627 */
        /* <DEDUP_REMOVED lines=9> */
[----:B------:R-:W-:Y:S01]  /*75a20*/  LOP3.LUT R40, R44, 0xffff, RZ, 0xc0, !PT ;  /* 0x0000ffff2c287812 */ /* 0x000fe200078ec0ff */
[----:B------:R0:W-:Y:S01]  /*75a30*/  STL [R1+0x1d0], R39 ;  /* 0x0001d02701007387 */ /* 0x0001e20000100800 */
[----:B------:R-:W-:Y:S02]  /*75a40*/  LOP3.LUT R42, R61, 0xffff, RZ, 0xc0, !PT ;  /* 0x0000ffff3d2a7812 */ /* 0x000fe400078ec0ff */
[----:B------:R-:W-:Y:S01]  /*75a50*/  PRMT R37, R41, 0x3340, R40 ;  /* 0x0000334029257816 */ /* 0x000fe20000000028 */
[----:B------:R1:W-:Y:S01]  /*75a60*/  STL [R1+0x27a0], R36 ;  /* 0x0027a02401007387 */ /* 0x0003e20000100800 */
[----:B------:R-:W-:-:S03]  /*75a70*/  LOP3.LUT R38, R60, 0xffff, RZ, 0xc0, !PT ;  /* 0x0000ffff3c267812 */ /* 0x000fc600078ec0ff */
[----:B------:R-:W2:Y:S01]  /*75a80*/  LDL.LU R46, [R1+0x2484] ;  /* 0x00248400012e7983 */ /* 0x000ea20000300800 */
[----:B0-----:R-:W-:-:S03]  /*75a90*/  LOP3.LUT R39, R45, 0xffff, RZ, 0xc0, !PT ;  /* 0x0000ffff2d277812 */ /* 0x001fc600078ec0ff */
[----:B------:R-:W3:Y:S01]  /*75aa0*/  LDL.LU R44, [R1+0x24c0] ;  /* 0x0024c000012c7983 */ /* 0x000ee20000300800 */
[----:B-1----:R-:W-:-:S03]  /*75ab0*/  PRMT R36, R43, 0x3340, R0 ;  /* 0x000033402b247816 */ /* 0x002fc60000000000 */
[----:B------:R-:W4:Y:S01]  /*75ac0*/  LDL.LU R45, [R1+0x24f4] ;  /* 0x0024f400012d7983 */ /* 0x000f220000300800 */
[----:B------:R-:W-:Y:S02]  /*75ad0*/  PRMT R60, R37, 0x5410, R36 ;  /* 0x00005410253c7816 */ /* 0x000fe40000000024 */
[----:B------:R-:W-:Y:S01]  /*75ae0*/  PRMT R36, R42, 0x3340, R0 ;  /* 0x000033402a247816 */ /* 0x000fe20000000000 */
[----:B------:R-:W4:Y:S01]  /*75af0*/  LDL.LU R61, [R1+0x2480] ;  /* 0x00248000013d7983 */ /* 0x000f220000300800 */
[----:B------:R-:W-:-:S04]  /*75b00*/  PRMT R37, R39, 0x3340, R38 ;  /* 0x0000334027257816 */ /* 0x000fc80000000026 */
[----:B------:R-:W-:Y:S02]  /*75b10*/  PRMT R37, R37, 0x5410, R36 ;  /* 0x0000541025257816 */ /* 0x000fe40000000024 */
[----:B------:R-:W-:Y:S01]  /*75b20*/  IADD3 R36, P6, PT, R50, R18, RZ ;  /* 0x0000001232247210 */ /* 0x000fe20007fde0ff */
[----:B------:R0:W-:Y:S04]  /*75b30*/  STL [R1+0x292c], R60 ;  /* 0x00292c3c01007387 */ /* 0x0001e80000100800 */
[----:B0-----:R-:W4:Y:S04]  /*75b40*/  LDL.LU R60, [R1+0x24c4] ;  /* 0x0024c400013c7983 */ /* 0x001f280000300800 */
        /* <DEDUP_REMOVED lines=26> */
[----:B------:R0:W-:Y:S01]  /*75cf0*/  STL [R1+0x118], R36 ;  /* 0x0001182401007387 */ /* 0x0001e20000100800 */
[----:B--2---:R-:W-:-:S03]  /*75d00*/  LOP3.LUT R43, R46, 0xffff, RZ, 0xc0, !PT ;  /* 0x0000ffff2e2b7812 */ /* 0x004fc600078ec0ff */
[----:B------:R-:W2:Y:S01]  /*75d10*/  LDL.LU R46, [R1+0x248c] ;  /* 0x00248c00012e7983 */ /* 0x000ea20000300800 */
[----:B---3--:R-:W-:-:S03]  /*75d20*/  LOP3.LUT R39, R44, 0xffff, RZ, 0xc0, !PT ;  /* 0x0000ffff2c277812 */ /* 0x008fc600078ec0ff */
[----:B------:R-:W3:Y:S01]  /*75d30*/  LDL.LU R44, [R1+0x24b8] ;  /* 0x0024b800012c7983 */ /* 0x000ee20000300800 */
[----:B----4-:R-:W-:Y:S02]  /*75d40*/  LOP3.LUT R42, R61, 0xffff, RZ, 0xc0, !PT ;  /* 0x0000ffff3d2a7812 */ /* 0x010fe400078ec0ff */
[----:B------:R-:W-:Y:S02]  /*75d50*/  LOP3.LUT R41, R40, 0xffff, RZ, 0xc0, !PT ;  /* 0x0000ffff28297812 */ /* 0x000fe400078ec0ff */
[----:B------:R-:W-:Y:S02]  /*75d60*/  LOP3.LUT R40, R45, 0xffff, RZ, 0xc0, !PT ;  /* 0x0000ffff2d287812 */ /* 0x000fe400078ec0ff */
[----:B------:R-:W4:Y:S04]  /*75d70*/  LDL.LU R45, [R1+0x24ec] ;  /* 0x0024ec00012d7983 */ /* 0x000f280000300800 */
[----:B------:R-:W2:Y:S01]  /*75d80*/  LDL.LU R61, [R1+0x2488] ;  /* 0x00248800013d7983 */ /* 0x000ea20000300800 */
[----:B0-----:R-:W-:-:S02]  /*75d90*/  PRMT R36, R43, 0x3340, R0 ;  /* 0x000033402b247816 */ /* 0x001fc40000000000 */
[----:B------:R-:W-:Y:S02]  /*75da0*/  PRMT R37, R41, 0x3340, R39 ;  /* 0x0000334029257816 */ /* 0x000fe40000000027 */
[----:B------:R-:W-:Y:S02]  /*75db0*/  LOP3.LUT R38, R60, 0xffff, RZ, 0xc0, !PT ;  /* 0x0000ffff3c267812 */ /* 0x000fe400078ec0ff */
[----:B------:R-:W-:Y:S01]  /*75dc0*/  PRMT R37, R37, 0x5410, R36 ;  /* 0x0000541025257816 */ /* 0x000fe20000000024 */
[----:B------:R-:W3:Y:S01]  /*75dd0*/  LDL.LU R60, [R1+0x24bc] ;  /* 0x0024bc00013c7983 */ /* 0x000ee20000300800 */
        /* <DEDUP_REMOVED lines=9> */
[----:B------:R-:W3:Y:S01]  /*75e70*/  LDL.LU R41, [R1+0x24e8] ;  /* 0x0024e80001297983 */ /* 0x000ee20000300800 */
        /* <DEDUP_REMOVED lines=10> */
[----:B------:R-:W-:Y:S01]  /*75f20*/  STL [R1+0x2720], R40 ;  /* 0x0027202801007387 */ /* 0x000fe20000100800 */
[----:B------:R-:W-:-:S03]  /*75f30*/  SHF.R.U32.HI R37, RZ, 0x8, R42 ;  /* 0x00000008ff257819 */ /* 0x000fc6000001162a */
[----:B------:R0:W-:Y:S01]  /*75f40*/  STL [R1+0x271c], R36 ;  /* 0x00271c2401007387 */ /* 0x0001e20000100800 */
[----:B------:R-:W-:Y:S01]  /*75f50*/  IMAD.X R39, R35, 0x1, R27, P6 ;  /* 0x0000000123277824 */ /* 0x000fe200030e061b */
[----:B------:R-:W-:Y:S02]  /*75f60*/  LOP3.LUT R37, R37, 0xffff, RZ, 0xc0, !PT ;  /* 0x0000ffff25257812 */ /* 0x000fe400078ec0ff */
[----:B0-----:R-:W-:Y:S02]  /*75f70*/  SHF.R.U32.HI R36, RZ, 0x8, R43 ;  /* 0x00000008ff247819 */ /* 0x001fe4000001162b */
[----:B------:R0:W-:Y:S02]  /*75f80*/  STL.64 [R1+0x730], R38 ;  /* 0x0007302601007387 */ /* 0x0001e40000100a00 */
[----:B------:R-:W-:-:S04]  /*75f90*/  LOP3.LUT R36, R36, 0xffff, RZ, 0xc0, !PT ;  /* 0x0000ffff24247812 */ /* 0x000fc800078ec0ff */
[--C-:B0-----:R-:W-:Y:S02]  /*75fa0*/  PRMT R38, R36, 0x3340, R0.reuse ;  /* 0x0000334024267816 */ /* 0x101fe40000000000 */
[----:B------:R-:W-:-:S03]  /*75fb0*/  PRMT R36, R37, 0x3340, R0 ;  /* 0x0000334025247816 */ /* 0x000fc60000000000 */
[----:B------:R-:W-:Y:S04]  /*75fc0*/  STL [R1+0x114], R38 ;  /* 0x0001142601007387 */ /* 0x000fe80000100800 */
[----:B------:R0:W-:Y:S01]  /*75fd0*/  STL [R1+0x110], R36 ;  /* 0x0001102401007387 */ /* 0x0001e20000100800 */
[----:B--2---:R-:W-:-:S03]  /*75fe0*/  LOP3.LUT R42, R61, 0xffff, RZ, 0xc0, !PT ;  /* 0x0000ffff3d2a7812 */ /* 0x004fc600078ec0ff */
[----:B------:R-:W2:Y:S01]  /*75ff0*/  LDL.LU R61, [R1+0x188] ;  /* 0x00018800013d7983 */ /* 0x000ea20000300800 */
[----:B----4-:R-:W-:-:S03]  /*76000*/  LOP3.LUT R40, R45, 0xffff, RZ, 0xc0, !PT ;  /* 0x0000ffff2d287812 */ /* 0x010fc600078ec0ff */
[----:B------:R-:W4:Y:S01]  /*76010*/  LDL.LU R45, [R1+0xfc] ;  /* 0x0000fc00012d7983 */ /* 0x000f220000300800 */
[----:B------:R-:W-:Y:S02]  /*76020*/  LOP3.LUT R43, R46, 0xffff, RZ, 0xc0, !PT ;  /* 0x0000ffff2e2b7812 */ /* 0x000fe400078ec0ff */
[----:B---3--:R-:W-:Y:S02]  /*76030*/  LOP3.LUT R39, R44, 0xffff, RZ, 0xc0, !PT ;  /* 0x0000ffff2c277812 */ /* 0x008fe400078ec0ff */
[----:B0-----:R-:W-:Y:S02]  /*76040*/  PRMT R36, R43, 0x3340, R0 ;  /* 0x000033402b247816 */ /* 0x001fe40000000000 */
[----:B------:R-:W-:Y:S02]  /*76050*/  LOP3.LUT R38, R60, 0xffff, RZ, 0xc0, !PT ;  /* 0x0000ffff3c267812 */ /* 0x000fe400078ec0ff */
[----:B------:R-:W-:-:S04]  /*76060*/  LOP3.LUT R41, R41, 0xffff, RZ, 0xc0, !PT ;  /* 0x0000ffff29297812 */ /* 0x000fc800078ec0ff */
[----:B------:R-:W-:-:S04]  /*76070*/  PRMT R37, R41, 0x3340, R39 ;  /* 0x0000334029257816 */ /* 0x000fc80000000027 */
[----:B------:R-:W-:Y:S02]  /*76080*/  PRMT R44, R37, 0x5410, R36 ;  /* 0x00005410252c7816 */ /* 0x000fe40000000024 */
[----:B------:R-:W-:Y:S02]  /*76090*/  PRMT R36, R42, 0x3340, R0 ;  /* 0x000033402a247816 */ /* 0x000fe40000000000 */
[----:B------:R-:W-:Y:S01]  /*760a0*/  PRMT R37, R40, 0x3340, R38 ;  /* 0x0000334028257816 */ /* 0x000fe20000000026 */
[----:B------:R0:W-:Y:S03]  /*760b0*/  STL [R1+0x28dc], R44 ;  /* 0x0028dc2c01007387 */ /* 0x0001e60000100800 */
[----:B0-----:R-:W-:Y:S02]  /*760c0*/  PRMT R44, R37, 0x5410, R36 ;  /* 0x00005410252c7816 */ /* 0x001fe40000000024 */
[----:B------:R-:W-:-:S03]  /*760d0*/  IADD3 R36, P6, PT, R50, R26, RZ ;  /* 0x0000001a32247210 */ /* 0x000fc60007fde0ff */
[----:B------:R0:W-:Y:S02]  /*760e0*/  STL [R1+0x28d8], R44 ;  /* 0x0028d82c01007387 */ /* 0x0001e40000100800 */
[----:B------:R-:W-:Y:S01]  /*760f0*/  IMAD.X R37, R35, 0x1, R28, P6 ;  /* 0x0000000123257824 */ /* 0x000fe200030e061c */
[----:B------:R-:W-:Y:S02]  /*76100*/  SHF.R.U32.HI R40, RZ, 0x8, R40 ;  /* 0x00000008ff287819 */ /* 0x000fe40000011628 */
[----:B------:R-:W-:Y:S01]  /*76110*/  SHF.R.U32.HI R38, RZ, 0x8, R38 ;  /* 0x00000008ff267819 */ /* 0x000fe20000011626 */
[----:B0-----:R-:W3:Y:S04]  /*76120*/  LDL.LU R44, [R1+0x18c] ;  /* 0x00018c00012c7983 */ /* 0x001ee80000300800 */
[----:B------:R-:W3:Y:S04]  /*76130*/  LDL.LU R60, [R1+0x160] ;  /* 0x00016000013c7983 */ /* 0x000ee80000300800 */
[----:B------:R0:W-:Y:S01]  /*76140*/  STL.64 [R1+0x710], R36 ;  /* 0x0007102401007387 */ /* 0x0001e20000100a00 */
[----:B------:R-:W-:-:S02]  /*76150*/  LOP3.LUT R38, R38, 0xffff, RZ, 0xc0, !PT ;  /* 0x0000ffff26267812 */ /* 0x000fc400078ec0ff */
[----:B0-----:R-:W-:Y:S02]  /*76160*/  SHF.R.U32.HI R37, RZ, 0x8, R41 ;  /* 0x00000008ff257819 */ /* 0x001fe40000011629 */
[----:B------:R-:W-:Y:S02]  /*76170*/  SHF.R.U32.HI R36, RZ, 0x8, R39 ;  /* 0x00000008ff247819 */ /* 0x000fe40000011627 */
[----:B------:R-:W-:Y:S02]  /*76180*/  LOP3.LUT R39, R40, 0xffff, RZ, 0xc0, !PT ;  /* 0x0000ffff28277812 */ /* 0x000fe400078ec0ff */
[----:B------:R-:W-:Y:S02]  /*76190*/  LOP3.LUT R37, R37, 0xffff, RZ, 0xc0, !PT ;  /* 0x0000ffff25257812 */ /* 0x000fe400078ec0ff */
[----:B------:R-:W-:Y:S02]  /*761a0*/  LOP3.LUT R36, R36, 0xffff, RZ, 0xc0, !PT ;  /* 0x0000ffff24247812 */ /* 0x000fe400078ec0ff */
[----:B------:R-:W-:-:S02]  /*761b0*/  PRMT R40, R39, 0x3340, R38 ;  /* 0x0000334027287816 */ /* 0x000fc40000000026 */
        /* <DEDUP_REMOVED lines=9> */
[----:B------:R-:W-:Y:S02]  /*76250*/  LOP3.LUT R36, R36, 0xffff, RZ, 0xc0, !PT ;  /* 0x0000ffff24247812 */ /* 0x000fe400078ec0ff */
[----:B------:R-:W-:-:S02]  /*76260*/  LOP3.LUT R41, R48, 0xffff, RZ, 0xc0, !PT ;  /* 0x0000ffff30297812 */ /* 0x000fc400078ec0ff */
[--C-:B0-----:R-:W-:Y:S02]  /*76270*/  PRMT R38, R36, 0x3340, R0.reuse ;  /* 0x0000334024267816 */ /* 0x101fe40000000000 */
[----:B------:R-:W-:-:S03]  /*76280*/  PRMT R36, R37, 0x3340, R0 ;  /* 0x0000334025247816 */ /* 0x000fc60000000000 */
[----:B------:R4:W-:Y:S01]  /*76290*/  STL [R1+0x10c], R38 ;  /* 0x00010c2601007387 */ /* 0x0009e20000100800 */
[----:B--2---:R-:W-:-:S03]  /*762a0*/  LOP3.LUT R39, R61, 0xffff, RZ, 0xc0, !PT ;  /* 0x0000ffff3d277812 */ /* 0x004fc600078ec0ff */
[----:B------:R-:W2:Y:S04]  /*762b0*/  LDL.LU R61, [R1+0x170] ;  /* 0x00017000013d7983 */ /* 0x000ea80000300800 */
[----:B------:R0:W-:Y:S04]  /*762c0*/  STL [R1+0x108], R36 ;  /* 0x0001082401007387 */ /* 0x0001e80000100800 */
[----:B------:R-:W2:Y:S01]  /*762d0*/  LDL.LU R48, [R1+0x2ecc] ;  /* 0x002ecc0001307983 */ /* 0x000ea20000300800 */
[----:B----4-:R-:W-:-:S03]  /*762e0*/  LOP3.LUT R38, R45, 0xffff, RZ, 0xc0, !PT ;  /* 0x0000ffff2d267812 */ /* 0x010fc600078ec0ff */
[----:B------:R-:W4:Y:S01]  /*762f0*/  LDL.LU R45, [R1+0x1c] ;  /* 0x00001c00012d7983 */ /* 0x000f220000300800 */
[----:B------:R-:W-:Y:S02]  /*76300*/  PRMT R37, R39, 0x3340, R38 ;  /* 0x0000334027257816 */ /* 0x000fe40000000026 */
[----:B0-----:R-:W-:Y:S02]  /*76310*/  PRMT R36, R41, 0x3340, R0 ;  /* 0x0000334029247816 */ /* 0x001fe40000000000 */
[----:B------:R-:W-:Y:S02]  /*76320*/  IADD3 R42, P6, PT, R50, R30, RZ ;  /* 0x0000001e322a7210 */ /* 0x000fe40007fde0ff */
[----:B------:R-:W-:-:S03]  /*76330*/  PRMT R36, R37, 0x5410, R36 ;  /* 0x0000541025247816 */ /* 0x000fc60000000024 */
[----:B------:R-:W-:Y:S02]  /*76340*/  IMAD.X R43, R35, 0x1, R33, P6 ;  /* 0x00000001232b7824 */ /* 0x000fe400030e0621 */
[----:B------:R0:W-:Y:S02]  /*76350*/  STL [R1+0x289c], R36 ;  /* 0x00289c2401007387 */ /* 0x0001e40000100800 */
[----:B0-----:R-:W-:-:S05]  /*76360*/  IADD3 R36, P6, PT, R50, R31, RZ ;  /* 0x0000001f32247210 */ /* 0x001fca0007fde0ff */
[----:B------:R-:W-:Y:S01]  /*76370*/  IMAD.X R37, R35, 0x1, R34, P6 ;  /* 0x0000000123257824 */ /* 0x000fe200030e0622 */
[----:B------:R-:W-:-:S04]  /*76380*/  SHF.R.U32.HI R35, RZ, 0x8, R38 ;  /* 0x00000008ff237819 */ /* 0x000fc80000011626 */
[----:B------:R0:W-:Y:S01]  /*76390*/  STL.64 [R1+0x708], R36 ;  /* 0x0007082401007387 */ /* 0x0001e20000100a00 */
[----:B------:R-:W-:Y:S02]  /*763a0*/  LOP3.LUT R35, R35, 0xffff, RZ, 0xc0, !PT ;  /* 0x0000ffff23237812 */ /* 0x000fe400078ec0ff */
[----:B0-----:R-:W-:-:S04]  /*763b0*/  SHF.R.U32.HI R36, RZ, 0x8, R39 ;  /* 0x00000008ff247819 */ /* 0x001fc80000011627 */
[----:B------:R-:W-:-:S04]  /*763c0*/  LOP3.LUT R36, R36, 0xffff, RZ, 0xc0, !PT ;  /* 0x0000ffff24247812 */ /* 0x000fc800078ec0ff */
[----:B------:R-:W-:Y:S01]  /*763d0*/  PRMT R35, R36, 0x3340, R35 ;  /* 0x0000334024237816 */ /* 0x000fe20000000023 */
[----:B------:R0:W-:Y:S01]  /*763e0*/  STL.64 [R1+0x700], R42 ;  /* 0x0007002a01007387 */ /* 0x0001e20000100a00 */
[----:B------:R-:W-:-:S03]  /*763f0*/  LOP3.LUT R38, R52, 0xffff, RZ, 0xc0, !PT ;  /* 0x0000ffff34267812 */ /* 0x000fc600078ec0ff */
[----:B------:R1:W-:Y:S04]  /*76400*/  STL [R1+0x24e8], R35 ;  /* 0x0024e82301007387 */ /* 0x0003e80000100800 */
[----:B------:R-:W4:Y:S04]  /*76410*/  LDL.LU R52, [R1+0x2ec8] ;  /* 0x002ec80001347983 */ /* 0x000f280000300800 */
[----:B0-----:R-:W4:Y:S01]  /*76420*/  LDL.LU R42, [R1+0x174] ;  /* 0x00017400012a7983 */ /* 0x001f220000300800 */
[----:B-1----:R-:W-:Y:S02]  /*76430*/  PRMT R35, R38, 0x3340, R0 ;  /* 0x0000334026237816 */ /* 0x002fe40000000000 */
[----:B---3--:R-:W-:-:S02]  /*76440*/  LOP3.LUT R39, R44, 0xffff, RZ, 0xc0, !PT ;  /* 0x0000ffff2c277812 */ /* 0x008fc400078ec0ff */
[----:B------:R-:W-:-:S04]  /*76450*/  LOP3.LUT R37, R60, 0xffff, RZ, 0xc0, !PT ;  /* 0x0000ffff3c257812 */ /* 0x000fc800078ec0ff */
[----:B------:R-:W-:-:S04]  /*76460*/  PRMT R36, R39, 0x3340, R37 ;  /* 0x0000334027247816 */ /* 0x000fc80000000025 */
[----:B------:R-:W-:Y:S02]  /*76470*/  PRMT R35, R36, 0x5410, R35 ;  /* 0x0000541024237816 */ /* 0x000fe40000000023 */
[----:B------:R-:W-:Y:S02]  /*76480*/  SHF.R.U32.HI R39, RZ, 0x8, R39 ;  /* 0x00000008ff277819 */ /* 0x000fe40000011627 */
[----:B------:R-:W-:Y:S01]  /*76490*/  SHF.R.U32.HI R36, RZ, 0x8, R37 ;  /* 0x00000008ff247819 */ /* 0x000fe20000011625 */
[----:B------:R0:W-:Y:S01]  /*764a0*/  STL [R1+0x288c], R35 ;  /* 0x00288c2301007387 */ /* 0x0001e20000100800 */
[----:B------:R-:W-:Y:S02]  /*764b0*/  LOP3.LUT R37, R39, 0xffff, RZ, 0xc0, !PT ;  /* 0x0000ffff27257812 */ /* 0x000fe400078ec0ff */
[----:B------:R-:W-:Y:S02]  /*764c0*/  LOP3.LUT R36, R36, 0xffff, RZ, 0xc0, !PT ;  /* 0x0000ffff24247812 */ /* 0x000fe400078ec0ff */
[----:B0-----:R-:W-:-:S04]  /*764d0*/  SHF.R.U32.HI R35, RZ, 0x8, R38 ;  /* 0x00000008ff237819 */ /* 0x001fc80000011626 */
[----:B------:R-:W-:Y:S02]  /*764e0*/  LOP3.LUT R35, R35, 0xffff, RZ, 0xc0, !PT ;  /* 0x0000ffff23237812 */ /* 0x000fe400078ec0ff */
[----:B------:R-:W-:Y:S02]  /*764f0*/  PRMT R36, R37, 0x3340, R36 ;  /* 0x0000334025247816 */ /* 0x000fe40000000024 */
[--C-:B------:R-:W-:Y:S02]  /*76500*/  PRMT R35, R35, 0x3340, R0.reuse ;  /* 0x0000334023237816 */ /* 0x100fe40000000000 */
[----:B------:R-:W-:Y:S01]  /*76510*/  LOP3.LUT R40, R55, 0xffff, RZ, 0xc0, !PT ;  /* 0x0000ffff37287812 */ /* 0x000fe200078ec0ff */
[----:B------:R-:W-:Y:S04]  /*76520*/  STL [R1+0x24c4], R36 ;  /* 0x0024c42401007387 */ /* 0x000fe80000100800 */
[----:B------:R0:W-:Y:S04]  /*76530*/  STL [R1+0x104], R35 ;  /* 0x0001042301007387 */ /* 0x0001e80000100800 */
[----:B------:R-:W3:Y:S01]  /*76540*/  LDL.LU R55, [R1+0x2ec4] ;  /* 0x002ec40001377983 */ /* 0x000ee20000300800 */
[----:B0-----:R-:W-:-:S02]  /*76550*/  PRMT R35, R40, 0x3340, R0 ;  /* 0x0000334028237816 */ /* 0x001fc40000000000 */
[----:B--2---:R-:W-:Y:S02]  /*76560*/  LOP3.LUT R38, R61, 0xffff, RZ, 0xc0, !PT ;  /* 0x0000ffff3d267812 */ /* 0x004fe400078ec0ff */
[----:B------:R-:W-:Y:S02]  /*76570*/  LOP3.LUT R37, R48, 0xffff, RZ, 0xc0, !PT ;  /* 0x0000ffff30257812 */ /* 0x000fe400078ec0ff */
[----:B------:R-:W2:Y:S02]  /*76580*/  LDL.LU R48, [R1+0x2ec0] ;  /* 0x002ec00001307983 */ /* 0x000ea40000300800 */
[----:B------:R-:W-:-:S04]  /*76590*/  PRMT R36, R38, 0x3340, R37 ;  /* 0x0000334026247816 */ /* 0x000fc80000000025 */
[----:B------:R-:W-:Y:S02]  /*765a0*/  PRMT R36, R36, 0x5410, R35 ;  /* 0x0000541024247816 */ /* 0x000fe40000000023 */
[----:B----4-:R-:W-:Y:S02]  /*765b0*/  SHF.R.S32.HI R35, RZ, 0x1f, R45 ;  /* 0x0000001fff237819 */ /* 0x010fe4000001142d */
[----:B------:R-:W-:Y:S01]  /*765c0*/  IADD3 R60, P6, PT, R45, R4, RZ ;  /* 0x000000042d3c7210 */ /* 0x000fe20007fde0ff */
[----:B------:R-:W-:Y:S04]  /*765d0*/  STL [R1+0x2878], R36 ;  /* 0x0028782401007387 */ /* 0x000fe80000100800 */
[----:B------:R-:W4:Y:S01]  /*765e0*/  LDL.LU R43, [R1+0x2a4] ;  /* 0x0002a400012b7983 */ /* 0x000f220000300800 */
[----:B------:R-:W-:-:S03]  /*765f0*/  IMAD.X R61, R35, 0x1, R47, P6 ;  /* 0x00000001233d7824 */ /* 0x000fc600030e062f */
[----:B------:R-:W2:Y:S04]  /*76600*/  LDL.LU R46, [R1+0x238] ;  /* 0x00023800012e7983 */ /* 0x000ea80000300800 */
[----:B------:R-:W3:Y:S04]  /*76610*/  LDL.LU R50, [R1+0x26c] ;  /* 0x00026c0001327983 */ /* 0x000ee80000300800 */
[----:B------:R0:W-:Y:S04]  /*76620*/  STL.64 [R1+0x6f0], R60 ;  /* 0x0006f03c01007387 */ /* 0x0001e80000100a00 */
[----:B------:R-:W3:Y:S04]  /*76630*/  LDL.LU R44, [R1+0x2a0] ;  /* 0x0002a000012c7983 */ /* 0x000ee80000300800 */
[----:B0-----:R-:W3:Y:S04]  /*76640*/  LDL.LU R60, [R1+0x230] ;  /* 0x00023000013c7983 */ /* 0x001ee80000300800 */
[----:B------:R-:W3:Y:S01]  /*76650*/  LDL.LU R61, [R1+0x268] ;  /* 0x00026800013d7983 */ /* 0x000ee20000300800 */
[----:B------:R-:W-:-:S02]  /*76660*/  SHF.R.U32.HI R36, RZ, 0x8, R41 ;  /* 0x00000008ff247819 */ /* 0x000fc40000011629 */
[----:B------:R-:W-:Y:S02]  /*76670*/  SHF.R.U32.HI R38, RZ, 0x8, R38 ;  /* 0x00000008ff267819 */ /* 0x000fe40000011626 */
[----:B------:R-:W-:Y:S02]  /*76680*/  SHF.R.U32.HI R37, RZ, 0x8, R37 ;  /* 0x00000008ff257819 */ /* 0x000fe40000011625 */
[----:B------:R-:W-:Y:S02]  /*76690*/  LOP3.LUT R36, R36, 0xffff, RZ, 0xc0, !PT ;  /* 0x0000ffff24247812 */ /* 0x000fe400078ec0ff */
[----:B------:R-:W-:Y:S02]  /*766a0*/  LOP3.LUT R38, R38, 0xffff, RZ, 0xc0, !PT ;  /* 0x0000ffff26267812 */ /* 0x000fe400078ec0ff */
[----:B------:R-:W-:Y:S02]  /*766b0*/  LOP3.LUT R37, R37, 0xffff, RZ, 0xc0, !PT ;  /* 0x0000ffff25257812 */ /* 0x000fe400078ec0ff */
[----:B------:R-:W-:-:S02]  /*766c0*/  PRMT R39, R36, 0x3340, R0 ;  /* 0x0000334024277816 */ /* 0x000fc40000000000 */
[----:B------:R-:W-:Y:S02]  /*766d0*/  PRMT R36, R38, 0x3340, R37 ;  /* 0x0000334026247816 */ /* 0x000fe40000000025 */
[----:B------:R-:W-:Y:S01]  /*766e0*/  LOP3.LUT R2, R2, 0xffff, RZ, 0xc0, !PT ;  /* 0x0000ffff02027812 */ /* 0x000fe200078ec0ff */
[----:B------:R0:W-:Y:S01]  /*766f0*/  STL [R1+0x100], R39 ;  /* 0x0001002701007387 */ /* 0x0001e20000100800 */
[----:B------:R-:W-:-:S03]  /*76700*/  LOP3.LUT R38, R56, 0xffff, RZ, 0xc0, !PT ;  /* 0x0000ffff38267812 */ /* 0x000fc600078ec0ff */
[----:B------:R1:W-:Y:S04]  /*76710*/  STL [R1+0x24c0], R36 ;  /* 0x0024c02401007387 */ /* 0x0003e80000100800 */
[----:B------:R-:W3:Y:S01]  /*76720*/  LDL.LU R56, [R1+0x2ebc] ;  /* 0x002ebc0001387983 */ /* 0x000ee20000300800 */
[----:B0-----:R-:W-:Y:S02]  /*76730*/  LOP3.LUT R39, R42, 0xffff, RZ, 0xc0, !PT ;  /* 0x0000ffff2a277812 */ /* 0x001fe400078ec0ff */
[----:B-1----:R-:W-:Y:S02]  /*76740*/  PRMT R36, R2, 0x3340, R0 ;  /* 0x0000334002247816 */ /* 0x002fe40000000000 */
[----:B------:R-:W-:Y:S01]  /*76750*/  PRMT R37, R39, 0x3340, R38 ;  /* 0x0000334027257816 */ /* 0x000fe20000000026 */
[----:B------:R0:W-:Y:S03]  /*76760*/  STL [R1+0x2d54], R2 ;  /* 0x002d540201007387 */ /* 0x0001e60000100800 */
[----:B0-----:R-:W-:-:S02]  /*76770*/  PRMT R2, R37, 0x5410, R36 ;  /* 0x0000541025027816 */ /* 0x001fc40000000024 */
        /* <DEDUP_REMOVED lines=14> */
[----:B0-----:R-:W3:Y:S01]  /*76860*/  LDL.LU R2, [R1+0x284] ;  /* 0x0002840001027983 */ /* 0x001ee20000300800 */
[----:B----4-:R-:W-:Y:S02]  /*76870*/  LOP3.LUT R41, R43, 0xffff, RZ, 0xc0, !PT ;  /* 0x0000ffff2b297812 */ /* 0x010fe400078ec0ff */
[----:B--2---:R-:W-:-:S02]  /*76880*/  LOP3.LUT R43, R46, 0xffff, RZ, 0xc0, !PT ;  /* 0x0000ffff2e2b7812 */ /* 0x004fc400078ec0ff */
[----:B------:R-:W2:Y:S01]  /*76890*/  LDL.LU R46, [R1+0x210] ;  /* 0x00021000012e7983 */ /* 0x000ea20000300800 */
[----:B---3--:R-:W-:-:S03]  /*768a0*/  LOP3.LUT R40, R50, 0xffff, RZ, 0xc0, !PT ;  /* 0x0000ffff32287812 */ /* 0x008fc600078ec0ff */
[----:B------:R-:W3:Y:S01]  /*768b0*/  LDL.LU R50, [R1+0x250] ;  /* 0x0002500001327983 */ /* 0x000ee20000300800 */
[----:B------:R-:W-:-:S03]  /*768c0*/  LOP3.LUT R39, R44, 0xffff, RZ, 0xc0, !PT ;  /* 0x0000ffff2c277812 */ /* 0x000fc600078ec0ff */
[----:B------:R-:W4:Y:S01]  /*768d0*/  LDL.LU R44, [R1+0x24b0] ;  /* 0x0024b000012c7983 */ /* 0x000f220000300800 */
[----:B------:R-:W-:-:S03]  /*768e0*/  LOP3.LUT R42, R60, 0xffff, RZ, 0xc0, !PT ;  /* 0x0000ffff3c2a7812 */ /* 0x000fc600078ec0ff */
[----:B------:R-:W4:Y:S01]  /*768f0*/  LDL.LU R60, [R1+0x2408] ;  /* 0x00240800013c7983 */ /* 0x000f220000300800 */
[----:B------:R-:W-:-:S03]  /*76900*/  LOP3.LUT R38, R61, 0xffff, RZ, 0xc0, !PT ;  /* 0x0000ffff3d267812 */ /* 0x000fc600078ec0ff */
[----:B------:R-:W4:Y:S01]  /*76910*/  LDL.LU R61, [R1+0x2428] ;  /* 0x00242800013d7983 */ /* 0x000f220000300800 */
[----:B------:R-:W-:Y:S02]  /*76920*/  PRMT R36, R43, 0x3340, R0 ;  /* 0x000033402b247816 */ /* 0x000fe40000000000 */
[----:B------:R-:W-:-:S04]  /*76930*/  PRMT R37, R41, 0x3340, R40 ;  /* 0x0000334029257816 */ /* 0x000fc80000000028 */
[----:B------:R-:W-:Y:S02]  /*76940*/  PRMT R37, R37, 0x5410, R36 ;  /* 0x0000541025257816 */ /* 0x000fe40000000024 */
[----:B------:R-:W-:-:S03]  /*76950*/  PRMT R36, R42, 0x3340, R0 ;  /* 0x000033402a247816 */ /* 0x000fc60000000000 */
[----:B------:R0:W-:Y:S02]  /*76960*/  STL [R1+0x2828], R37 ;  /* 0x0028282501007387 */ /* 0x0001e40000100800 */
[----:B0-----:R-:W-:-:S04]  /*76970*/  PRMT R37, R39, 0x3340, R38 ;  /* 0x0000334027257816 */ /* 0x001fc80000000026 */
[----:B------:R-:W-:Y:S02]  /*76980*/  PRMT R37, R37, 0x5410, R36 ;  /* 0x0000541025257816 */ /* 0x000fe40000000024 */
[----:B------:R-:W-:-:S03]  /*76990*/  IADD3 R36, P6, PT, R45, R7, RZ ;  /* 0x000000072d247210 */ /* 0x000fc60007fde0ff */
[----:B------:R0:W-:Y:S01]  /*769a0*/  STL [R1+0x2824], R37 ;  /* 0x0028242501007387 */ /* 0x0001e20000100800 */
[----:B------:R-:W-:Y:S02]  /*769b0*/  SHF.R.U32.HI R41, RZ, 0x8, R41 ;  /* 0x00000008ff297819 */ /* 0x000fe40000011629 */
[----:B------:R-:W-:Y:S01]  /*769c0*/  SHF.R.U32.HI R39, RZ, 0x8, R39 ;  /* 0x00000008ff277819 */ /* 0x000fe20000011627 */
[----:B0-----:R-:W-:-:S05]  /*769d0*/  IMAD.X R37, R35, 0x1, R8, P6 ;  /* 0x0000000123257824 */ /* 0x001fca00030e0608 */
[----:B------:R0:W-:Y:S01]  /*769e0*/  STL.64 [R1+0x6d8], R36 ;  /* 0x0006d82401007387 */ /* 0x0001e20000100a00 */
[----:B------:R-:W-:Y:S02]  /*769f0*/  LOP3.LUT R39, R39, 0xffff, RZ, 0xc0, !PT ;  /* 0x0000ffff27277812 */ /* 0x000fe400078ec0ff */
[----:B0-----:R-:W-:Y:S02]  /*76a00*/  SHF.R.U32.HI R37, RZ, 0x8, R40 ;  /* 0x00000008ff257819 */ /* 0x001fe40000011628 */
[----:B------:R-:W-:Y:S02]  /*76a10*/  SHF.R.U32.HI R36, RZ, 0x8, R38 ;  /* 0x00000008ff247819 */ /* 0x000fe40000011626 */
[----:B------:R-:W-:Y:S02]  /*76a20*/  LOP3.LUT R38, R41, 0xffff, RZ, 0xc0, !PT ;  /* 0x0000ffff29267812 */ /* 0x000fe400078ec0ff */
[----:B------:R-:W-:Y:S02]  /*76a30*/  LOP3.LUT R37, R37, 0xffff, RZ, 0xc0, !PT ;  /* 0x0000ffff25257812 */ /* 0x000fe400078ec0ff */
[----:B------:R-:W-:-:S02]  /*76a40*/  LOP3.LUT R36, R36, 0xffff, RZ, 0xc0, !PT ;  /* 0x0000ffff24247812 */ /* 0x000fc400078ec0ff */
[----:B------:R-:W-:Y:S02]  /*76a50*/  PRMT R37, R38, 0x3340, R37 ;  /* 0x0000334026257816 */ /* 0x000fe40000000025 */
[----:B------:R-:W-:-:S03]  /*76a60*/  PRMT R36, R39, 0x3340, R36 ;  /* 0x0000334027247816 */ /* 0x000fc60000000024 */
[----:B------:R0:W-:Y:S01]  /*76a70*/  STL [R1+0x24b8], R37 ;  /* 0x0024b82501007387 */ /* 0x0001e20000100800 */
[----:B------:R-:W-:-:S03]  /*76a80*/  IADD3 R40, P6, PT, R45, R9, RZ ;  /* 0x000000092d287210 */ /* 0x000fc60007fde0ff */
[----:B------:R1:W-:Y:S02]  /*76a90*/  STL [R1+0x24a4], R36 ;  /* 0x0024a42401007387 */ /* 0x0003e40000100800 */
[----:B------:R-:W-:Y:S01]  /*76aa0*/  IMAD.X R41, R35, 0x1, R10, P6 ;  /* 0x0000000123297824 */ /* 0x000fe200030e060a */
[----:B0-----:R-:W-:Y:S02]  /*76ab0*/  SHF.R.U32.HI R37, RZ, 0x8, R43 ;  /* 0x00000008ff257819 */ /* 0x001fe4000001162b */
[----:B-1----:R-:W-:Y:S02]  /*76ac0*/  SHF.R.U32.HI R36, RZ, 0x8, R42 ;  /* 0x00000008ff247819 */ /* 0x002fe4000001162a */
[----:B------:R-:W-:Y:S02]  /*76ad0*/  LOP3.LUT R37, R37, 0xffff, RZ, 0xc0, !PT ;  /* 0x0000ffff25257812 */ /* 0x000fe400078ec0ff */
[----:B------:R-:W-:Y:S01]  /*76ae0*/  LOP3.LUT R36, R36, 0xffff, RZ, 0xc0, !PT ;  /* 0x0000ffff24247812 */ /* 0x000fe200078ec0ff */
[----:B------:R0:W-:Y:S03]  /*76af0*/  STL.64 [R1+0x6e0], R40 ;  /* 0x0006e02801007387 */ /* 0x0001e60000100a00 */
[----:B------:R-:W-:-:S02]  /*76b00*/  PRMT R38, R36, 0x3340, R0 ;  /* 0x0000334024267816 */ /* 0x000fc40000000000 */
[----:B------:R-:W-:-:S03]  /*76b10*/  PRMT R36, R37, 0x3340, R0 ;  /* 0x0000334025247816 */ /* 0x000fc60000000000 */
[----:B------:R-:W-:Y:S01]  /*76b20*/  STL [R1+0xf8], R38 ;  /* 0x0000f82601007387 */ /* 0x000fe20000100800 */
[----:B0-----:R-:W-:-:S03]  /*76b30*/  LOP3.LUT R41, R2, 0xffff, RZ, 0xc0, !PT ;  /* 0x0000ffff02297812 */ /* 0x001fc600078ec0ff */
[----:B------:R0:W-:Y:S04]  /*76b40*/  STL [R1+0xf4], R36 ;  /* 0x0000f42401007387 */ /* 0x0001e80000100800 */
[----:B------:R-:W4:Y:S01]  /*76b50*/  LDL.LU R2, [R1+0x288] ;  /* 0x0002880001027983 */ /* 0x000f220000300800 */
[----:B--2---:R-:W-:Y:S02]  /*76b60*/  LOP3.LUT R43, R46, 0xffff, RZ, 0xc0, !PT ;  /* 0x0000ffff2e2b7812 */ /* 0x004fe400078ec0ff */
[----:B---3--:R-:W-:Y:S02]  /*76b70*/  LOP3.LUT R39, R50, 0xffff, RZ, 0xc0, !PT ;  /* 0x0000ffff32277812 */ /* 0x008fe400078ec0ff */
[----:B0-----:R-:W-:Y:S02]  /*76b80*/  PRMT R36, R43, 0x3340, R0 ;  /* 0x000033402b247816 */ /* 0x001fe40000000000 */
[----:B------:R-:W-:-:S04]  /*76b90*/  PRMT R37, R41, 0x3340, R39 ;  /* 0x0000334029257816 */ /* 0x000fc80000000027 */
[----:B------:R-:W-:Y:S02]  /*76ba0*/  PRMT R36, R37, 0x5410, R36 ;  /* 0x0000541025247816 */ /* 0x000fe40000000024 */
[----:B----4-:R-:W-:Y:S02]  /*76bb0*/  LOP3.LUT R40, R44, 0xffff, RZ, 0xc0, !PT ;  /* 0x0000ffff2c287812 */ /* 0x010fe400078ec0ff */
[----:B------:R-:W2:Y:S01]  /*76bc0*/  LDL.LU R44, [R1+0x220] ;  /* 0x00022000012c7983 */ /* 0x000ea20000300800 */
[----:B------:R-:W-:-:S03]  /*76bd0*/  LOP3.LUT R42, R60, 0xffff, RZ, 0xc0, !PT ;  /* 0x0000ffff3c2a7812 */ /* 0x000fc600078ec0ff */
[----:B------:R0:W-:Y:S01]  /*76be0*/  STL [R1+0x27e8], R36 ;  /* 0x0027e82401007387 */ /* 0x0001e20000100800 */
[----:B------:R-:W-:-:S03]  /*76bf0*/  LOP3.LUT R38, R61, 0xffff, RZ, 0xc0, !PT ;  /* 0x0000ffff3d267812 */ /* 0x000fc600078ec0ff */
[----:B------:R-:W3:Y:S01]  /*76c00*/  LDL.LU R60, [R1+0x25c] ;  /* 0x00025c00013c7983 */ /* 0x000ee20000300800 */
[----:B------:R-:W-:Y:S02]  /*76c10*/  PRMT R37, R40, 0x3340, R38 ;  /* 0x0000334028257816 */ /* 0x000fe40000000026 */
[----:B0-----:R-:W-:-:S04]  /*76c20*/  PRMT R36, R42, 0x3340, R0 ;  /* 0x000033402a247816 */ /* 0x001fc80000000000 */
[----:B------:R-:W-:Y:S02]  /*76c30*/  PRMT R46, R37, 0x5410, R36 ;  /* 0x00005410252e7816 */ /* 0x000fe40000000024 */
[----:B------:R-:W-:Y:S02]  /*76c40*/  IADD3 R36, P6, PT, R45, R11, RZ ;  /* 0x0000000b2d247210 */ /* 0x000fe40007fde0ff */
[----:B------:R-:W-:-:S03]  /*76c50*/  SHF.R.U32.HI R38, RZ, 0x8, R38 ;  /* 0x00000008ff267819 */ /* 0x000fc60000011626 */
[----:B------:R-:W-:Y:S01]  /*76c60*/  IMAD.X R37, R35, 0x1, R12, P6 ;  /* 0x0000000123257824 */ /* 0x000fe200030e060c */
[----:B------:R-:W-:Y:S01]  /*76c70*/  SHF.R.U32.HI R40, RZ, 0x8, R40 ;  /* 0x00000008ff287819 */ /* 0x000fe20000011628 */
[----:B------:R-:W-:Y:S01]  /*76c80*/  STL [R1+0x27c0], R46 ;  /* 0x0027c02e01007387 */ /* 0x000fe20000100800 */
[----:B------:R-:W-:-:S03]  /*76c90*/  LOP3.LUT R38, R38, 0xffff, RZ, 0xc0, !PT ;  /* 0x0000ffff26267812 */ /* 0x000fc600078ec0ff */
[----:B------:R0:W-:Y:S02]  /*76ca0*/  STL.64 [R1+0x6c8], R36 ;  /* 0x0006c82401007387 */ /* 0x0001e40000100a00 */
[----:B0-----:R-:W-:Y:S02]  /*76cb0*/  SHF.R.U32.HI R36, RZ, 0x8, R39 ;  /* 0x00000008ff247819 */ /* 0x001fe40000011627 */
[----:B------:R-:W-:Y:S02]  /*76cc0*/  LOP3.LUT R39, R40, 0xffff, RZ, 0xc0, !PT ;  /* 0x0000ffff28277812 */ /* 0x000fe400078ec0ff */
[----:B------:R-:W-:Y:S02]  /*76cd0*/  SHF.R.U32.HI R37, RZ, 0x8, R41 ;  /* 0x00000008ff257819 */ /* 0x000fe40000011629 */
[----:B------:R-:W4:Y:S01]  /*76ce0*/  LDL.LU R41, [R1+0x24a8] ;  /* 0x0024a80001297983 */ /* 0x000f220000300800 */
[----:B------:R-:W-:-:S03]  /*76cf0*/  PRMT R46, R39, 0x3340, R38 ;  /* 0x00003340272e7816 */ /* 0x000fc60000000026 */
[----:B------:R-:W3:Y:S04]  /*76d00*/  LDL.LU R40, [R1+0x2420] ;  /* 0x0024200001287983 */ /* 0x000ee80000300800 */
[----:B------:R-:W3:Y:S01]  /*76d10*/  LDL.LU R38, [R1+0x23f4] ;  /* 0x0023f40001267983 */ /* 0x000ee20000300800 */
[----:B------:R-:W-:Y:S02]  /*76d20*/  LOP3.LUT R37, R37, 0xffff, RZ, 0xc0, !PT ;  /* 0x0000ffff25257812 */ /* 0x000fe400078ec0ff */
[----:B------:R-:W-:-:S04]  /*76d30*/  LOP3.LUT R36, R36, 0xffff, RZ, 0xc0, !PT ;  /* 0x0000ffff24247812 */ /* 0x000fc800078ec0ff */
[----:B------:R-:W-:Y:S02]  /*76d40*/  PRMT R39, R37, 0x3340, R36 ;  /* 0x0000334025277816 */ /* 0x000fe40000000024 */
[----:B------:R-:W-:Y:S01]  /*76d50*/  IADD3 R36, P6, PT, R45, R13, RZ ;  /* 0x0000000d2d247210 */ /* 0x000fe20007fde0ff */
[----:B------:R0:W-:Y:S04]  /*76d60*/  STL [R1+0x2498], R46 ;  /* 0x0024982e01007387 */ /* 0x0001e80000100800 */
[----:B------:R-:W-:Y:S01]  /*76d70*/  IMAD.X R37, R35, 0x1, R14, P6 ;  /* 0x0000000123257824 */ /* 0x000fe200030e060e */
[----:B------:R-:W-:Y:S04]  /*76d80*/  STL [R1+0x2494], R39 ;  /* 0x0024942701007387 */ /* 0x000fe80000100800 */
[----:B------:R1:W-:Y:S04]  /*76d90*/  STL.64 [R1+0x6d0], R36 ;  /* 0x0006d02401007387 */ /* 0x0003e80000100a00 */
[----:B0-----:R-:W3:Y:S04]  /*76da0*/  LDL.LU R46, [R1+0x24c8] ;  /* 0x0024c800012e7983 */ /* 0x001ee80000300800 */
[----:B------:R-:W3:Y:S01]  /*76db0*/  LDL.LU R50, [R1+0x2410] ;  /* 0x0024100001327983 */ /* 0x000ee20000300800 */
[----:B-1----:R-:W-:-:S04]  /*76dc0*/  SHF.R.U32.HI R36, RZ, 0x8, R43 ;  /* 0x00000008ff247819 */ /* 0x002fc8000001162b */
[----:B------:R-:W-:-:S04]  /*76dd0*/  LOP3.LUT R36, R36, 0xffff, RZ, 0xc0, !PT ;  /* 0x0000ffff24247812 */ /* 0x000fc800078ec0ff */
[----:B------:R-:W-:-:S05]  /*76de0*/  PRMT R36, R36, 0x3340, R0 ;  /* 0x0000334024247816 */ /* 0x000fca0000000000 */
[----:B------:R0:W-:Y:S04]  /*76df0*/  STL [R1+0xec], R36 ;  /* 0x0000ec2401007387 */ /* 0x0001e80000100800 */
[----:B------:R-:W3:Y:S01]  /*76e00*/  LDL.LU R61, [R1+0x2430] ;  /* 0x00243000013d7983 */ /* 0x000ee20000300800 */
[----:B------:R-:W-:-:S04]  /*76e10*/  SHF.R.U32.HI R37, RZ, 0x8, R42 ;  /* 0x00000008ff257819 */ /* 0x000fc8000001162a */
[----:B------:R-:W-:-:S04]  /*76e20*/  LOP3.LUT R37, R37, 0xffff, RZ, 0xc0, !PT ;  /* 0x0000ffff25257812 */ /* 0x000fc800078ec0ff */
[----:B0-----:R-:W-:Y:S02]  /*76e30*/  PRMT R36, R37, 0x3340, R0 ;  /* 0x0000334025247816 */ /* 0x001fe40000000000 */
[----:B------:R-:W-:-:S03]  /*76e40*/  LOP3.LUT R39, R2, 0xffff, RZ, 0xc0, !PT ;  /* 0x0000ffff02277812 */ /* 0x000fc600078ec0ff */
[----:B------:R0:W-:Y:S01]  /*76e50*/  STL [R1+0xe8], R36 ;  /* 0x0000e82401007387 */ /* 0x0001e20000100800 */
[----:B--2---:R-:W-:-:S05]  /*76e60*/  LOP3.LUT R2, R44, 0xffff, RZ, 0xc0, !PT ;  /* 0x0000ffff2c027812 */ /* 0x004fca00078ec0ff */
[----:B------:R1:W-:Y:S01]  /*76e70*/  STL [R1+0x26c], R2 ;  /* 0x00026c0201007387 */ /* 0x0003e20000100800 */
[----:B----4-:R-:W-:Y:S02]  /*76e80*/  LOP3.LUT R41, R41, 0xffff, RZ, 0xc0, !PT ;  /* 0x0000ffff29297812 */ /* 0x010fe400078ec0ff */
[----:B---3--:R-:W-:Y:S02]  /*76e90*/  LOP3.LUT R40, R40, 0xffff, RZ, 0xc0, !PT ;  /* 0x0000ffff28287812 */ /* 0x008fe400078ec0ff */
[----:B------:R-:W-:Y:S02]  /*76ea0*/  LOP3.LUT R42, R38, 0xffff, RZ, 0xc0, !PT ;  /* 0x0000ffff262a7812 */ /* 0x000fe400078ec0ff */
[----:B------:R-:W-:Y:S02]  /*76eb0*/  PRMT R37, R41, 0x3340, R40 ;  /* 0x0000334029257816 */ /* 0x000fe40000000028 */
[----:B0-----:R-:W-:Y:S02]  /*76ec0*/  PRMT R36, R42, 0x3340, R0 ;  /* 0x000033402a247816 */ /* 0x001fe40000000000 */
[----:B------:R-:W-:-:S02]  /*76ed0*/  LOP3.LUT R38, R60, 0xffff, RZ, 0xc0, !PT ;  /* 0x0000ffff3c267812 */ /* 0x000fc400078ec0ff */
[----:B------:R-:W-:Y:S02]  /*76ee0*/  PRMT R43, R37, 0x5410, R36 ;  /* 0x00005410252b7816 */ /* 0x000fe40000000024 */
[----:B------:R-:W-:Y:S02]  /*76ef0*/  PRMT R36, R2, 0x3340, R0 ;  /* 0x0000334002247816 */ /* 0x000fe40000000000 */
[----:B------:R-:W-:-:S04]  /*76f00*/  PRMT R37, R39, 0x3340, R38 ;  /* 0x0000334027257816 */ /* 0x000fc80000000026 */
[----:B-1----:R-:W-:Y:S01]  /*76f10*/  PRMT R2, R37, 0x5410, R36 ;  /* 0x0000541025027816 */ /* 0x002fe20000000024 */
[----:B------:R-:W-:Y:S04]  /*76f20*/  STL [R1+0x2788], R43 ;  /* 0x0027882b01007387 */ /* 0x000fe80000100800 */
[----:B------:R0:W-:Y:S01]  /*76f30*/  STL [R1+0x2794], R2 ;  /* 0x0027940201007387 */ /* 0x0001e20000100800 */
[----:B------:R-:W-:-:S03]  /*76f40*/  IADD3 R36, P6, PT, R45, R15, RZ ;  /* 0x0000000f2d247210 */ /* 0x000fc60007fde0ff */
[----:B0-----:R-:W2:Y:S04]  /*76f50*/  LDL.LU R2, [R1+0x2568] ;  /* 0x0025680001027983 */ /* 0x001ea80000300800 */
[----:B------:R-:W3:Y:S04]  /*76f60*/  LDL.LU R44, [R1+0x251c] ;  /* 0x00251c00012c7983 */ /* 0x000ee80000300800 */
[----:B------:R-:W4:Y:S01]  /*76f70*/  LDL.LU R60, [R1+0x2540] ;  /* 0x00254000013c7983 */ /* 0x000f220000300800 */
[----:B------:R-:W-:Y:S01]  /*76f80*/  IMAD.X R37, R35, 0x1, R16, P6 ;  /* 0x0000000123257824 */ /* 0x000fe200030e0610 */
[----:B------:R-:W-:-:S02]  /*76f90*/  SHF.R.U32.HI R39, RZ, 0x8, R39 ;  /* 0x00000008ff277819 */ /* 0x000fc40000011627 */
[----:B------:R-:W-:Y:S02]  /*76fa0*/  SHF.R.U32.HI R38, RZ, 0x8, R38 ;  /* 0x00000008ff267819 */ /* 0x000fe40000011626 */
[----:B------:R0:W-:Y:S01]  /*76fb0*/  STL.64 [R1+0x6b8], R36 ;  /* 0x0006b82401007387 */ /* 0x0001e20000100a00 */
[----:B------:R-:W-:Y:S02]  /*76fc0*/  LOP3.LUT R39, R39, 0xffff, RZ, 0xc0, !PT ;  /* 0x0000ffff27277812 */ /* 0x000fe400078ec0ff */
[----:B------:R-:W-:-:S04]  /*76fd0*/  LOP3.LUT R38, R38, 0xffff, RZ, 0xc0, !PT ;  /* 0x0000ffff26267812 */ /* 0x000fc800078ec0ff */
[----:B------:R-:W-:Y:S02]  /*76fe0*/  PRMT R38, R39, 0x3340, R38 ;  /* 0x0000334027267816 */ /* 0x000fe40000000026 */
[----:B0-----:R-:W-:Y:S02]  /*76ff0*/  SHF.R.U32.HI R37, RZ, 0x8, R41 ;  /* 0x00000008ff257819 */ /* 0x001fe40000011629 */
[----:B------:R-:W-:Y:S02]  /*77000*/  SHF.R.U32.HI R36, RZ, 0x8, R40 ;  /* 0x00000008ff247819 */ /* 0x000fe40000011628 */
[----:B------:R-:W-:Y:S02]  /*77010*/  LOP3.LUT R37, R37, 0xffff, RZ, 0xc0, !PT ;  /* 0x0000ffff25257812 */ /* 0x000fe400078ec0ff */
[----:B------:R-:W-:Y:S01]  /*77020*/  LOP3.LUT R36, R36, 0xffff, RZ, 0xc0, !PT ;  /* 0x0000ffff24247812 */ /* 0x000fe200078ec0ff */
[----:B------:R0:W-:Y:S01]  /*77030*/  STL [R1+0x24a0], R38 ;  /* 0x0024a02601007387 */ /* 0x0001e20000100800 */
[----:B------:R-:W-:-:S02]  /*77040*/  LOP3.LUT R40, R46, 0xffff, RZ, 0xc0, !PT ;  /* 0x0000ffff2e287812 */ /* 0x000fc400078ec0ff */
[----:B------:R-:W-:Y:S02]  /*77050*/  PRMT R36, R37, 0x3340, R36 ;  /* 0x0000334025247816 */ /* 0x000fe40000000024 */
[----:B------:R-:W-:Y:S02]  /*77060*/  LOP3.LUT R39, R50, 0xffff, RZ, 0xc0, !PT ;  /* 0x0000ffff32277812 */ /* 0x000fe400078ec0ff */
[----:B0-----:R-:W-:Y:S01]  /*77070*/  LOP3.LUT R38, R61, 0xffff, RZ, 0xc0, !PT ;  /* 0x0000ffff3d267812 */ /* 0x001fe200078ec0ff */
[----:B------:R0:W-:Y:S03]  /*77080*/  STL [R1+0x248c], R36 ;  /* 0x00248c2401007387 */ /* 0x0001e60000100800 */
[----:B------:R-:W-:Y:S01]  /*77090*/  PRMT R37, R40, 0x3340, R38 ;  /* 0x0000334028257816 */ /* 0x000fe20000000026 */
[----:B------:R-:W4:Y:S04]  /*770a0*/  LDL.LU R46, [R1+0x2580] ;  /* 0x00258000012e7983 */ /* 0x000f280000300800 */
[----:B------:R-:W4:Y:S01]  /*770b0*/  LDL.LU R50, [R1+0x2524] ;  /* 0x0025240001327983 */ /* 0x000f220000300800 */
[----:B0-----:R-:W-:-:S04]  /*770c0*/  PRMT R36, R39, 0x3340, R0 ;  /* 0x0000334027247816 */ /* 0x001fc80000000000 */
        /* <DEDUP_REMOVED lines=21> */
[----:B0-----:R-:W-:Y:S02]  /*77220*/  PRMT R36, R41, 0x3340, R0 ;  /* 0x0000334029247816 */ /* 0x001fe40000000000 */
        /* <DEDUP_REMOVED lines=16> */
[----:B------:R0:W-:Y:S01]  /*77330*/  STL [R1+0xe0], R39 ;  /* 0x0000e02701007387 */ /* 0x0001e20000100800 */
[----:B------:R-:W-:-:S03]  /*77340*/  LOP3.LUT R38, R50, 0xffff, RZ, 0xc0, !PT ;  /* 0x0000ffff32267812 */ /* 0x000fc600078ec0ff */
[----:B------:R1:W-:Y:S04]  /*77350*/  STL [R1+0x247c], R36 ;  /* 0x00247c2401007387 */ /* 0x0003e80000100800 */
[----:B------:R-:W4:Y:S01]  /*77360*/  LDL.LU R46, [R1+0x257c] ;  /* 0x00257c00012e7983 */ /* 0x000f220000300800 */
[----:B0-----:R-:W-:-:S03]  /*77370*/  LOP3.LUT R39, R61, 0xffff, RZ, 0xc0, !PT ;  /* 0x0000ffff3d277812 */ /* 0x001fc600078ec0ff */
[----:B------:R-:W4:Y:S01]  /*77380*/  LDL.LU R61, [R1+0x24d8] ;  /* 0x0024d800013d7983 */ /* 0x000f220000300800 */
[----:B-1----:R-:W-:Y:S02]  /*77390*/  PRMT R36, R38, 0x3340, R0 ;  /* 0x0000334026247816 */ /* 0x002fe40000000000 */
[----:B------:R-:W-:-:S04]  /*773a0*/  PRMT R37, R40, 0x3340, R39 ;  /* 0x0000334028257816 */ /* 0x000fc80000000027 */
[----:B------:R-:W-:-:S05]  /*773b0*/  PRMT R36, R37, 0x5410, R36 ;  /* 0x0000541025247816 */ /* 0x000fca0000000024 */
[----:B------:R0:W-:Y:S04]  /*773c0*/  STL [R1+0x2540], R36 ;  /* 0x0025402401007387 */ /* 0x0001e80000100800 */
[----:B------:R-:W4:Y:S01]  /*773d0*/  LDL.LU R50, [R1+0x2548] ;  /* 0x0025480001327983 */ /* 0x000f220000300800 */
[----:B------:R-:W-:Y:S02]  /*773e0*/  IADD3 R42, P6, PT, R45, R21, RZ ;  /* 0x000000152d2a7210 */ /* 0x000fe40007fde0ff */
[----:B------:R-:W-:Y:S02]  /*773f0*/  SHF.R.U32.HI R40, RZ, 0x8, R40 ;  /* 0x00000008ff287819 */ /* 0x000fe40000011628 */
[----:B------:R-:W-:Y:S02]  /*77400*/  SHF.R.U32.HI R37, RZ, 0x8, R39 ;  /* 0x00000008ff257819 */ /* 0x000fe40000011627 */
[----:B0-----:R-:W-:Y:S01]  /*77410*/  SHF.R.U32.HI R36, RZ, 0x8, R38 ;  /* 0x00000008ff247819 */ /* 0x001fe20000011626 */
[----:B------:R-:W-:Y:S01]  /*77420*/  IMAD.X R43, R35, 0x1, R23, P6 ;  /* 0x00000001232b7824 */ /* 0x000fe200030e0617 */
[----:B------:R-:W-:-:S02]  /*77430*/  LOP3.LUT R38, R40, 0xffff, RZ, 0xc0, !PT ;  /* 0x0000ffff28267812 */ /* 0x000fc400078ec0ff */
[----:B------:R-:W-:Y:S02]  /*77440*/  LOP3.LUT R37, R37, 0xffff, RZ, 0xc0, !PT ;  /* 0x0000ffff25257812 */ /* 0x000fe400078ec0ff */
[----:B------:R-:W-:Y:S02]  /*77450*/  LOP3.LUT R36, R36, 0xffff, RZ, 0xc0, !PT ;  /* 0x0000ffff24247812 */ /* 0x000fe400078ec0ff */
[----:B------:R-:W-:Y:S01]  /*77460*/  PRMT R37, R38, 0x3340, R37 ;  /* 0x0000334026257816 */ /* 0x000fe20000000025 */
[----:B------:R3:W-:Y:S01]  /*77470*/  STL.64 [R1+0x6a8], R42 ;  /* 0x0006a82a01007387 */ /* 0x0007e20000100a00 */
[----:B------:R-:W-:-:S03]  /*77480*/  PRMT R36, R36, 0x3340, R0 ;  /* 0x0000334024247816 */ /* 0x000fc60000000000 */
[----:B------:R-:W-:Y:S04]  /*77490*/  STL [R1+0x2474], R37 ;  /* 0x0024742501007387 */ /* 0x000fe80000100800 */
[----:B------:R0:W-:Y:S01]  /*774a0*/  STL [R1+0xd8], R36 ;  /* 0x0000d82401007387 */ /* 0x0001e20000100800 */
[----:B--2---:R-:W-:Y:S02]  /*774b0*/  LOP3.LUT R39, R2, 0xffff, RZ, 0xc0, !PT ;  /* 0x0000ffff02277812 */ /* 0x004fe400078ec0ff */
[----:B---3--:R-:W-:Y:S02]  /*774c0*/  LOP3.LUT R42, R44, 0xffff, RZ, 0xc0, !PT ;  /* 0x0000ffff2c2a7812 */ /* 0x008fe400078ec0ff */
[----:B------:R-:W2:Y:S02]  /*774d0*/  LDL.LU R44, [R1+0x194] ;  /* 0x00019400012c7983 */ /* 0x000ea40000300800 */
[----:B0-----:R-:W-:-:S02]  /*774e0*/  PRMT R36, R42, 0x3340, R0 ;  /* 0x000033402a247816 */ /* 0x001fc40000000000 */
[----:B----4-:R-:W-:Y:S02]  /*774f0*/  LOP3.LUT R38, R60, 0xffff, RZ, 0xc0, !PT ;  /* 0x0000ffff3c267812 */ /* 0x010fe400078ec0ff */
[----:B------:R-:W3:Y:S02]  /*77500*/  LDL.LU R60, [R1+0x164] ;  /* 0x00016400013c7983 */ /* 0x000ee40000300800 */
[----:B------:R-:W-:-:S04]  /*77510*/  PRMT R37, R39, 0x3340, R38 ;  /* 0x0000334027257816 */ /* 0x000fc80000000026 */
        /* <DEDUP_REMOVED lines=14> */
[----:B------:R-:W-:Y:S02]  /*77600*/  LOP3.LUT R40, R46, 0xffff, RZ, 0xc0, !PT ;  /* 0x0000ffff2e287812 */ /* 0x000fe400078ec0ff */
[----:B------:R-:W-:Y:S01]  /*77610*/  LOP3.LUT R38, R61, 0xffff, RZ, 0xc0, !PT ;  /* 0x0000ffff3d267812 */ /* 0x000fe200078ec0ff */
[----:B------:R1:W-:Y:S03]  /*77620*/  STL [R1+0x246c], R2 ;  /* 0x00246c0201007387 */ /* 0x0003e60000100800 */
[----:B0-----:R-:W-:Y:S01]  /*77630*/  PRMT R36, R38, 0x3340, R0 ;  /* 0x0000334026247816 */ /* 0x001fe20000000000 */
[----:B------:R-:W4:Y:S01]  /*77640*/  LDL.LU R61, [R1+0x198] ;  /* 0x00019800013d7983 */ /* 0x000f220000300800 */
[----:B------:R-:W-:-:S04]  /*77650*/  LOP3.LUT R39, R50, 0xffff, RZ, 0xc0, !PT ;  /* 0x0000ffff32277812 */ /* 0x000fc800078ec0ff */
[----:B------:R-:W-:-:S04]  /*77660*/  PRMT R37, R40, 0x3340, R39 ;  /* 0x0000334028257816 */ /* 0x000fc80000000027 */
[----:B-1----:R-:W-:Y:S02]  /*77670*/  PRMT R2, R37, 0x5410, R36 ;  /* 0x0000541025027816 */ /* 0x002fe40000000024 */
        /* <DEDUP_REMOVED lines=11> */
[--C-:B------:R-:W-:Y:S02]  /*77730*/  PRMT R2, R36, 0x3340, R0.reuse ;  /* 0x0000334024027816 */ /* 0x100fe40000000000 */
[----:B------:R-:W-:Y:S01]  /*77740*/  LOP3.LUT R41, R53, 0xffff, RZ, 0xc0, !PT ;  /* 0x0000ffff35297812 */ /* 0x000fe200078ec0ff */
[----:B------:R0:W-:Y:S04]  /*77750*/  STL [R1+0x2468], R37 ;  /* 0x0024682501007387 */ /* 0x0001e80000100800 */
[----:B------:R1:W-:Y:S04]  /*77760*/  STL [R1+0xd0], R2 ;  /* 0x0000d00201007387 */ /* 0x0003e80000100800 */
[----:B------:R-:W4:Y:S01]  /*77770*/  LDL.LU R53, [R1+0x2eb8] ;  /* 0x002eb80001357983 */ /* 0x000f220000300800 */
[----:B------:R-:W-:-:S02]  /*77780*/  PRMT R36, R41, 0x3340, R0 ;  /* 0x0000334029247816 */ /* 0x000fc40000000000 */
[----:B--2---:R-:W-:Y:S02]  /*77790*/  LOP3.LUT R39, R44, 0xffff, RZ, 0xc0, !PT ;  /* 0x0000ffff2c277812 */ /* 0x004fe400078ec0ff */
[----:B---3--:R-:W-:-:S04]  /*777a0*/  LOP3.LUT R38, R60, 0xffff, RZ, 0xc0, !PT ;  /* 0x0000ffff3c267812 */ /* 0x008fc800078ec0ff */
[----:B0-----:R-:W-:-:S04]  /*777b0*/  PRMT R37, R39, 0x3340, R38 ;  /* 0x0000334027257816 */ /* 0x001fc80000000026 */
        /* <DEDUP_REMOVED lines=14> */
[----:B------:R0:W-:Y:S04]  /*778a0*/  STL [R1+0xcc], R36 ;  /* 0x0000cc2401007387 */ /* 0x0001e80000100800 */
[----:B------:R1:W-:Y:S04]  /*778b0*/  STL [R1+0x2460], R2 ;  /* 0x0024600201007387 */ /* 0x0003e80000100800 */
[----:B------:R-:W2:Y:S01]  /*778c0*/  LDL.LU R59, [R1+0x2eb4] ;  /* 0x002eb400013b7983 */ /* 0x000ea20000300800 */
[----:B----4-:R-:W-:-:S03]  /*778d0*/  LOP3.LUT R38, R53, 0xffff, RZ, 0xc0, !PT ;  /* 0x0000ffff35267812 */ /* 0x010fc600078ec0ff */
[----:B------:R-:W3:Y:S01]  /*778e0*/  LDL.LU R53, [R1+0x2eb0] ;  /* 0x002eb00001357983 */ /* 0x000ee20000300800 */
[----:B------:R-:W-:Y:S02]  /*778f0*/  LOP3.LUT R40, R61, 0xffff, RZ, 0xc0, !PT ;  /* 0x0000ffff3d287812 */ /* 0x000fe400078ec0ff */
[----:B0-----:R-:W-:Y:S02]  /*77900*/  PRMT R36, R39, 0x3340, R0 ;  /* 0x0000334027247816 */ /* 0x001fe40000000000 */
[----:B------:R-:W-:Y:S02]  /*77910*/  PRMT R37, R40, 0x3340, R38 ;  /* 0x0000334028257816 */ /* 0x000fe40000000026 */
[----:B------:R-:W-:Y:S02]  /*77920*/  SHF.R.U32.HI R40, RZ, 0x8, R40 ;  /* 0x00000008ff287819 */ /* 0x000fe40000011628 */
[----:B-1----:R-:W-:Y:S02]  /*77930*/  PRMT R2, R37, 0x5410, R36 ;  /* 0x0000541025027816 */ /* 0x002fe40000000024 */
[----:B------:R-:W-:-:S02]  /*77940*/  SHF.R.U32.HI R37, RZ, 0x8, R38 ;  /* 0x00000008ff257819 */ /* 0x000fc40000011626 */
[----:B------:R-:W-:Y:S02]  /*77950*/  IADD3 R42, P6, PT, R45, R29, RZ ;  /* 0x0000001d2d2a7210 */ /* 0x000fe40007fde0ff */
[----:B------:R-:W-:Y:S02]  /*77960*/  LOP3.LUT R38, R40, 0xffff, RZ, 0xc0, !PT ;  /* 0x0000ffff28267812 */ /* 0x000fe400078ec0ff */
[----:B------:R-:W-:Y:S02]  /*77970*/  LOP3.LUT R37, R37, 0xffff, RZ, 0xc0, !PT ;  /* 0x0000ffff25257812 */ /* 0x000fe400078ec0ff */
[----:B------:R-:W-:Y:S01]  /*77980*/  SHF.R.U32.HI R36, RZ, 0x8, R39 ;  /* 0x00000008ff247819 */ /* 0x000fe20000011627 */
[----:B------:R-:W-:Y:S01]  /*77990*/  IMAD.X R43, R35, 0x1, R32, P6 ;  /* 0x00000001232b7824 */ /* 0x000fe200030e0620 */
[----:B------:R-:W-:Y:S02]  /*779a0*/  PRMT R37, R38, 0x3340, R37 ;  /* 0x0000334026257816 */ /* 0x000fe40000000025 */
[----:B------:R-:W-:-:S02]  /*779b0*/  IADD3 R38, P6, PT, R45, R30, RZ ;  /* 0x0000001e2d267210 */ /* 0x000fc40007fde0ff */
[----:B------:R-:W-:Y:S01]  /*779c0*/  LOP3.LUT R36, R36, 0xffff, RZ, 0xc0, !PT ;  /* 0x0000ffff24247812 */ /* 0x000fe200078ec0ff */
[----:B------:R0:W-:Y:S02]  /*779d0*/  STL [R1+0x24c8], R2 ;  /* 0x0024c80201007387 */ /* 0x0001e40000100800 */
[----:B------:R-:W-:Y:S02]  /*779e0*/  IMAD.X R39, R35, 0x1, R33, P6 ;  /* 0x0000000123277824 */ /* 0x000fe400030e0621 */
[----:B------:R-:W4:Y:S04]  /*779f0*/  LDL.LU R44, [R1+0x23d4] ;  /* 0x0023d400012c7983 */ /* 0x000f280000300800 */
[----:B------:R-:W4:Y:S01]  /*77a00*/  LDL.LU R60, [R1+0x260] ;  /* 0x00026000013c7983 */ /* 0x000f220000300800 */
[----:B0-----:R-:W-:-:S03]  /*77a10*/  PRMT R2, R36, 0x3340, R0 ;  /* 0x0000334024027816 */ /* 0x001fc60000000000 */
[----:B------:R-:W4:Y:S01]  /*77a20*/  LDL.LU R61, [R1+0x298] ;  /* 0x00029800013d7983 */ /* 0x000f220000300800 */
[----:B------:R-:W-:-:S03]  /*77a30*/  IADD3 R36, P6, PT, R45, R31, RZ ;  /* 0x0000001f2d247210 */ /* 0x000fc60007fde0ff */
[----:B------:R-:W-:Y:S04]  /*77a40*/  STL.64 [R1+0x680], R42 ;  /* 0x0006802a01007387 */ /* 0x000fe80000100a00 */
[----:B------:R0:W-:Y:S04]  /*77a50*/  STL [R1+0x2454], R37 ;  /* 0x0024542501007387 */ /* 0x0001e80000100800 */
[----:B------:R1:W-:Y:S04]  /*77a60*/  STL [R1+0xc8], R2 ;  /* 0x0000c80201007387 */ /* 0x0003e80000100800 */
[----:B------:R-:W4:Y:S01]  /*77a70*/  LDL.LU R45, [R1+0xc] ;  /* 0x00000c00012d7983 */ /* 0x000f220000300800 */
[----:B0-----:R-:W-:Y:S01]  /*77a80*/  IMAD.X R37, R35, 0x1, R34, P6 ;  /* 0x0000000123257824 */ /* 0x001fe200030e0622 */
[----:B------:R-:W-:-:S02]  /*77a90*/  SHF.R.U32.HI R35, RZ, 0x8, R41 ;  /* 0x00000008ff237819 */ /* 0x000fc40000011629 */
[----:B------:R0:W-:Y:S02]  /*77aa0*/  STL.64 [R1+0x688], R38 ;  /* 0x0006882601007387 */ /* 0x0001e40000100a00 */
[----:B------:R-:W-:Y:S02]  /*77ab0*/  LOP3.LUT R35, R35, 0xffff, RZ, 0xc0, !PT ;  /* 0x0000ffff23237812 */ /* 0x000fe400078ec0ff */
[----:B------:R0:W-:Y:S02]  /*77ac0*/  STL.64 [R1+0x678], R36 ;  /* 0x0006782401007387 */ /* 0x0001e40000100a00 */
[----:B-1----:R-:W-:Y:S02]  /*77ad0*/  PRMT R2, R35, 0x3340, R0 ;  /* 0x0000334023027816 */ /* 0x002fe40000000000 */
[----:B0-----:R-:W-:Y:S02]  /*77ae0*/  LOP3.LUT R38, R58, 0xffff, RZ, 0xc0, !PT ;  /* 0x0000ffff3a267812 */ /* 0x001fe400078ec0ff */
[----:B------:R-:W-:-:S02]  /*77af0*/  LOP3.LUT R37, R55, 0xffff, RZ, 0xc0, !PT ;  /* 0x0000ffff37257812 */ /* 0x000fc400078ec0ff */
[----:B------:R-:W-:Y:S02]  /*77b00*/  PRMT R35, R38, 0x3340, R0 ;  /* 0x0000334026237816 */ /* 0x000fe40000000000 */
[----:B---3--:R-:W-:Y:S02]  /*77b10*/  LOP3.LUT R39, R53, 0xffff, RZ, 0xc0, !PT ;  /* 0x0000ffff35277812 */ /* 0x008fe400078ec0ff */
[----:B------:R-:W3:Y:S02]  /*77b20*/  LDL.LU R53, [R1+0x2eac] ;  /* 0x002eac0001357983 */ /* 0x000ee40000300800 */
[----:B------:R-:W-:Y:S02]  /*77b30*/  PRMT R36, R39, 0x3340, R37 ;  /* 0x0000334027247816 */ /* 0x000fe40000000025 */
[----:B------:R-:W-:Y:S02]  /*77b40*/  SHF.R.U32.HI R39, RZ, 0x8, R39 ;  /* 0x00000008ff277819 */ /* 0x000fe40000011627 */
[----:B------:R-:W-:-:S02]  /*77b50*/  PRMT R55, R36, 0x5410, R35 ;  /* 0x0000541024377816 */ /* 0x000fc40000000023 */
[----:B------:R-:W-:Y:S02]  /*77b60*/  SHF.R.U32.HI R36, RZ, 0x8, R37 ;  /* 0x00000008ff247819 */ /* 0x000fe40000011625 */
[----:B------:R-:W-:Y:S02]  /*77b70*/  SHF.R.U32.HI R35, RZ, 0x8, R38 ;  /* 0x00000008ff237819 */ /* 0x000fe40000011626 */
[----:B------:R-:W-:Y:S02]  /*77b80*/  LOP3.LUT R37, R39, 0xffff, RZ, 0xc0, !PT ;  /* 0x0000ffff27257812 */ /* 0x000fe400078ec0ff */
[----:B------:R-:W-:Y:S02]  /*77b90*/  LOP3.LUT R36, R36, 0xffff, RZ, 0xc0, !PT ;  /* 0x0000ffff24247812 */ /* 0x000fe400078ec0ff */
[----:B------:R-:W-:Y:S01]  /*77ba0*/  LOP3.LUT R35, R35, 0xffff, RZ, 0xc0, !PT ;  /* 0x0000ffff23237812 */ /* 0x000fe200078ec0ff */
[----:B------:R0:W-:Y:S01]  /*77bb0*/  STL [R1+0xc4], R2 ;  /* 0x0000c40201007387 */ /* 0x0001e20000100800 */
[----:B------:R-:W-:-:S03]  /*77bc0*/  PRMT R36, R37, 0x3340, R36 ;  /* 0x0000334025247816 */ /* 0x000fc60000000024 */
[----:B------:R-:W3:Y:S01]  /*77bd0*/  LDL.LU R58, [R1+0x23d8] ;  /* 0x0023d800013a7983 */ /* 0x000ee20000300800 */
[----:B--2---:R-:W-:Y:S02]  /*77be0*/  LOP3.LUT R38, R59, 0xffff, RZ, 0xc0, !PT ;  /* 0x0000ffff3b267812 */ /* 0x004fe400078ec0ff */
[----:B0-----:R-:W-:Y:S01]  /*77bf0*/  PRMT R2, R35, 0x3340, R0 ;  /* 0x0000334023027816 */ /* 0x001fe20000000000 */
[----:B------:R-:W-:Y:S04]  /*77c00*/  STL [R1+0x2c08], R55 ;  /* 0x002c083701007387 */ /* 0x000fe80000100800 */
[----:B------:R-:W-:Y:S04]  /*77c10*/  STL [R1+0x244c], R36 ;  /* 0x00244c2401007387 */ /* 0x000fe80000100800 */
[----:B------:R0:W-:Y:S04]  /*77c20*/  STL [R1+0xc0], R2 ;  /* 0x0000c00201007387 */ /* 0x0001e80000100800 */
[----:B------:R-:W2:Y:S01]  /*77c30*/  LDL.LU R59, [R1+0x2ea8] ;  /* 0x002ea800013b7983 */ /* 0x000ea20000300800 */
[----:B0-----:R-:W-:-:S03]  /*77c40*/  LOP3.LUT R2, R54, 0xffff, RZ, 0xc0, !PT ;  /* 0x0000ffff36027812 */ /* 0x001fc600078ec0ff */
[----:B------:R-:W3:Y:S01]  /*77c50*/  LDL.LU R54, [R1+0x2ea4] ;  /* 0x002ea40001367983 */ /* 0x000ee20000300800 */
[----:B----4-:R-:W-:Y:S02]  /*77c60*/  LOP3.LUT R40, R44, 0xffff, RZ, 0xc0, !PT ;  /* 0x0000ffff2c287812 */ /* 0x010fe400078ec0ff */
[----:B------:R-:W-:Y:S02]  /*77c70*/  LOP3.LUT R41, R60, 0xffff, RZ, 0xc0, !PT ;  /* 0x0000ffff3c297812 */ /* 0x000fe400078ec0ff */
[----:B------:R-:W-:Y:S02]  /*77c80*/  LOP3.LUT R39, R61, 0xffff, RZ, 0xc0, !PT ;  /* 0x0000ffff3d277812 */ /* 0x000fe400078ec0ff */
[----:B------:R-:W-:Y:S02]  /*77c90*/  PRMT R35, R41, 0x3340, R0 ;  /* 0x0000334029237816 */ /* 0x000fe40000000000 */
[----:B------:R-:W-:Y:S02]  /*77ca0*/  PRMT R36, R40, 0x3340, R39 ;  /* 0x0000334028247816 */ /* 0x000fe40000000027 */
[----:B------:R-:W-:-:S02]  /*77cb0*/  LOP3.LUT R37, R52, 0xffff, RZ, 0xc0, !PT ;  /* 0x0000ffff34257812 */ /* 0x000fc400078ec0ff */
[----:B------:R-:W-:Y:S01]  /*77cc0*/  PRMT R36, R36, 0x5410, R35 ;  /* 0x0000541024247816 */ /* 0x000fe20000000023 */
[----:B------:R-:W-:Y:S01]  /*77cd0*/  STL [R1+0x2d60], R2 ;  /* 0x002d600201007387 */ /* 0x000fe20000100800 */
[----:B------:R-:W-:-:S03]  /*77ce0*/  PRMT R35, R2, 0x3340, R0 ;  /* 0x0000334002237816 */ /* 0x000fc60000000000 */
[----:B------:R0:W-:Y:S01]  /*77cf0*/  STL [R1+0x24a8], R36 ;  /* 0x0024a82401007387 */ /* 0x0001e20000100800 */
[----:B------:R-:W-:Y:S02]  /*77d00*/  IADD3 R42, P6, PT, R45, R4, RZ ;  /* 0x000000042d2a7210 */ /* 0x000fe40007fde0ff */
[----:B0-----:R-:W-:-:S04]  /*77d10*/  PRMT R36, R38, 0x3340, R37 ;  /* 0x0000334026247816 */ /* 0x001fc80000000025 */
[----:B------:R-:W-:Y:S02]  /*77d20*/  PRMT R52, R36, 0x5410, R35 ;  /* 0x0000541024347816 */ /* 0x000fe40000000023 */
[----:B------:R-:W-:Y:S02]  /*77d30*/  SHF.R.U32.HI R36, RZ, 0x8, R38 ;  /* 0x00000008ff247819 */ /* 0x000fe40000011626 */
[----:B------:R-:W-:Y:S02]  /*77d40*/  SHF.R.U32.HI R38, RZ, 0x8, R37 ;  /* 0x00000008ff267819 */ /* 0x000fe40000011625 */
[----:B------:R-:W-:Y:S02]  /*77d50*/  SHF.R.U32.HI R37, RZ, 0x8, R40 ;  /* 0x00000008ff257819 */ /* 0x000fe40000011628 */
[----:B------:R-:W-:Y:S02]  /*77d60*/  SHF.R.U32.HI R40, RZ, 0x8, R39 ;  /* 0x00000008ff287819 */ /* 0x000fe40000011627 */
[----:B------:R-:W-:-:S02]  /*77d70*/  SHF.R.S32.HI R35, RZ, 0x1f, R45 ;  /* 0x0000001fff237819 */ /* 0x000fc4000001142d */
[----:B------:R-:W-:Y:S02]  /*77d80*/  LOP3.LUT R39, R36, 0xffff, RZ, 0xc0, !PT ;  /* 0x0000ffff24277812 */ /* 0x000fe400078ec0ff */
[----:B------:R-:W-:Y:S02]  /*77d90*/  LOP3.LUT R38, R38, 0xffff, RZ, 0xc0, !PT ;  /* 0x0000ffff26267812 */ /* 0x000fe400078ec0ff */
[----:B------:R-:W-:Y:S02]  /*77da0*/  LOP3.LUT R37, R37, 0xffff, RZ, 0xc0, !PT ;  /* 0x0000ffff25257812 */ /* 0x000fe400078ec0ff */
[----:B------:R-:W-:Y:S01]  /*77db0*/  LOP3.LUT R36, R40, 0xffff, RZ, 0xc0, !PT ;  /* 0x0000ffff28247812 */ /* 0x000fe200078ec0ff */
[----:B------:R-:W-:Y:S01]  /*77dc0*/  IMAD.X R43, R35, 0x1, R47, P6 ;  /* 0x00000001232b7824 */ /* 0x000fe200030e062f */
[----:B------:R-:W-:Y:S02]  /*77dd0*/  PRMT R38, R39, 0x3340, R38 ;  /* 0x0000334027267816 */ /* 0x000fe40000000026 */
[----:B------:R-:W-:Y:S01]  /*77de0*/  PRMT R2, R37, 0x3340, R36 ;  /* 0x0000334025027816 */ /* 0x000fe20000000024 */
[----:B------:R-:W-:Y:S04]  /*77df0*/  STL [R1+0x2c0c], R52 ;  /* 0x002c0c3401007387 */ /* 0x000fe80000100800 */
[----:B------:R-:W-:Y:S04]  /*77e00*/  STL.64 [R1+0x638], R42 ;  /* 0x0006382a01007387 */ /* 0x000fe80000100a00 */
[----:B------:R3:W-:Y:S04]  /*77e10*/  STL [R1+0x2458], R38 ;  /* 0x0024582601007387 */ /* 0x0007e80000100800 */
[----:B------:R0:W-:Y:S01]  /*77e20*/  STL [R1+0x2444], R2 ;  /* 0x0024440201007387 */ /* 0x0001e20000100800 */
[----:B--2---:R-:W-:-:S03]  /*77e30*/  LOP3.LUT R39, R59, 0xffff, RZ, 0xc0, !PT ;  /* 0x0000ffff3b277812 */ /* 0x004fc600078ec0ff */
[----:B------:R-:W2:Y:S01]  /*77e40*/  LDL.LU R59, [R1+0x2ea0] ;  /* 0x002ea000013b7983 */ /* 0x000ea20000300800 */
[----:B---3--:R-:W-:-:S03]  /*77e50*/  LOP3.LUT R38, R54, 0xffff, RZ, 0xc0, !PT ;  /* 0x0000ffff36267812 */ /* 0x008fc600078ec0ff */
[----:B------:R-:W3:Y:S01]  /*77e60*/  LDL.LU R54, [R1+0x2e9c] ;  /* 0x002e9c0001367983 */ /* 0x000ee20000300800 */
[----:B------:R-:W-:-:S03]  /*77e70*/  LOP3.LUT R40, R58, 0xffff, RZ, 0xc0, !PT ;  /* 0x0000ffff3a287812 */ /* 0x000fc600078ec0ff */
[----:B------:R-:W4:Y:S01]  /*77e80*/  LDL.LU R50, [R1+0x2534] ;  /* 0x0025340001327983 */ /* 0x000f220000300800 */
[----:B------:R-:W-:-:S03]  /*77e90*/  PRMT R36, R39, 0x3340, R0 ;  /* 0x0000334027247816 */ /* 0x000fc60000000000 */
[----:B------:R-:W4:Y:S01]  /*77ea0*/  LDL.LU R44, [R1+0x24e4] ;  /* 0x0024e400012c7983 */ /* 0x000f220000300800 */
[----:B------:R-:W-:-:S03]  /*77eb0*/  PRMT R37, R40, 0x3340, R38 ;  /* 0x0000334028257816 */ /* 0x000fc60000000026 */
[----:B------:R-:W4:Y:S01]  /*77ec0*/  LDL.LU R58, [R1+0x2514] ;  /* 0x00251400013a7983 */ /* 0x000f220000300800 */
[----:B------:R-:W-:Y:S02]  /*77ed0*/  PRMT R52, R37, 0x5410, R36 ;  /* 0x0000541025347816 */ /* 0x000fe40000000024 */
[----:B------:R-:W-:Y:S02]  /*77ee0*/  SHF.R.U32.HI R40, RZ, 0x8, R40 ;  /* 0x00000008ff287819 */ /* 0x000fe40000011628 */
[----:B------:R-:W-:Y:S02]  /*77ef0*/  SHF.R.U32.HI R37, RZ, 0x8, R38 ;  /* 0x00000008ff257819 */ /* 0x000fe40000011626 */
[----:B------:R-:W-:Y:S02]  /*77f00*/  IADD3 R42, P6, PT, R45, R5, RZ ;  /* 0x000000052d2a7210 */ /* 0x000fe40007fde0ff */
[----:B------:R-:W-:Y:S02]  /*77f10*/  SHF.R.U32.HI R36, RZ, 0x8, R39 ;  /* 0x00000008ff247819 */ /* 0x000fe40000011627 */
[----:B------:R-:W-:-:S02]  /*77f20*/  LOP3.LUT R38, R40, 0xffff, RZ, 0xc0, !PT ;  /* 0x0000ffff28267812 */ /* 0x000fc400078ec0ff */
[----:B------:R-:W-:Y:S01]  /*77f30*/  LOP3.LUT R37, R37, 0xffff, RZ, 0xc0, !PT ;  /* 0x0000ffff25257812 */ /* 0x000fe200078ec0ff */
[----:B------:R-:W-:Y:S01]  /*77f40*/  IMAD.X R43, R35, 0x1, R6, P6 ;  /* 0x00000001232b7824 */ /* 0x000fe200030e0606 */
[----:B------:R-:W-:Y:S02]  /*77f50*/  LOP3.LUT R36, R36, 0xffff, RZ, 0xc0, !PT ;  /* 0x0000ffff24247812 */ /* 0x000fe400078ec0ff */
[----:B------:R-:W-:Y:S01]  /*77f60*/  PRMT R37, R38, 0x3340, R37 ;  /* 0x0000334026257816 */ /* 0x000fe20000000025 */
[----:B------:R-:W-:Y:S01]  /*77f70*/  STL [R1+0x2c10], R52 ;  /* 0x002c103401007387 */ /* 0x000fe20000100800 */
[----:B0-----:R-:W-:-:S03]  /*77f80*/  PRMT R2, R36, 0x3340, R0 ;  /* 0x0000334024027816 */ /* 0x001fc60000000000 */
[----:B------:R-:W-:Y:S01]  /*77f90*/  STL.64 [R1+0x630], R42 ;  /* 0x0006302a01007387 */ /* 0x000fe20000100a00 */
[----:B------:R-:W-:-:S03]  /*77fa0*/  LOP3.LUT R40, R53, 0xffff, RZ, 0xc0, !PT ;  /* 0x0000ffff35287812 */ /* 0x000fc600078ec0ff */
[----:B------:R0:W-:Y:S01]  /*77fb0*/  STL [R1+0x2440], R37 ;  /* 0x0024402501007387 */ /* 0x0001e20000100800 */
[----:B--2---:R-:W-:Y:S02]  /*77fc0*/  LOP3.LUT R38, R59, 0xffff, RZ, 0xc0, !PT ;  /* 0x0000ffff3b267812 */ /* 0x004fe400078ec0ff */
[----:B---3--:R-:W-:Y:S02]  /*77fd0*/  LOP3.LUT R39, R54, 0xffff, RZ, 0xc0, !PT ;  /* 0x0000ffff36277812 */ /* 0x008fe400078ec0ff */
[----:B------:R-:W2:Y:S04]  /*77fe0*/  LDL.LU R54, [R1+0x2e98] ;  /* 0x002e980001367983 */ /* 0x000ea80000300800 */
[----:B------:R1:W-:Y:S04]  /*77ff0*/  STL [R1+0xbc], R2 ;  /* 0x0000bc0201007387 */ /* 0x0003e80000100800 */
[----:B------:R-:W3:Y:S04]  /*78000*/  LDL.LU R53, [R1+0x2e94] ;  /* 0x002e940001357983 */ /* 0x000ee80000300800 */
[----:B------:R-:W2:Y:S04]  /*78010*/  LDL.LU R59, [R1+0x2e90] ;  /* 0x002e9000013b7983 */ /* 0x000ea80000300800 */
[----:B------:R-:W3:Y:S04]  /*78020*/  LDL.LU R60, [R1+0x2544] ;  /* 0x00254400013c7983 */ /* 0x000ee80000300800 */
[----:B------:R-:W3:Y:S01]  /*78030*/  LDL.LU R61, [R1+0x2520] ;  /* 0x00252000013d7983 */ /* 0x000ee20000300800 */
[----:B------:R-:W-:-:S02]  /*78040*/  PRMT R36, R40, 0x3340, R0 ;  /* 0x0000334028247816 */ /* 0x000fc40000000000 */
[----:B0-----:R-:W-:Y:S02]  /*78050*/  PRMT R37, R39, 0x3340, R38 ;  /* 0x0000334027257816 */ /* 0x001fe40000000026 */
[----:B------:R-:W-:Y:S02]  /*78060*/  SHF.R.U32.HI R39, RZ, 0x8, R39 ;  /* 0x00000008ff277819 */ /* 0x000fe40000011627 */
[----:B------:R-:W-:Y:S02]  /*78070*/  PRMT R55, R37, 0x5410, R36 ;  /* 0x0000541025377816 */ /* 0x000fe40000000024 */
[----:B------:R-:W-:Y:S02]  /*78080*/  SHF.R.U32.HI R36, RZ, 0x8, R41 ;  /* 0x00000008ff247819 */ /* 0x000fe40000011629 */
[----:B------:R-:W-:Y:S02]  /*78090*/  SHF.R.U32.HI R37, RZ, 0x8, R38 ;  /* 0x00000008ff257819 */ /* 0x000fe40000011626 */
[----:B------:R-:W-:-:S02]  /*780a0*/  IADD3 R42, P6, PT, R45, R7, RZ ;  /* 0x000000072d2a7210 */ /* 0x000fc40007fde0ff */
[----:B------:R-:W-:Y:S02]  /*780b0*/  LOP3.LUT R36, R36, 0xffff, RZ, 0xc0, !PT ;  /* 0x0000ffff24247812 */ /* 0x000fe400078ec0ff */
[----:B------:R-:W-:Y:S02]  /*780c0*/  LOP3.LUT R38, R39, 0xffff, RZ, 0xc0, !PT ;  /* 0x0000ffff27267812 */ /* 0x000fe400078ec0ff */
[----:B------:R-:W-:Y:S01]  /*780d0*/  LOP3.LUT R37, R37, 0xffff, RZ, 0xc0, !PT ;  /* 0x0000ffff25257812 */ /* 0x000fe200078ec0ff */
[----:B------:R-:W-:Y:S01]  /*780e0*/  IMAD.X R43, R35, 0x1, R8, P6 ;  /* 0x00000001232b7824 */ /* 0x000fe200030e0608 */
[----:B------:R-:W-:Y:S02]  /*780f0*/  PRMT R36, R36, 0x3340, R0 ;  /* 0x0000334024247816 */ /* 0x000fe40000000000 */
[----:B-1----:R-:W-:Y:S01]  /*78100*/  PRMT R2, R38, 0x3340, R37 ;  /* 0x0000334026027816 */ /* 0x002fe20000000025 */
[----:B------:R-:W-:Y:S01]  /*78110*/  STL [R1+0x2c14], R55 ;  /* 0x002c143701007387 */ /* 0x000fe20000100800 */
[----:B----4-:R-:W-:-:S02]  /*78120*/  LOP3.LUT R39, R50, 0xffff, RZ, 0xc0, !PT ;  /* 0x0000ffff32277812 */ /* 0x010fc400078ec0ff */
[----:B------:R-:W-:Y:S02]  /*78130*/  LOP3.LUT R41, R44, 0xffff, RZ, 0xc0, !PT ;  /* 0x0000ffff2c297812 */ /* 0x000fe400078ec0ff */
[----:B------:R-:W-:Y:S01]  /*78140*/  LOP3.LUT R38, R58, 0xffff, RZ, 0xc0, !PT ;  /* 0x0000ffff3a267812 */ /* 0x000fe200078ec0ff */
[----:B------:R-:W-:Y:S03]  /*78150*/  STL.64 [R1+0x628], R42 ;  /* 0x0006282a01007387 */ /* 0x000fe60000100a00 */
[----:B------:R-:W-:Y:S01]  /*78160*/  PRMT R37, R39, 0x3340, R38 ;  /* 0x0000334027257816 */ /* 0x000fe20000000026 */
[----:B------:R0:W-:Y:S01]  /*78170*/  STL [R1+0xb8], R36 ;  /* 0x0000b82401007387 */ /* 0x0001e20000100800 */
[----:B------:R-:W-:Y:S02]  /*78180*/  SHF.R.U32.HI R39, RZ, 0x8, R39 ;  /* 0x00000008ff277819 */ /* 0x000fe40000011627 */
[----:B0-----:R-:W-:-:S04]  /*78190*/  PRMT R36, R41, 0x3340, R0 ;  /* 0x0000334029247816 */ /* 0x001fc80000000000 */
[----:B------:R-:W-:Y:S02]  /*781a0*/  PRMT R55, R37, 0x5410, R36 ;  /* 0x0000541025377816 */ /* 0x000fe40000000024 */
[----:B------:R-:W-:Y:S02]  /*781b0*/  SHF.R.U32.HI R36, RZ, 0x8, R40 ;  /* 0x00000008ff247819 */ /* 0x000fe40000011628 */
[----:B------:R-:W-:Y:S02]  /*781c0*/  SHF.R.U32.HI R37, RZ, 0x8, R38 ;  /* 0x00000008ff257819 */ /* 0x000fe40000011626 */
[----:B------:R-:W-:Y:S02]  /*781d0*/  IADD3 R42, P6, PT, R45, R9, RZ ;  /* 0x000000092d2a7210 */ /* 0x000fe40007fde0ff */
[----:B------:R-:W-:Y:S02]  /*781e0*/  LOP3.LUT R36, R36, 0xffff, RZ, 0xc0, !PT ;  /* 0x0000ffff24247812 */ /* 0x000fe400078ec0ff */
[----:B------:R-:W-:-:S02]  /*781f0*/  LOP3.LUT R38, R39, 0xffff, RZ, 0xc0, !PT ;  /* 0x0000ffff27267812 */ /* 0x000fc400078ec0ff */
[----:B------:R-:W-:Y:S01]  /*78200*/  LOP3.LUT R37, R37, 0xffff, RZ, 0xc0, !PT ;  /* 0x0000ffff25257812 */ /* 0x000fe200078ec0ff */
[----:B------:R-:W-:Y:S01]  /*78210*/  IMAD.X R43, R35, 0x1, R10, P6 ;  /* 0x00000001232b7824 */ /* 0x000fe200030e060a */
[----:B------:R0:W-:Y:S01]  /*78220*/  STL [R1+0x243c], R2 ;  /* 0x00243c0201007387 */ /* 0x0001e20000100800 */
[----:B------:R-:W-:-:S03]  /*78230*/  PRMT R36, R36, 0x3340, R0 ;  /* 0x0000334024247816 */ /* 0x000fc60000000000 */
[----:B------:R-:W4:Y:S04]  /*78240*/  LDL.LU R58, [R1+0x2530] ;  /* 0x00253000013a7983 */ /* 0x000f280000300800 */
[----:B------:R-:W-:Y:S01]  /*78250*/  STL [R1+0x2c18], R55 ;  /* 0x002c183701007387 */ /* 0x000fe20000100800 */
[----:B0-----:R-:W-:-:S03]  /*78260*/  PRMT R2, R38, 0x3340, R37 ;  /* 0x0000334026027816 */ /* 0x001fc60000000025 */
[----:B------:R0:W-:Y:S04]  /*78270*/  STL.64 [R1+0x620], R42 ;  /* 0x0006202a01007387 */ /* 0x0001e80000100a00 */
[----:B------:R1:W-:Y:S04]  /*78280*/  STL [R1+0xb4], R36 ;  /* 0x0000b42401007387 */ /* 0x0003e80000100800 */
[----:B------:R1:W-:Y:S01]  /*78290*/  STL [R1+0x23f4], R2 ;  /* 0x0023f40201007387 */ /* 0x0003e20000100800 */
[----:B0-----:R-:W-:-:S05]  /*782a0*/  IADD3 R42, P6, PT, R45, R11, RZ ;  /* 0x0000000b2d2a7210 */ /* 0x001fca0007fde0ff */
[----:B------:R-:W-:Y:S01]  /*782b0*/  IMAD.X R43, R35, 0x1, R12, P6 ;  /* 0x00000001232b7824 */ /* 0x000fe200030e060c */
[----:B--2---:R-:W-:Y:S02]  /*782c0*/  LOP3.LUT R38, R59, 0xffff, RZ, 0xc0, !PT ;  /* 0x0000ffff3b267812 */ /* 0x004fe400078ec0ff */
[----:B------:R-:W2:Y:S01]  /*782d0*/  LDL.LU R59, [R1+0x2e8c] ;  /* 0x002e8c00013b7983 */ /* 0x000ea20000300800 */
[----:B---3--:R-:W-:Y:S02]  /*782e0*/  LOP3.LUT R40, R60, 0xffff, RZ, 0xc0, !PT ;  /* 0x0000ffff3c287812 */ /* 0x008fe400078ec0ff */
[----:B------:R-:W-:Y:S02]  /*782f0*/  LOP3.LUT R39, R61, 0xffff, RZ, 0xc0, !PT ;  /* 0x0000ffff3d277812 */ /* 0x000fe400078ec0ff */
[----:B-1----:R-:W-:Y:S01]  /*78300*/  PRMT R36, R38, 0x3340, R0 ;  /* 0x0000334026247816 */ /* 0x002fe20000000000 */
[----:B------:R-:W3:Y:S01]  /*78310*/  LDL.LU R61, [R1+0x253c] ;  /* 0x00253c00013d7983 */ /* 0x000ee20000300800 */
[----:B------:R-:W-:-:S02]  /*78320*/  PRMT R37, R40, 0x3340, R39 ;  /* 0x0000334028257816 */ /* 0x000fc40000000027 */
[----:B------:R-:W-:Y:S02]  /*78330*/  SHF.R.U32.HI R40, RZ, 0x8, R40 ;  /* 0x00000008ff287819 */ /* 0x000fe40000011628 */
[----:B------:R-:W-:Y:S02]  /*78340*/  PRMT R52, R37, 0x5410, R36 ;  /* 0x0000541025347816 */ /* 0x000fe40000000024 */
[----:B------:R-:W-:Y:S02]  /*78350*/  SHF.R.U32.HI R37, RZ, 0x8, R39 ;  /* 0x00000008ff257819 */ /* 0x000fe40000011627 */
[----:B------:R-:W-:Y:S02]  /*78360*/  SHF.R.U32.HI R36, RZ, 0x8, R38 ;  /* 0x00000008ff247819 */ /* 0x000fe40000011626 */
[----:B------:R-:W-:Y:S02]  /*78370*/  LOP3.LUT R38, R40, 0xffff, RZ, 0xc0, !PT ;  /* 0x0000ffff28267812 */ /* 0x000fe400078ec0ff */
[----:B------:R-:W-:-:S02]  /*78380*/  LOP3.LUT R37, R37, 0xffff, RZ, 0xc0, !PT ;  /* 0x0000ffff25257812 */ /* 0x000fc400078ec0ff */
[----:B------:R-:W-:Y:S02]  /*78390*/  LOP3.LUT R36, R36, 0xffff, RZ, 0xc0, !PT ;  /* 0x0000ffff24247812 */ /* 0x000fe400078ec0ff */
[----:B------:R-:W-:Y:S02]  /*783a0*/  PRMT R37, R38, 0x3340, R37 ;  /* 0x0000334026257816 */ /* 0x000fe40000000025 */
[----:B------:R-:W-:Y:S01]  /*783b0*/  PRMT R2, R36, 0x3340, R0 ;  /* 0x0000334024027816 */ /* 0x000fe20000000000 */
[----:B------:R-:W-:Y:S04]  /*783c0*/  STL [R1+0x2c1c], R52 ;  /* 0x002c1c3401007387 */ /* 0x000fe80000100800 */
[----:B------:R0:W-:Y:S04]  /*783d0*/  STL.64 [R1+0x618], R42 ;  /* 0x0006182a01007387 */ /* 0x0001e80000100a00 */
[----:B------:R1:W-:Y:S04]  /*783e0*/  STL [R1+0x23f0], R37 ;  /* 0x0023f02501007387 */ /* 0x0003e80000100800 */
[----:B------:R-:W-:Y:S01]  /*783f0*/  STL [R1+0xb0], R2 ;  /* 0x0000b00201007387 */ /* 0x000fe20000100800 */
[----:B0-----:R-:W-:-:S03]  /*78400*/  LOP3.LUT R42, R53, 0xffff, RZ, 0xc0, !PT ;  /* 0x0000ffff352a7812 */ /* 0x001fc600078ec0ff */
[----:B------:R-:W3:Y:S01]  /*78410*/  LDL.LU R53, [R1+0x2e88] ;  /* 0x002e880001357983 */ /* 0x000ee20000300800 */
[----:B------:R-:W-:Y:S02]  /*78420*/  PRMT R36, R42, 0x3340, R0 ;  /* 0x000033402a247816 */ /* 0x000fe40000000000 */
[----:B----4-:R-:W-:Y:S02]  /*78430*/  LOP3.LUT R39, R58, 0xffff, RZ, 0xc0, !PT ;  /* 0x0000ffff3a277812 */ /* 0x010fe400078ec0ff */
[----:B--2---:R-:W-:-:S04]  /*78440*/  LOP3.LUT R38, R59, 0xffff, RZ, 0xc0, !PT ;  /* 0x0000ffff3b267812 */ /* 0x004fc800078ec0ff */
[----:B-1----:R-:W-:-:S04]  /*78450*/  PRMT R37, R39, 0x3340, R38 ;  /* 0x0000334027257816 */ /* 0x002fc80000000026 */
[----:B------:R-:W-:-:S05]  /*78460*/  PRMT R59, R37, 0x5410, R36 ;  /* 0x00005410253b7816 */ /* 0x000fca0000000024 */
[----:B------:R-:W-:Y:S04]  /*78470*/  STL [R1+0x2c20], R59 ;  /* 0x002c203b01007387 */ /* 0x000fe80000100800 */
[----:B------:R-:W2:Y:S01]  /*78480*/  LDL.LU R46, [R1+0x2604] ;  /* 0x00260400012e7983 */ /* 0x000ea20000300800 */
[----:B------:R-:W-:-:S03]  /*78490*/  IADD3 R36, P6, PT, R45, R13, RZ ;  /* 0x0000000d2d247210 */ /* 0x000fc60007fde0ff */
[----:B------:R-:W4:Y:S04]  /*784a0*/  LDL.LU R60, [R1+0x25a8] ;  /* 0x0025a800013c7983 */ /* 0x000f280000300800 */
[----:B------:R-:W4:Y:S01]  /*784b0*/  LDL.LU R58, [R1+0x25d0] ;  /* 0x0025d000013a7983 */ /* 0x000f220000300800 */
[----:B------:R-:W-:Y:S01]  /*784c0*/  IMAD.X R37, R35, 0x1, R14, P6 ;  /* 0x0000000123257824 */ /* 0x000fe200030e060e */
[----:B------:R-:W-:-:S04]  /*784d0*/  SHF.R.U32.HI R39, RZ, 0x8, R39 ;  /* 0x00000008ff277819 */ /* 0x000fc80000011627 */
[----:B------:R0:W-:Y:S01]  /*784e0*/  STL.64 [R1+0x5e8], R36 ;  /* 0x0005e82401007387 */ /* 0x0001e20000100a00 */
[----:B---3--:R-:W-:Y:S02]  /*784f0*/  LOP3.LUT R40, R61, 0xffff, RZ, 0xc0, !PT ;  /* 0x0000ffff3d287812 */ /* 0x008fe400078ec0ff */
        /* <DEDUP_REMOVED lines=9> */
[----:B------:R0:W-:Y:S03]  /*78590*/  STL [R1+0xac], R36 ;  /* 0x0000ac2401007387 */ /* 0x0001e60000100800 */
[----:B------:R-:W-:-:S02]  /*785a0*/  PRMT R37, R40, 0x3340, R39 ;  /* 0x0000334028257816 */ /* 0x000fc40000000027 */
[----:B0-----:R-:W-:-:S04]  /*785b0*/  PRMT R36, R38, 0x3340, R0 ;  /* 0x0000334026247816 */ /* 0x001fc80000000000 */
[----:B------:R-:W-:Y:S01]  /*785c0*/  PRMT R53, R37, 0x5410, R36 ;  /* 0x0000541025357816 */ /* 0x000fe20000000024 */
[----:B------:R0:W-:Y:S04]  /*785d0*/  STL [R1+0x23e8], R2 ;  /* 0x0023e80201007387 */ /* 0x0001e80000100800 */
[----:B------:R-:W-:Y:S04]  /*785e0*/  STL [R1+0x2c24], R53 ;  /* 0x002c243501007387 */ /* 0x000fe80000100800 */
[----:B------:R-:W3:Y:S04]  /*785f0*/  LDL.LU R50, [R1+0x2614] ;  /* 0x0026140001327983 */ /* 0x000ee80000300800 */
[----:B------:R-:W3:Y:S04]  /*78600*/  LDL.LU R44, [R1+0x25b0] ;  /* 0x0025b000012c7983 */ /* 0x000ee80000300800 */
[----:B------:R-:W3:Y:S01]  /*78610*/  LDL.LU R61, [R1+0x25e8] ;  /* 0x0025e800013d7983 */ /* 0x000ee20000300800 */
[----:B------:R-:W-:-:S02]  /*78620*/  IADD3 R54, P6, PT, R45, R15, RZ ;  /* 0x0000000f2d367210 */ /* 0x000fc40007fde0ff */
[----:B------:R-:W-:Y:S02]  /*78630*/  SHF.R.U32.HI R40, RZ, 0x8, R40 ;  /* 0x00000008ff287819 */ /* 0x000fe40000011628 */
[----:B------:R-:W-:Y:S01]  /*78640*/  SHF.R.U32.HI R37, RZ, 0x8, R39 ;  /* 0x00000008ff257819 */ /* 0x000fe20000011627 */
[----:B------:R-:W-:Y:S01]  /*78650*/  IMAD.X R55, R35, 0x1, R16, P6 ;  /* 0x0000000123377824 */ /* 0x000fe200030e0610 */
[----:B------:R-:W-:Y:S02]  /*78660*/  SHF.R.U32.HI R36, RZ, 0x8, R38 ;  /* 0x00000008ff247819 */ /* 0x000fe40000011626 */
[----:B------:R-:W-:Y:S02]  /*78670*/  LOP3.LUT R38, R40, 0xffff, RZ, 0xc0, !PT ;  /* 0x0000ffff28267812 */ /* 0x000fe400078ec0ff */
[----:B------:R-:W-:Y:S01]  /*78680*/  LOP3.LUT R37, R37, 0xffff, RZ, 0xc0, !PT ;  /* 0x0000ffff25257812 */ /* 0x000fe200078ec0ff */
[----:B------:R1:W-:Y:S01]  /*78690*/  STL.64 [R1+0x5e0], R54 ;  /* 0x0005e03601007387 */ /* 0x0003e20000100a00 */
[----:B------:R-:W-:-:S04]  /*786a0*/  LOP3.LUT R36, R36, 0xffff, RZ, 0xc0, !PT ;  /* 0x0000ffff24247812 */ /* 0x000fc800078ec0ff */
[----:B0-----:R-:W-:Y:S02]  /*786b0*/  PRMT R2, R36, 0x3340, R0 ;  /* 0x0000334024027816 */ /* 0x001fe40000000000 */
[----:B-1----:R-:W-:-:S05]  /*786c0*/  PRMT R54, R38, 0x3340, R37 ;  /* 0x0000334026367816 */ /* 0x002fca0000000025 */
[----:B------:R0:W-:Y:S04]  /*786d0*/  STL [R1+0x2cf0], R54 ;  /* 0x002cf03601007387 */ /* 0x0001e80000100800 */
[----:B------:R1:W-:Y:S01]  /*786e0*/  STL [R1+0xa8], R2 ;  /* 0x0000a80201007387 */ /* 0x0003e20000100800 */
[----:B0-----:R-:W-:-:S05]  /*786f0*/  IADD3 R54, P6, PT, R45, R17, RZ ;  /* 0x000000112d367210 */ /* 0x001fca0007fde0ff */
[----:B------:R-:W-:Y:S01]  /*78700*/  IMAD.X R55, R35, 0x1, R19, P6 ;  /* 0x0000000123377824 */ /* 0x000fe200030e0613 */
[----:B--2---:R-:W-:Y:S02]  /*78710*/  LOP3.LUT R39, R46, 0xffff, RZ, 0xc0, !PT ;  /* 0x0000ffff2e277812 */ /* 0x004fe400078ec0ff */
[----:B----4-:R-:W-:Y:S02]  /*78720*/  LOP3.LUT R41, R60, 0xffff, RZ, 0xc0, !PT ;  /* 0x0000ffff3c297812 */ /* 0x010fe400078ec0ff */
[----:B------:R-:W-:Y:S02]  /*78730*/  LOP3.LUT R38, R58, 0xffff, RZ, 0xc0, !PT ;  /* 0x0000ffff3a267812 */ /* 0x000fe400078ec0ff */
[----:B------:R-:W-:Y:S02]  /*78740*/  PRMT R36, R41, 0x3340, R0 ;  /* 0x0000334029247816 */ /* 0x000fe40000000000 */
[----:B------:R-:W-:-:S04]  /*78750*/  PRMT R37, R39, 0x3340, R38 ;  /* 0x0000334027257816 */ /* 0x000fc80000000026 */
[----:B------:R-:W-:-:S05]  /*78760*/  PRMT R53, R37, 0x5410, R36 ;  /* 0x0000541025357816 */ /* 0x000fca0000000024 */
[----:B------:R-:W-:Y:S04]  /*78770*/  STL [R1+0x2c28], R53 ;  /* 0x002c283501007387 */ /* 0x000fe80000100800 */
[----:B------:R-:W2:Y:S04]  /*78780*/  LDL.LU R46, [R1+0x25f8] ;  /* 0x0025f800012e7983 */ /* 0x000ea80000300800 */
[----:B------:R-:W4:Y:S04]  /*78790*/  LDL.LU R60, [R1+0x2550] ;  /* 0x00255000013c7983 */ /* 0x000f280000300800 */
[----:B------:R-:W4:Y:S01]  /*787a0*/  LDL.LU R58, [R1+0x25cc] ;  /* 0x0025cc00013a7983 */ /* 0x000f220000300800 */
[----:B------:R-:W-:-:S02]  /*787b0*/  SHF.R.U32.HI R36, RZ, 0x8, R42 ;  /* 0x00000008ff247819 */ /* 0x000fc4000001162a */
[----:B------:R-:W-:Y:S02]  /*787c0*/  SHF.R.U32.HI R39, RZ, 0x8, R39 ;  /* 0x00000008ff277819 */ /* 0x000fe40000011627 */
[----:B------:R-:W-:Y:S02]  /*787d0*/  SHF.R.U32.HI R37, RZ, 0x8, R38 ;  /* 0x00000008ff257819 */ /* 0x000fe40000011626 */
[----:B------:R-:W-:Y:S02]  /*787e0*/  LOP3.LUT R36, R36, 0xffff, RZ, 0xc0, !PT ;  /* 0x0000ffff24247812 */ /* 0x000fe400078ec0ff */
[----:B------:R-:W-:Y:S02]  /*787f0*/  LOP3.LUT R38, R39, 0xffff, RZ, 0xc0, !PT ;  /* 0x0000ffff27267812 */ /* 0x000fe400078ec0ff */
[----:B------:R-:W-:Y:S02]  /*78800*/  LOP3.LUT R37, R37, 0xffff, RZ, 0xc0, !PT ;  /* 0x0000ffff25257812 */ /* 0x000fe400078ec0ff */
[----:B------:R-:W-:-:S02]  /*78810*/  PRMT R36, R36, 0x3340, R0 ;  /* 0x0000334024247816 */ /* 0x000fc40000000000 */
[----:B-1----:R-:W-:Y:S01]  /*78820*/  PRMT R2, R38, 0x3340, R37 ;  /* 0x0000334026027816 */ /* 0x002fe20000000025 */
[----:B------:R-:W-:Y:S04]  /*78830*/  STL.64 [R1+0x5d0], R54 ;  /* 0x0005d03601007387 */ /* 0x000fe80000100a00 */
[----:B------:R0:W-:Y:S04]  /*78840*/  STL [R1+0xa4], R36 ;  /* 0x0000a42401007387 */ /* 0x0001e80000100800 */
[----:B------:R1:W-:Y:S01]  /*78850*/  STL [R1+0x338], R2 ;  /* 0x0003380201007387 */ /* 0x0003e20000100800 */
[----:B---3--:R-:W-:-:S03]  /*78860*/  LOP3.LUT R40, R50, 0xffff, RZ, 0xc0, !PT ;  /* 0x0000ffff32287812 */ /* 0x008fc600078ec0ff */
[----:B------:R-:W3:Y:S01]  /*78870*/  LDL.LU R50, [R1+0x2610] ;  /* 0x0026100001327983 */ /* 0x000ee20000300800 */
[----:B------:R-:W-:-:S03]  /*78880*/  LOP3.LUT R38, R44, 0xffff, RZ, 0xc0, !PT ;  /* 0x0000ffff2c267812 */ /* 0x000fc600078ec0ff */
[----:B------:R-:W3:Y:S01]  /*78890*/  LDL.LU R44, [R1+0x2554] ;  /* 0x00255400012c7983 */ /* 0x000ee20000300800 */
[----:B------:R-:W-:-:S03]  /*788a0*/  LOP3.LUT R39, R61, 0xffff, RZ, 0xc0, !PT ;  /* 0x0000ffff3d277812 */ /* 0x000fc600078ec0ff */
[----:B------:R-:W3:Y:S01]  /*788b0*/  LDL.LU R61, [R1+0x25e4] ;  /* 0x0025e400013d7983 */ /* 0x000ee20000300800 */
[----:B0-----:R-:W-:Y:S02]  /*788c0*/  PRMT R36, R38, 0x3340, R0 ;  /* 0x0000334026247816 */ /* 0x001fe40000000000 */
[--C-:B------:R-:W-:Y:S02]  /*788d0*/  PRMT R37, R40, 0x3340, R39.reuse ;  /* 0x0000334028257816 */ /* 0x100fe40000000027 */
[----:B------:R-:W-:Y:S02]  /*788e0*/  SHF.R.U32.HI R40, RZ, 0x8, R40 ;  /* 0x00000008ff287819 */ /* 0x000fe40000011628 */
[----:B------:R-:W-:Y:S02]  /*788f0*/  PRMT R59, R37, 0x5410, R36 ;  /* 0x00005410253b7816 */ /* 0x000fe40000000024 */
[----:B------:R-:W-:Y:S02]  /*78900*/  SHF.R.U32.HI R37, RZ, 0x8, R39 ;  /* 0x00000008ff257819 */ /* 0x000fe40000011627 */
[----:B------:R-:W-:-:S02]  /*78910*/  SHF.R.U32.HI R36, RZ, 0x8, R38 ;  /* 0x00000008ff247819 */ /* 0x000fc40000011626 */
[----:B------:R-:W-:Y:S02]  /*78920*/  IADD3 R42, P6, PT, R45, R18, RZ ;  /* 0x000000122d2a7210 */ /* 0x000fe40007fde0ff */
[----:B------:R-:W-:Y:S02]  /*78930*/  LOP3.LUT R38, R40, 0xffff, RZ, 0xc0, !PT ;  /* 0x0000ffff28267812 */ /* 0x000fe400078ec0ff */
[----:B------:R-:W-:Y:S02]  /*78940*/  LOP3.LUT R37, R37, 0xffff, RZ, 0xc0, !PT ;  /* 0x0000ffff25257812 */ /* 0x000fe400078ec0ff */
[----:B------:R-:W-:Y:S01]  /*78950*/  LOP3.LUT R36, R36, 0xffff, RZ, 0xc0, !PT ;  /* 0x0000ffff24247812 */ /* 0x000fe200078ec0ff */
[----:B------:R-:W-:Y:S01]  /*78960*/  IMAD.X R43, R35, 0x1, R20, P6 ;  /* 0x00000001232b7824 */ /* 0x000fe200030e0614 */
[----:B------:R-:W-:Y:S02]  /*78970*/  PRMT R37, R38, 0x3340, R37 ;  /* 0x0000334026257816 */ /* 0x000fe40000000025 */
[----:B-1----:R-:W-:Y:S01]  /*78980*/  PRMT R2, R36, 0x3340, R0 ;  /* 0x0000334024027816 */ /* 0x002fe20000000000 */
[----:B------:R-:W-:Y:S04]  /*78990*/  STL [R1+0x2c2c], R59 ;  /* 0x002c2c3b01007387 */ /* 0x000fe80000100800 */
[----:B------:R4:W-:Y:S04]  /*789a0*/  STL.64 [R1+0x5c8], R42 ;  /* 0x0005c82a01007387 */ /* 0x0009e80000100a00 */
[----:B------:R0:W-:Y:S04]  /*789b0*/  STL [R1+0x334], R37 ;  /* 0x0003342501007387 */ /* 0x0001e80000100800 */
[----:B------:R1:W-:Y:S01]  /*789c0*/  STL [R1+0xa0], R2 ;  /* 0x0000a00201007387 */ /* 0x0003e20000100800 */
[----:B------:R-:W-:-:S05]  /*789d0*/  IADD3 R52, P6, PT, R45, R21, RZ ;  /* 0x000000152d347210 */ /* 0x000fca0007fde0ff */
[----:B------:R-:W-:Y:S01]  /*789e0*/  IMAD.X R53, R35, 0x1, R23, P6 ;  /* 0x0000000123357824 */ /* 0x000fe200030e0617 */
[----:B--2---:R-:W-:Y:S02]  /*789f0*/  LOP3.LUT R39, R46, 0xffff, RZ, 0xc0, !PT ;  /* 0x0000ffff2e277812 */ /* 0x004fe400078ec0ff */
[----:B----4-:R-:W-:Y:S02]  /*78a00*/  LOP3.LUT R42, R60, 0xffff, RZ, 0xc0, !PT ;  /* 0x0000ffff3c2a7812 */ /* 0x010fe400078ec0ff */
[----:B------:R-:W2:Y:S01]  /*78a10*/  LDL.LU R60, [R1+0x20c] ;  /* 0x00020c00013c7983 */ /* 0x000ea20000300800 */
[----:B------:R-:W-:-:S03]  /*78a20*/  LOP3.LUT R38, R58, 0xffff, RZ, 0xc0, !PT ;  /* 0x0000ffff3a267812 */ /* 0x000fc600078ec0ff */
[----:B------:R-:W4:Y:S01]  /*78a30*/  LDL.LU R58, [R1+0x190] ;  /* 0x00019000013a7983 */ /* 0x000f220000300800 */
[----:B------:R-:W-:Y:S02]  /*78a40*/  PRMT R36, R42, 0x3340, R0 ;  /* 0x000033402a247816 */ /* 0x000fe40000000000 */
[----:B0-----:R-:W-:Y:S02]  /*78a50*/  PRMT R37, R39, 0x3340, R38 ;  /* 0x0000334027257816 */ /* 0x001fe40000000026 */
[----:B------:R-:W-:Y:S02]  /*78a60*/  SHF.R.U32.HI R39, RZ, 0x8, R39 ;  /* 0x00000008ff277819 */ /* 0x000fe40000011627 */
[----:B------:R-:W-:Y:S02]  /*78a70*/  PRMT R55, R37, 0x5410, R36 ;  /* 0x0000541025377816 */ /* 0x000fe40000000024 */
[----:B------:R-:W-:Y:S02]  /*78a80*/  SHF.R.U32.HI R36, RZ, 0x8, R41 ;  /* 0x00000008ff247819 */ /* 0x000fe40000011629 */
[----:B------:R-:W-:-:S02]  /*78a90*/  SHF.R.U32.HI R37, RZ, 0x8, R38 ;  /* 0x00000008ff257819 */ /* 0x000fc40000011626 */
[----:B------:R-:W-:Y:S02]  /*78aa0*/  LOP3.LUT R36, R36, 0xffff, RZ, 0xc0, !PT ;  /* 0x0000ffff24247812 */ /* 0x000fe400078ec0ff */
[----:B------:R-:W-:Y:S02]  /*78ab0*/  LOP3.LUT R38, R39, 0xffff, RZ, 0xc0, !PT ;  /* 0x0000ffff27267812 */ /* 0x000fe400078ec0ff */
[----:B------:R-:W-:Y:S02]  /*78ac0*/  LOP3.LUT R37, R37, 0xffff, RZ, 0xc0, !PT ;  /* 0x0000ffff25257812 */ /* 0x000fe400078ec0ff */
[----:B------:R-:W-:Y:S02]  /*78ad0*/  PRMT R36, R36, 0x3340, R0 ;  /* 0x0000334024247816 */ /* 0x000fe40000000000 */
[----:B-1----:R-:W-:Y:S01]  /*78ae0*/  PRMT R2, R38, 0x3340, R37 ;  /* 0x0000334026027816 */ /* 0x002fe20000000025 */
[----:B------:R-:W-:Y:S04]  /*78af0*/  STL [R1+0x2c30], R55 ;  /* 0x002c303701007387 */ /* 0x000fe80000100800 */
[----:B------:R-:W-:Y:S04]  /*78b00*/  STL.64 [R1+0x5a0], R52 ;  /* 0x0005a03401007387 */ /* 0x000fe80000100a00 */
[----:B------:R0:W-:Y:S04]  /*78b10*/  STL [R1+0x9c], R36 ;  /* 0x00009c2401007387 */ /* 0x0001e80000100800 */
[----:B------:R1:W-:Y:S01]  /*78b20*/  STL [R1+0x32c], R2 ;  /* 0x00032c0201007387 */ /* 0x0003e20000100800 */
[----:B---3--:R-:W-:-:S03]  /*78b30*/  LOP3.LUT R39, R61, 0xffff, RZ, 0xc0, !PT ;  /* 0x0000ffff3d277812 */ /* 0x008fc600078ec0ff */
[----:B------:R-:W3:Y:S01]  /*78b40*/  LDL.LU R61, [R1+0x1ec] ;  /* 0x0001ec00013d7983 */ /* 0x000ee20000300800 */
[----:B------:R-:W-:Y:S02]  /*78b50*/  LOP3.LUT R40, R50, 0xffff, RZ, 0xc0, !PT ;  /* 0x0000ffff32287812 */ /* 0x000fe400078ec0ff */
[----:B------:R-:W-:Y:S02]  /*78b60*/  LOP3.LUT R38, R44, 0xffff, RZ, 0xc0, !PT ;  /* 0x0000ffff2c267812 */ /* 0x000fe400078ec0ff */
[----:B------:R-:W-:Y:S02]  /*78b70*/  PRMT R37, R40, 0x3340, R39 ;  /* 0x0000334028257816 */ /* 0x000fe40000000027 */
[----:B0-----:R-:W-:Y:S02]  /*78b80*/  PRMT R36, R38, 0x3340, R0 ;  /* 0x0000334026247816 */ /* 0x001fe40000000000 */
[----:B------:R-:W-:Y:S02]  /*78b90*/  SHF.R.U32.HI R40, RZ, 0x8, R40 ;  /* 0x00000008ff287819 */ /* 0x000fe40000011628 */
[----:B------:R-:W-:-:S02]  /*78ba0*/  PRMT R52, R37, 0x5410, R36 ;  /* 0x0000541025347816 */ /* 0x000fc40000000024 */
[----:B------:R-:W-:Y:S02]  /*78bb0*/  SHF.R.U32.HI R37, RZ, 0x8, R39 ;  /* 0x00000008ff257819 */ /* 0x000fe40000011627 */
[----:B------:R-:W-:Y:S02]  /*78bc0*/  IADD3 R54, P6, PT, R45, R22, RZ ;  /* 0x000000162d367210 */ /* 0x000fe40007fde0ff */
[----:B------:R-:W-:Y:S02]  /*78bd0*/  SHF.R.U32.HI R36, RZ, 0x8, R38 ;  /* 0x00000008ff247819 */ /* 0x000fe40000011626 */
[----:B------:R-:W-:Y:S02]  /*78be0*/  LOP3.LUT R38, R40, 0xffff, RZ, 0xc0, !PT ;  /* 0x0000ffff28267812 */ /* 0x000fe400078ec0ff */
[----:B------:R-:W-:Y:S01]  /*78bf0*/  LOP3.LUT R37, R37, 0xffff, RZ, 0xc0, !PT ;  /* 0x0000ffff25257812 */ /* 0x000fe200078ec0ff */
[----:B------:R-:W-:Y:S01]  /*78c00*/  IMAD.X R55, R35, 0x1, R24, P6 ;  /* 0x0000000123377824 */ /* 0x000fe200030e0618 */
[----:B------:R-:W-:-:S02]  /*78c10*/  LOP3.LUT R36, R36, 0xffff, RZ, 0xc0, !PT ;  /* 0x0000ffff24247812 */ /* 0x000fc400078ec0ff */
[----:B------:R-:W-:Y:S01]  /*78c20*/  PRMT R37, R38, 0x3340, R37 ;  /* 0x0000334026257816 */ /* 0x000fe20000000025 */
[----:B------:R0:W-:Y:S01]  /*78c30*/  STL [R1+0x2c34], R52 ;  /* 0x002c343401007387 */ /* 0x0001e20000100800 */
[----:B------:R-:W-:Y:S02]  /*78c40*/  LOP3.LUT R40, R57, 0xffff, RZ, 0xc0, !PT ;  /* 0x0000ffff39287812 */ /* 0x000fe400078ec0ff */
[--C-:B-1----:R-:W-:Y:S01]  /*78c50*/  PRMT R2, R36, 0x3340, R0.reuse ;  /* 0x0000334024027816 */ /* 0x102fe20000000000 */
[----:B------:R-:W-:Y:S01]  /*78c60*/  STL.64 [R1+0x5a8], R54 ;  /* 0x0005a83601007387 */ /* 0x000fe20000100a00 */
[----:B------:R-:W-:-:S03]  /*78c70*/  PRMT R36, R40, 0x3340, R0 ;  /* 0x0000334028247816 */ /* 0x000fc60000000000 */
[----:B------:R1:W-:Y:S04]  /*78c80*/  STL [R1+0x324], R37 ;  /* 0x0003242501007387 */ /* 0x0003e80000100800 */
[----:B------:R1:W-:Y:S04]  /*78c90*/  STL [R1+0x98], R2 ;  /* 0x0000980201007387 */ /* 0x0003e80000100800 */
[----:B------:R-:W3:Y:S01]  /*78ca0*/  LDL.LU R57, [R1+0x2e84] ;  /* 0x002e840001397983 */ /* 0x000ee20000300800 */
[----:B------:R-:W-:Y:S02]  /*78cb0*/  LOP3.LUT R41, R49, 0xffff, RZ, 0xc0, !PT ;  /* 0x0000ffff31297812 */ /* 0x000fe400078ec0ff */
[----:B0-----:R-:W-:-:S05]  /*78cc0*/  IADD3 R52, P6, PT, R45, R25, RZ ;  /* 0x000000192d347210 */ /* 0x001fca0007fde0ff */
[----:B------:R-:W-:Y:S01]  /*78cd0*/  IMAD.X R53, R35, 0x1, R27, P6 ;  /* 0x0000000123357824 */ /* 0x000fe200030e061b */
[----:B--2---:R-:W-:Y:S02]  /*78ce0*/  LOP3.LUT R39, R60, 0xffff, RZ, 0xc0, !PT ;  /* 0x0000ffff3c277812 */ /* 0x004fe400078ec0ff */
[----:B----4-:R-:W-:-:S04]  /*78cf0*/  LOP3.LUT R38, R58, 0xffff, RZ, 0xc0, !PT ;  /* 0x0000ffff3a267812 */ /* 0x010fc800078ec0ff */
[----:B-1----:R-:W-:-:S04]  /*78d00*/  PRMT R37, R39, 0x3340, R38 ;  /* 0x0000334027257816 */ /* 0x002fc80000000026 */
[----:B------:R-:W-:Y:S02]  /*78d10*/  PRMT R2, R37, 0x5410, R36 ;  /* 0x0000541025027816 */ /* 0x000fe40000000024 */
[----:B------:R-:W-:-:S03]  /*78d20*/  SHF.R.U32.HI R39, RZ, 0x8, R39 ;  /* 0x00000008ff277819 */ /* 0x000fc60000011627 */
[----:B------:R0:W-:Y:S01]  /*78d30*/  STL [R1+0x2438], R2 ;  /* 0x0024380201007387 */ /* 0x0001e20000100800 */
[----:B------:R-:W-:-:S03]  /*78d40*/  SHF.R.U32.HI R37, RZ, 0x8, R38 ;  /* 0x00000008ff257819 */ /* 0x000fc60000011626 */
[----:B------:R-:W2:Y:S01]  /*78d50*/  LDL.LU R58, [R1+0x224] ;  /* 0x00022400013a7983 */ /* 0x000ea20000300800 */
[----:B------:R-:W-:Y:S02]  /*78d60*/  SHF.R.U32.HI R36, RZ, 0x8, R42 ;  /* 0x00000008ff247819 */ /* 0x000fe4000001162a */
[----:B------:R-:W-:Y:S02]  /*78d70*/  LOP3.LUT R38, R39, 0xffff, RZ, 0xc0, !PT ;  /* 0x0000ffff27267812 */ /* 0x000fe400078ec0ff */
[----:B------:R-:W-:Y:S02]  /*78d80*/  LOP3.LUT R37, R37, 0xffff, RZ, 0xc0, !PT ;  /* 0x0000ffff25257812 */ /* 0x000fe400078ec0ff */
[----:B------:R-:W-:Y:S02]  /*78d90*/  LOP3.LUT R36, R36, 0xffff, RZ, 0xc0, !PT ;  /* 0x0000ffff24247812 */ /* 0x000fe400078ec0ff */
[----:B------:R-:W-:Y:S02]  /*78da0*/  PRMT R55, R38, 0x3340, R37 ;  /* 0x0000334026377816 */ /* 0x000fe40000000025 */
[----:B------:R-:W-:-:S02]  /*78db0*/  LOP3.LUT R38, R56, 0xffff, RZ, 0xc0, !PT ;  /* 0x0000ffff38267812 */ /* 0x000fc400078ec0ff */
[--C-:B0-----:R-:W-:Y:S02]  /*78dc0*/  PRMT R2, R36, 0x3340, R0.reuse ;  /* 0x0000334024027816 */ /* 0x101fe40000000000 */
[----:B------:R-:W-:Y:S02]  /*78dd0*/  PRMT R36, R41, 0x3340, R0 ;  /* 0x0000334029247816 */ /* 0x000fe40000000000 */
[----:B------:R-:W-:Y:S02]  /*78de0*/  IADD3 R42, P6, PT, R45, R26, RZ ;  /* 0x0000001a2d2a7210 */ /* 0x000fe40007fde0ff */
[----:B---3--:R-:W-:-:S04]  /*78df0*/  LOP3.LUT R39, R61, 0xffff, RZ, 0xc0, !PT ;  /* 0x0000ffff3d277812 */ /* 0x008fc800078ec0ff */
[----:B------:R-:W-:-:S04]  /*78e00*/  PRMT R37, R39, 0x3340, R38 ;  /* 0x0000334027257816 */ /* 0x000fc80000000026 */
[----:B------:R-:W-:Y:S02]  /*78e10*/  PRMT R56, R37, 0x5410, R36 ;  /* 0x0000541025387816 */ /* 0x000fe40000000024 */
[----:B------:R-:W-:Y:S01]  /*78e20*/  SHF.R.U32.HI R36, RZ, 0x8, R40 ;  /* 0x00000008ff247819 */ /* 0x000fe20000011628 */
[----:B------:R-:W-:Y:S01]  /*78e30*/  STL.64 [R1+0x598], R52 ;  /* 0x0005983401007387 */ /* 0x000fe20000100a00 */
[----:B------:R-:W-:Y:S02]  /*78e40*/  IMAD.X R43, R35, 0x1, R28, P6 ;  /* 0x00000001232b7824 */ /* 0x000fe400030e061c */
[----:B------:R-:W-:Y:S01]  /*78e50*/  LOP3.LUT R36, R36, 0xffff, RZ, 0xc0, !PT ;  /* 0x0000ffff24247812 */ /* 0x000fe200078ec0ff */
[----:B------:R-:W-:Y:S04]  /*78e60*/  STL [R1+0x2cc8], R55 ;  /* 0x002cc83701007387 */ /* 0x000fe80000100800 */
[----:B------:R0:W-:Y:S04]  /*78e70*/  STL [R1+0x94], R2 ;  /* 0x0000940201007387 */ /* 0x0001e80000100800 */
[----:B------:R-:W3:Y:S04]  /*78e80*/  LDL.LU R49, [R1+0x2e80] ;  /* 0x002e800001317983 */ /* 0x000ee80000300800 */
[----:B------:R-:W-:Y:S01]  /*78e90*/  STL [R1+0x2c3c], R56 ;  /* 0x002c3c3801007387 */ /* 0x000fe20000100800 */
[----:B0-----:R-:W-:-:S03]  /*78ea0*/  PRMT R2, R36, 0x3340, R0 ;  /* 0x0000334024027816 */ /* 0x001fc60000000000 */
[----:B------:R0:W-:Y:S04]  /*78eb0*/  STL.64 [R1+0x590], R42 ;  /* 0x0005902a01007387 */ /* 0x0001e80000100a00 */
[----:B------:R-:W4:Y:S04]  /*78ec0*/  LDL.LU R44, [R1+0x2504] ;  /* 0x00250400012c7983 */ /* 0x000f280000300800 */
[----:B------:R-:W3:Y:S04]  /*78ed0*/  LDL.LU R60, [R1+0x294] ;  /* 0x00029400013c7983 */ /* 0x000ee80000300800 */
[----:B------:R-:W-:Y:S04]  /*78ee0*/  STL [R1+0x90], R2 ;  /* 0x0000900201007387 */ /* 0x000fe80000100800 */
[----:B------:R-:W3:Y:S01]  /*78ef0*/  LDL.LU R61, [R1+0x24d0] ;  /* 0x0024d000013d7983 */ /* 0x000ee20000300800 */
[----:B------:R-:W-:-:S02]  /*78f00*/  SHF.R.U32.HI R39, RZ, 0x8, R39 ;  /* 0x00000008ff277819 */ /* 0x000fc40000011627 */
[----:B------:R-:W-:Y:S02]  /*78f10*/  SHF.R.U32.HI R37, RZ, 0x8, R38 ;  /* 0x00000008ff257819 */ /* 0x000fe40000011626 */
[----:B------:R-:W-:Y:S02]  /*78f20*/  LOP3.LUT R38, R39, 0xffff, RZ, 0xc0, !PT ;  /* 0x0000ffff27267812 */ /* 0x000fe400078ec0ff */
[----:B------:R-:W-:Y:S02]  /*78f30*/  LOP3.LUT R37, R37, 0xffff, RZ, 0xc0, !PT ;  /* 0x0000ffff25257812 */ /* 0x000fe400078ec0ff */
[----:B------:R-:W-:Y:S02]  /*78f40*/  LOP3.LUT R39, R51, 0xffff, RZ, 0xc0, !PT ;  /* 0x0000ffff33277812 */ /* 0x000fe400078ec0ff */
[----:B------:R-:W-:Y:S02]  /*78f50*/  PRMT R53, R38, 0x3340, R37 ;  /* 0x0000334026357816 */ /* 0x000fe40000000025 */
[----:B------:R-:W-:-:S02]  /*78f60*/  LOP3.LUT R38, R57, 0xffff, RZ, 0xc0, !PT ;  /* 0x0000ffff39267812 */ /* 0x000fc400078ec0ff */
[----:B------:R-:W-:Y:S02]  /*78f70*/  PRMT R36, R39, 0x3340, R0 ;  /* 0x0000334027247816 */ /* 0x000fe40000000000 */
[----:B0-----:R-:W-:Y:S01]  /*78f80*/  IADD3 R42, P6, PT, R45, R29, RZ ;  /* 0x0000001d2d2a7210 */ /* 0x001fe20007fde0ff */
[----:B------:R0:W-:Y:S04]  /*78f90*/  STL [R1+0x2cc0], R53 ;  /* 0x002cc03501007387 */ /* 0x0001e80000100800 */
[----:B------:R-:W-:Y:S01]  /*78fa0*/  IMAD.X R43, R35, 0x1, R32, P6 ;  /* 0x00000001232b7824 */ /* 0x000fe200030e0620 */
[----:B------:R-:W3:Y:S01]  /*78fb0*/  LDL.LU R51, [R1+0x2e7c] ;  /* 0x002e7c0001337983 */ /* 0x000ee20000300800 */
[----:B--2---:R-:W-:-:S04]  /*78fc0*/  LOP3.LUT R40, R58, 0xffff, RZ, 0xc0, !PT ;  /* 0x0000ffff3a287812 */ /* 0x004fc800078ec0ff */
[----:B------:R-:W-:-:S04]  /*78fd0*/  PRMT R37, R40, 0x3340, R38 ;  /* 0x0000334028257816 */ /* 0x000fc80000000026 */
[----:B------:R-:W-:Y:S02]  /*78fe0*/  PRMT R57, R37, 0x5410, R36 ;  /* 0x0000541025397816 */ /* 0x000fe40000000024 */
[----:B------:R-:W-:-:S03]  /*78ff0*/  SHF.R.U32.HI R36, RZ, 0x8, R39 ;  /* 0x00000008ff247819 */ /* 0x000fc60000011627 */
[----:B------:R-:W-:Y:S01]  /*79000*/  STL [R1+0x2c40], R57 ;  /* 0x002c403901007387 */ /* 0x000fe20000100800 */
[----:B------:R-:W-:-:S03]  /*79010*/  SHF.R.U32.HI R40, RZ, 0x8, R40 ;  /* 0x00000008ff287819 */ /* 0x000fc60000011628 */
[----:B------:R-:W2:Y:S01]  /*79020*/  LDL.LU R58, [R1+0x2508] ;  /* 0x00250800013a7983 */ /* 0x000ea20000300800 */
[----:B------:R-:W-:-:S03]  /*79030*/  SHF.R.U32.HI R37, RZ, 0x8, R38 ;  /* 0x00000008ff257819 */ /* 0x000fc60000011626 */
[----:B------:R1:W-:Y:S01]  /*79040*/  STL.64 [R1+0x570], R42 ;  /* 0x0005702a01007387 */ /* 0x0003e20000100a00 */
[----:B------:R-:W-:Y:S02]  /*79050*/  LOP3.LUT R36, R36, 0xffff, RZ, 0xc0, !PT ;  /* 0x0000ffff24247812 */ /* 0x000fe400078ec0ff */
[----:B------:R-:W-:Y:S02]  /*79060*/  LOP3.LUT R38, R40, 0xffff, RZ, 0xc0, !PT ;  /* 0x0000ffff28267812 */ /* 0x000fe400078ec0ff */
[----:B------:R-:W-:Y:S02]  /*79070*/  LOP3.LUT R37, R37, 0xffff, RZ, 0xc0, !PT ;  /* 0x0000ffff25257812 */ /* 0x000fe400078ec0ff */
[----:B0-----:R-:W-:Y:S02]  /*79080*/  PRMT R53, R36, 0x3340, R0 ;  /* 0x0000334024357816 */ /* 0x001fe40000000000 */
[----:B-1----:R-:W-:Y:S02]  /*79090*/  IADD3 R42, P6, PT, R45, R30, RZ ;  /* 0x0000001e2d2a7210 */ /* 0x002fe40007fde0ff */
[----:B------:R-:W-:-:S03]  /*790a0*/  PRMT R59, R38, 0x3340, R37 ;  /* 0x00003340263b7816 */ /* 0x000fc60000000025 */
[----:B------:R-:W-:Y:S01]  /*790b0*/  IMAD.X R43, R35, 0x1, R33, P6 ;  /* 0x00000001232b7824 */ /* 0x000fe200030e0621 */
[----:B------:R-:W-:Y:S01]  /*790c0*/  IADD3 R36, P6, PT, R45, R31, RZ ;  /* 0x0000001f2d247210 */ /* 0x000fe20007fde0ff */
[----:B------:R-:W-:Y:S04]  /*790d0*/  STL [R1+0x2cc4], R59 ;  /* 0x002cc43b01007387 */ /* 0x000fe80000100800 */
[----:B------:R-:W-:Y:S01]  /*790e0*/  IMAD.X R37, R35, 0x1, R34, P6 ;  /* 0x0000000123257824 */ /* 0x000fe200030e0622 */
[----:B------:R-:W-:Y:S01]  /*790f0*/  SHF.R.U32.HI R35, RZ, 0x8, R41 ;  /* 0x00000008ff237819 */ /* 0x000fe20000011629 */
[----:B------:R-:W-:Y:S03]  /*79100*/  STL [R1+0x2ccc], R53 ;  /* 0x002ccc3501007387 */ /* 0x000fe60000100800 */
[----:B------:R-:W-:Y:S01]  /*79110*/  LOP3.LUT R35, R35, 0xffff, RZ, 0xc0, !PT ;  /* 0x0000ffff23237812 */ /* 0x000fe200078ec0ff */
[----:B------:R-:W-:Y:S04]  /*79120*/  STL.64 [R1+0x578], R42 ;  /* 0x0005782a01007387 */ /* 0x000fe80000100a00 */
[----:B------:R3:W-:Y:S01]  /*79130*/  STL.64 [R1+0x568], R36 ;  /* 0x0005682401007387 */ /* 0x0007e20000100a00 */
[----:B------:R-:W-:-:S03]  /*79140*/  PRMT R2, R35, 0x3340, R0 ;  /* 0x0000334023027816 */ /* 0x000fc60000000000 */
[----:B------:R-:W2:Y:S01]  /*79150*/  LDL.LU R45, [R1+0x8] ;  /* 0x00000800012d7983 */ /* 0x000ea20000300800 */
[----:B----4-:R-:W-:Y:S02]  /*79160*/  LOP3.LUT R39, R44, 0xffff, RZ, 0xc0, !PT ;  /* 0x0000ffff2c277812 */ /* 0x010fe400078ec0ff */
[----:B---3--:R-:W-:Y:S02]  /*79170*/  LOP3.LUT R37, R60, 0xffff, RZ, 0xc0, !PT ;  /* 0x0000ffff3c257812 */ /* 0x008fe400078ec0ff */
[----:B------:R-:W-:Y:S02]  /*79180*/  LOP3.LUT R38, R61, 0xffff, RZ, 0xc0, !PT ;  /* 0x0000ffff3d267812 */ /* 0x000fe400078ec0ff */
[----:B------:R-:W-:Y:S02]  /*79190*/  PRMT R35, R37, 0x3340, R0 ;  /* 0x0000334025237816 */ /* 0x000fe40000000000 */
[----:B------:R-:W-:Y:S02]  /*791a0*/  PRMT R36, R39, 0x3340, R38 ;  /* 0x0000334027247816 */ /* 0x000fe40000000026 */
[----:B------:R-:W-:-:S02]  /*791b0*/  SHF.R.U32.HI R39, RZ, 0x8, R39 ;  /* 0x00000008ff277819 */ /* 0x000fc40000011627 */
[----:B------:R-:W-:Y:S02]  /*791c0*/  PRMT R57, R36, 0x5410, R35 ;  /* 0x0000541024397816 */ /* 0x000fe40000000023 */
[----:B------:R-:W-:Y:S02]  /*791d0*/  SHF.R.U32.HI R36, RZ, 0x8, R38 ;  /* 0x00000008ff247819 */ /* 0x000fe40000011626 */
[----:B------:R-:W-:Y:S02]  /*791e0*/  SHF.R.U32.HI R35, RZ, 0x8, R37 ;  /* 0x00000008ff237819 */ /* 0x000fe40000011625 */
[----:B------:R-:W-:Y:S02]  /*791f0*/  LOP3.LUT R37, R39, 0xffff, RZ, 0xc0, !PT ;  /* 0x0000ffff27257812 */ /* 0x000fe400078ec0ff */
[----:B------:R-:W-:Y:S01]  /*79200*/  LOP3.LUT R36, R36, 0xffff, RZ, 0xc0, !PT ;  /* 0x0000ffff24247812 */ /* 0x000fe200078ec0ff */
[----:B------:R0:W-:Y:S03]  /*79210*/  STL [R1+0x88], R2 ;  /* 0x0000880201007387 */ /* 0x0001e60000100800 */
[----:B------:R-:W-:Y:S01]  /*79220*/  PRMT R36, R37, 0x3340, R36 ;  /* 0x0000334025247816 */ /* 0x000fe20000000024 */
[----:B------:R-:W-:Y:S01]  /*79230*/  STL [R1+0x2c44], R57 ;  /* 0x002c443901007387 */ /* 0x000fe20000100800 */
[----:B------:R-:W-:-:S03]  /*79240*/  LOP3.LUT R40, R49, 0xffff, RZ, 0xc0, !PT ;  /* 0x0000ffff31287812 */ /* 0x000fc600078ec0ff */
[----:B------:R1:W-:Y:S04]  /*79250*/  STL [R1+0x2d8], R36 ;  /* 0x0002d82401007387 */ /* 0x0003e80000100800 */
[----:B------:R-:W3:Y:S01]  /*79260*/  LDL.LU R49, [R1+0x2e78] ;  /* 0x002e780001317983 */ /* 0x000ee20000300800 */
[----:B------:R-:W-:-:S04]  /*79270*/  LOP3.LUT R35, R35, 0xffff, RZ, 0xc0, !PT ;  /* 0x0000ffff23237812 */ /* 0x000fc800078ec0ff */
[----:B0-----:R-:W-:Y:S02]  /*79280*/  PRMT R2, R35, 0x3340, R0 ;  /* 0x0000334023027816 */ /* 0x001fe40000000000 */
[----:B------:R-:W-:-:S03]  /*79290*/  LOP3.LUT R53, R3, 0xffff, RZ, 0xc0, !PT ;  /* 0x0000ffff03357812 */ /* 0x000fc600078ec0ff */
[----:B------:R-:W-:Y:S01]  /*792a0*/  STL [R1+0x84], R2 ;  /* 0x0000840201007387 */ /* 0x000fe20000100800 */
[----:B------:R-:W-:-:S03]  /*792b0*/  LOP3.LUT R38, R48, 0xffff, RZ, 0xc0, !PT ;  /* 0x0000ffff30267812 */ /* 0x000fc600078ec0ff */
[----:B------:R-:W4:Y:S01]  /*792c0*/  LDL.LU R44, [R1+0x2500] ;  /* 0x00250000012c7983 */ /* 0x000f220000300800 */
[----:B------:R-:W-:-:S03]  /*792d0*/  LOP3.LUT R41, R51, 0xffff, RZ, 0xc0, !PT ;  /* 0x0000ffff33297812 */ /* 0x000fc600078ec0ff */
[----:B------:R-:W4:Y:S04]  /*792e0*/  LDL.LU R3, [R1+0x2e74] ;  /* 0x002e740001037983 */ /* 0x000f280000300800 */
[----:B------:R-:W4:Y:S04]  /*792f0*/  LDL.LU R48, [R1+0x2e70] ;  /* 0x002e700001307983 */ /* 0x000f280000300800 */
[----:B------:R-:W4:Y:S01]  /*79300*/  LDL.LU R51, [R1+0x2e6c] ;  /* 0x002e6c0001337983 */ /* 0x000f220000300800 */
[----:B------:R-:W-:Y:S02]  /*79310*/  PRMT R35, R53, 0x3340, R0 ;  /* 0x0000334035237816 */ /* 0x000fe40000000000 */
[----:B-1----:R-:W-:Y:S01]  /*79320*/  PRMT R36, R40, 0x3340, R38 ;  /* 0x0000334028247816 */ /* 0x002fe20000000026 */
[----:B------:R-:W-:Y:S01]  /*79330*/  STL [R1+0x2d64], R53 ;  /* 0x002d643501007387 */ /* 0x000fe20000100800 */
[----:B--2---:R-:W-:-:S02]  /*79340*/  LOP3.LUT R39, R58, 0xffff, RZ, 0xc0, !PT ;  /* 0x0000ffff3a277812 */ /* 0x004fc400078ec0ff */
[----:B---3--:R-:W-:Y:S02]  /*79350*/  LOP3.LUT R37, R49, 0xffff, RZ, 0xc0, !PT ;  /* 0x0000ffff31257812 */ /* 0x008fe400078ec0ff */
[----:B------:R-:W-:Y:S02]  /*79360*/  PRMT R49, R36, 0x5410, R35 ;  /* 0x0000541024317816 */ /* 0x000fe40000000023 */
[----:B------:R-:W-:Y:S02]  /*79370*/  PRMT R35, R41, 0x3340, R0 ;  /* 0x0000334029237816 */ /* 0x000fe40000000000 */
[----:B------:R-:W-:-:S04]  /*79380*/  PRMT R36, R39, 0x3340, R37 ;  /* 0x0000334027247816 */ /* 0x000fc80000000025 */
[----:B------:R-:W-:Y:S01]  /*79390*/  PRMT R56, R36, 0x5410, R35 ;  /* 0x0000541024387816 */ /* 0x000fe20000000023 */
[----:B------:R-:W-:Y:S04]  /*793a0*/  STL [R1+0x2c48], R49 ;  /* 0x002c483101007387 */ /* 0x000fe80000100800 */
[----:B------:R-:W-:Y:S04]  /*793b0*/  STL [R1+0x2c4c], R56 ;  /* 0x002c4c3801007387 */ /* 0x000fe80000100800 */
[----:B------:R-:W2:Y:S04]  /*793c0*/  LDL.LU R60, [R1+0x25d4] ;  /* 0x0025d400013c7983 */ /* 0x000ea80000300800 */
[----:B------:R-:W3:Y:S04]  /*793d0*/  LDL.LU R61, [R1+0x256c] ;  /* 0x00256c00013d7983 */ /* 0x000ee80000300800 */
[----:B------:R-:W3:Y:S01]  /*793e0*/  LDL.LU R58, [R1+0x259c] ;  /* 0x00259c00013a7983 */ /* 0x000ee20000300800 */
[----:B------:R-:W-:-:S02]  /*793f0*/  SHF.R.S32.HI R35, RZ, 0x1f, R45 ;  /* 0x0000001fff237819 */ /* 0x000fc4000001142d */
[----:B------:R-:W-:Y:S02]  /*79400*/  IADD3 R42, P6, PT, R45, R4, RZ ;  /* 0x000000042d2a7210 */ /* 0x000fe40007fde0ff */
[----:B------:R-:W-:-:S03]  /*79410*/  SHF.R.U32.HI R40, RZ, 0x8, R40 ;  /* 0x00000008ff287819 */ /* 0x000fc60000011628 */
[----:B------:R-:W-:Y:S01]  /*79420*/  IMAD.X R43, R35, 0x1, R47, P6 ;  /* 0x00000001232b7824 */ /* 0x000fe200030e062f */
[----:B------:R-:W-:-:S04]  /*79430*/  SHF.R.U32.HI R38, RZ, 0x8, R38 ;  /* 0x00000008ff267819 */ /* 0x000fc80000011626 */
[----:B------:R0:W-:Y:S01]  /*79440*/  STL.64 [R1+0x540], R42 ;  /* 0x0005402a01007387 */ /* 0x0001e20000100a00 */
[----:B------:R-:W-:Y:S02]  /*79450*/  LOP3.LUT R38, R38, 0xffff, RZ, 0xc0, !PT ;  /* 0x0000ffff26267812 */ /* 0x000fe400078ec0ff */
[----:B------:R-:W-:Y:S02]  /*79460*/  SHF.R.U32.HI R36, RZ, 0x8, R37 ;  /* 0x00000008ff247819 */ /* 0x000fe40000011625 */
[----:B0-----:R-:W-:Y:S02]  /*79470*/  SHF.R.U32.HI R42, RZ, 0x8, R39 ;  /* 0x00000008ff2a7819 */ /* 0x001fe40000011627 */
[----:B------:R-:W-:-:S04]  /*79480*/  LOP3.LUT R39, R40, 0xffff, RZ, 0xc0, !PT ;  /* 0x0000ffff28277812 */ /* 0x000fc800078ec0ff */
[----:B------:R-:W-:Y:S02]  /*79490*/  PRMT R38, R39, 0x3340, R38 ;  /* 0x0000334027267816 */ /* 0x000fe40000000026 */
[----:B------:R-:W-:Y:S02]  /*794a0*/  LOP3.LUT R37, R42, 0xffff, RZ, 0xc0, !PT ;  /* 0x0000ffff2a257812 */ /* 0x000fe400078ec0ff */
[----:B------:R-:W-:Y:S01]  /*794b0*/  LOP3.LUT R36, R36, 0xffff, RZ, 0xc0, !PT ;  /* 0x0000ffff24247812 */ /* 0x000fe200078ec0ff */
[----:B------:R0:W-:Y:S01]  /*794c0*/  STL [R1+0x2dc], R38 ;  /* 0x0002dc2601007387 */ /* 0x0001e20000100800 */
[----:B----4-:R-:W-:Y:S02]  /*794d0*/  LOP3.LUT R40, R44, 0xffff, RZ, 0xc0, !PT ;  /* 0x0000ffff2c287812 */ /* 0x010fe400078ec0ff */
[----:B------:R-:W-:Y:S02]  /*794e0*/  LOP3.LUT R39, R51, 0xffff, RZ, 0xc0, !PT ;  /* 0x0000ffff33277812 */ /* 0x000fe400078ec0ff */
[----:B------:R-:W-:-:S02]  /*794f0*/  PRMT R2, R37, 0x3340, R36 ;  /* 0x0000334025027816 */ /* 0x000fc40000000024 */
[----:B0-----:R-:W-:Y:S02]  /*79500*/  LOP3.LUT R38, R48, 0xffff, RZ, 0xc0, !PT ;  /* 0x0000ffff30267812 */ /* 0x001fe400078ec0ff */
[--C-:B------:R-:W-:Y:S02]  /*79510*/  PRMT R37, R40, 0x3340, R39.reuse ;  /* 0x0000334028257816 */ /* 0x100fe40000000027 */
[----:B------:R-:W-:Y:S02]  /*79520*/  PRMT R36, R38, 0x3340, R0 ;  /* 0x0000334026247816 */ /* 0x000fe40000000000 */
[----:B------:R-:W-:Y:S02]  /*79530*/  IADD3 R42, P6, PT, R45, R5, RZ ;  /* 0x000000052d2a7210 */ /* 0x000fe40007fde0ff */
[----:B------:R-:W-:Y:S01]  /*79540*/  PRMT R51, R37, 0x5410, R36 ;  /* 0x0000541025337816 */ /* 0x000fe20000000024 */
[----:B------:R0:W-:Y:S02]  /*79550*/  STL [R1+0x2cc], R2 ;  /* 0x0002cc0201007387 */ /* 0x0001e40000100800 */
[----:B------:R-:W-:Y:S01]  /*79560*/  IMAD.X R43, R35, 0x1, R6, P6 ;  /* 0x00000001232b7824 */ /* 0x000fe200030e0606 */
[----:B------:R-:W-:Y:S01]  /*79570*/  SHF.R.U32.HI R40, RZ, 0x8, R40 ;  /* 0x00000008ff287819 */ /* 0x000fe20000011628 */
[----:B------:R-:W4:Y:S01]  /*79580*/  LDL.LU R48, [R1+0x2e68] ;  /* 0x002e680001307983 */ /* 0x000f220000300800 */
[----:B------:R-:W-:-:S02]  /*79590*/  SHF.R.U32.HI R37, RZ, 0x8, R39 ;  /* 0x00000008ff257819 */ /* 0x000fc40000011627 */
[----:B------:R-:W-:Y:S01]  /*795a0*/  SHF.R.U32.HI R36, RZ, 0x8, R38 ;  /* 0x00000008ff247819 */ /* 0x000fe20000011626 */
[----:B------:R-:W-:Y:S01]  /*795b0*/  STL [R1+0x2c50], R51 ;  /* 0x002c503301007387 */ /* 0x000fe20000100800 */
[----:B------:R-:W-:-:S03]  /*795c0*/  LOP3.LUT R38, R40, 0xffff, RZ, 0xc0, !PT ;  /* 0x0000ffff28267812 */ /* 0x000fc600078ec0ff */
[----:B0-----:R-:W4:Y:S01]  /*795d0*/  LDL.LU R2, [R1+0x250c] ;  /* 0x00250c0001027983 */ /* 0x001f220000300800 */
[----:B------:R-:W-:-:S03]  /*795e0*/  LOP3.LUT R37, R37, 0xffff, RZ, 0xc0, !PT ;  /* 0x0000ffff25257812 */ /* 0x000fc600078ec0ff */
[----:B------:R0:W-:Y:S01]  /*795f0*/  STL.64 [R1+0x528], R42 ;  /* 0x0005282a01007387 */ /* 0x0001e20000100a00 */
[----:B------:R-:W-:Y:S02]  /*79600*/  LOP3.LUT R36, R36, 0xffff, RZ, 0xc0, !PT ;  /* 0x0000ffff24247812 */ /* 0x000fe400078ec0ff */
[----:B------:R-:W-:Y:S02]  /*79610*/  PRMT R52, R38, 0x3340, R37 ;  /* 0x0000334026347816 */ /* 0x000fe40000000025 */
[----:B------:R-:W-:Y:S01]  /*79620*/  PRMT R36, R36, 0x3340, R0 ;  /* 0x0000334024247816 */ /* 0x000fe20000000000 */
[----:B0-----:R-:W4:Y:S01]  /*79630*/  LDL.LU R43, [R1+0x24b4] ;  /* 0x0024b400012b7983 */ /* 0x001f220000300800 */
[----:B------:R-:W-:-:S03]  /*79640*/  IADD3 R50, P6, PT, R45, R7, RZ ;  /* 0x000000072d327210 */ /* 0x000fc60007fde0ff */
[----:B------:R-:W-:Y:S04]  /*79650*/  STL [R1+0x2cb4], R52 ;  /* 0x002cb43401007387 */ /* 0x000fe80000100800 */
[----:B------:R0:W-:Y:S01]  /*79660*/  STL [R1+0x80], R36 ;  /* 0x0000802401007387 */ /* 0x0001e20000100800 */
[----:B------:R-:W-:Y:S01]  /*79670*/  IMAD.X R51, R35, 0x1, R8, P6 ;  /* 0x0000000123337824 */ /* 0x000fe200030e0608 */
[----:B--2---:R-:W-:Y:S02]  /*79680*/  LOP3.LUT R39, R60, 0xffff, RZ, 0xc0, !PT ;  /* 0x0000ffff3c277812 */ /* 0x004fe400078ec0ff */
[----:B---3--:R-:W-:Y:S02]  /*79690*/  LOP3.LUT R40, R61, 0xffff, RZ, 0xc0, !PT ;  /* 0x0000ffff3d287812 */ /* 0x008fe400078ec0ff */
[----:B------:R-:W-:-:S02]  /*796a0*/  LOP3.LUT R38, R58, 0xffff, RZ, 0xc0, !PT ;  /* 0x0000ffff3a267812 */ /* 0x000fc400078ec0ff */
[----:B0-----:R-:W-:Y:S02]  /*796b0*/  PRMT R36, R40, 0x3340, R0 ;  /* 0x0000334028247816 */ /* 0x001fe40000000000 */
[----:B------:R-:W-:-:S04]  /*796c0*/  PRMT R37, R39, 0x3340, R38 ;  /* 0x0000334027257816 */ /* 0x000fc80000000026 */
[----:B------:R-:W-:-:S05]  /*796d0*/  PRMT R56, R37, 0x5410, R36 ;  /* 0x0000541025387816 */ /* 0x000fca0000000024 */
[----:B------:R-:W-:Y:S04]  /*796e0*/  STL [R1+0x2c54], R56 ;  /* 0x002c543801007387 */ /* 0x000fe80000100800 */
[----:B------:R-:W2:Y:S04]  /*796f0*/  LDL.LU R46, [R1+0x25f4] ;  /* 0x0025f400012e7983 */ /* 0x000ea80000300800 */
[----:B------:R0:W-:Y:S04]  /*79700*/  STL.64 [R1+0x520], R50 ;  /* 0x0005203201007387 */ /* 0x0001e80000100a00 */
[----:B0-----:R-:W3:Y:S04]  /*79710*/  LDL.LU R50, [R1+0x2584] ;  /* 0x0025840001327983 */ /* 0x001ee80000300800 */
[----:B------:R-:W3:Y:S04]  /*79720*/  LDL.LU R44, [R1+0x25bc] ;  /* 0x0025bc00012c7983 */ /* 0x000ee80000300800 */
[----:B------:R-:W3:Y:S04]  /*79730*/  LDL.LU R60, [R1+0x25e0] ;  /* 0x0025e000013c7983 */ /* 0x000ee80000300800 */
[----:B------:R-:W3:Y:S04]  /*79740*/  LDL.LU R61, [R1+0x2578] ;  /* 0x00257800013d7983 */ /* 0x000ee80000300800 */
        /* <DEDUP_REMOVED lines=9> */
[----:B----4-:R-:W-:Y:S02]  /*797e0*/  LOP3.LUT R38, R48, 0xffff, RZ, 0xc0, !PT ;  /* 0x0000ffff30267812 */ /* 0x010fe400078ec0ff */
[----:B------:R-:W-:Y:S01]  /*797f0*/  LOP3.LUT R39, R2, 0xffff, RZ, 0xc0, !PT ;  /* 0x0000ffff02277812 */ /* 0x000fe200078ec0ff */
[----:B------:R-:W-:Y:S03]  /*79800*/  STL [R1+0x7c], R41 ;  /* 0x00007c2901007387 */ /* 0x000fe60000100800 */
[----:B------:R-:W-:Y:S01]  /*79810*/  PRMT R37, R39, 0x3340, R38 ;  /* 0x0000334027257816 */ /* 0x000fe20000000026 */
[----:B------:R0:W-:Y:S01]  /*79820*/  STL [R1+0x294], R36 ;  /* 0x0002942401007387 */ /* 0x0001e20000100800 */
[----:B------:R-:W-:-:S04]  /*79830*/  LOP3.LUT R59, R43, 0xffff, RZ, 0xc0, !PT ;  /* 0x0000ffff2b3b7812 */ /* 0x000fc800078ec0ff */
        /* <DEDUP_REMOVED lines=10> */
[----:B------:R-:W-:Y:S01]  /*798e0*/  PRMT R36, R36, 0x3340, R0 ;  /* 0x0000334024247816 */ /* 0x000fe20000000000 */
[----:B------:R-:W-:Y:S01]  /*798f0*/  STL [R1+0x2d68], R59 ;  /* 0x002d683b01007387 */ /* 0x000fe20000100800 */
[----:B------:R-:W-:-:S03]  /*79900*/  PRMT R2, R38, 0x3340, R37 ;  /* 0x0000334026027816 */ /* 0x000fc60000000025 */
[----:B------:R-:W-:Y:S04]  /*79910*/  STL [R1+0x2c58], R48 ;  /* 0x002c583001007387 */ /* 0x000fe80000100800 */
[----:B------:R3:W-:Y:S04]  /*79920*/  STL.64 [R1+0x500], R42 ;  /* 0x0005002a01007387 */ /* 0x0007e80000100a00 */
        /* <DEDUP_REMOVED lines=12> */
[----:B------:R-:W-:-:S03]  /*799f0*/  LOP3.LUT R38, R58, 0xffff, RZ, 0xc0, !PT ;  /* 0x0000ffff3a267812 */ /* 0x000fc600078ec0ff */
[----:B------:R-:W4:Y:S01]  /*79a00*/  LDL.LU R58, [R1+0x2668] ;  /* 0x00266800013a7983 */ /* 0x000f220000300800 */
[----:B0-----:R-:W-:Y:S02]  /*79a10*/  PRMT R36, R43, 0x3340, R0 ;  /* 0x000033402b247816 */ /* 0x001fe40000000000 */
[----:B------:R-:W-:-:S04]  /*79a20*/  PRMT R37, R41, 0x3340, R39 ;  /* 0x0000334029257816 */ /* 0x000fc80000000027 */
[----:B------:R-:W-:Y:S02]  /*79a30*/  PRMT R49, R37, 0x5410, R36 ;  /* 0x0000541025317816 */ /* 0x000fe40000000024 */
[----:B------:R-:W-:Y:S02]  /*79a40*/  PRMT R36, R42, 0x3340, R0 ;  /* 0x000033402a247816 */ /* 0x000fe40000000000 */
[----:B------:R-:W-:Y:S02]  /*79a50*/  PRMT R37, R40, 0x3340, R38 ;  /* 0x0000334028257816 */ /* 0x000fe40000000026 */
[----:B------:R-:W-:Y:S02]  /*79a60*/  SHF.R.U32.HI R41, RZ, 0x8, R41 ;  /* 0x00000008ff297819 */ /* 0x000fe40000011629 */
[----:B------:R-:W-:Y:S02]  /*79a70*/  PRMT R57, R37, 0x5410, R36 ;  /* 0x0000541025397816 */ /* 0x000fe40000000024 */
[----:B------:R-:W-:-:S02]  /*79a80*/  SHF.R.U32.HI R37, RZ, 0x8, R39 ;  /* 0x00000008ff257819 */ /* 0x000fc40000011627 */
[----:B------:R-:W-:Y:S02]  /*79a90*/  IADD3 R52, P6, PT, R45, R11, RZ ;  /* 0x0000000b2d347210 */ /* 0x000fe40007fde0ff */
[----:B------:R-:W-:Y:S02]  /*79aa0*/  SHF.R.U32.HI R36, RZ, 0x8, R38 ;  /* 0x00000008ff247819 */ /* 0x000fe40000011626 */
[----:B------:R-:W-:Y:S02]  /*79ab0*/  SHF.R.U32.HI R40, RZ, 0x8, R40 ;  /* 0x00000008ff287819 */ /* 0x000fe40000011628 */
[----:B------:R-:W-:Y:S02]  /*79ac0*/  LOP3.LUT R38, R41, 0xffff, RZ, 0xc0, !PT ;  /* 0x0000ffff29267812 */ /* 0x000fe400078ec0ff */
[----:B------:R-:W-:Y:S01]  /*79ad0*/  LOP3.LUT R37, R37, 0xffff, RZ, 0xc0, !PT ;  /* 0x0000ffff25257812 */ /* 0x000fe200078ec0ff */
[----:B------:R-:W-:Y:S01]  /*79ae0*/  IMAD.X R53, R35, 0x1, R12, P6 ;  /* 0x0000000123357824 */ /* 0x000fe200030e060c */
[----:B------:R-:W-:-:S02]  /*79af0*/  LOP3.LUT R39, R40, 0xffff, RZ, 0xc0, !PT ;  /* 0x0000ffff28277812 */ /* 0x000fc400078ec0ff */
[----:B------:R-:W-:Y:S02]  /*79b00*/  LOP3.LUT R36, R36, 0xffff, RZ, 0xc0, !PT ;  /* 0x0000ffff24247812 */ /* 0x000fe400078ec0ff */
[----:B------:R-:W-:Y:S01]  /*79b10*/  PRMT R37, R38, 0x3340, R37 ;  /* 0x0000334026257816 */ /* 0x000fe20000000025 */
[----:B------:R-:W-:Y:S01]  /*79b20*/  STL [R1+0x2c5c], R49 ;  /* 0x002c5c3101007387 */ /* 0x000fe20000100800 */
[----:B-1----:R-:W-:-:S03]  /*79b30*/  PRMT R2, R39, 0x3340, R36 ;  /* 0x0000334027027816 */ /* 0x002fc60000000024 */
[----:B------:R-:W-:Y:S01]  /*79b40*/  STL [R1+0x2c60], R57 ;  /* 0x002c603901007387 */ /* 0x000fe20000100800 */
[----:B------:R-:W-:-:S03]  /*79b50*/  SHF.R.U32.HI R36, RZ, 0x8, R42 ;  /* 0x00000008ff247819 */ /* 0x000fc6000001162a */
[----:B------:R-:W-:Y:S01]  /*79b60*/  STL.64 [R1+0x4f8], R52 ;  /* 0x0004f83401007387 */ /* 0x000fe20000100a00 */
[----:B------:R-:W-:-:S03]  /*79b70*/  IADD3 R40, P6, PT, R45, R13, RZ ;  /* 0x0000000d2d287210 */ /* 0x000fc60007fde0ff */
[----:B------:R0:W-:Y:S01]  /*79b80*/  STL [R1+0x28c], R37 ;  /* 0x00028c2501007387 */ /* 0x0001e20000100800 */
[----:B------:R-:W-:Y:S01]  /*79b90*/  LOP3.LUT R36, R36, 0xffff, RZ, 0xc0, !PT ;  /* 0x0000ffff24247812 */ /* 0x000fe200078ec0ff */
[----:B------:R-:W-:Y:S01]  /*79ba0*/  IMAD.X R41, R35, 0x1, R14, P6 ;  /* 0x0000000123297824 */ /* 0x000fe200030e060e */
[----:B0-----:R-:W-:Y:S01]  /*79bb0*/  SHF.R.U32.HI R37, RZ, 0x8, R43 ;  /* 0x00000008ff257819 */ /* 0x001fe2000001162b */
[----:B------:R0:W-:Y:S03]  /*79bc0*/  STL [R1+0x288], R2 ;  /* 0x0002880201007387 */ /* 0x0001e60000100800 */
[----:B------:R-:W-:Y:S02]  /*79bd0*/  LOP3.LUT R37, R37, 0xffff, RZ, 0xc0, !PT ;  /* 0x0000ffff25257812 */ /* 0x000fe400078ec0ff */
[--C-:B------:R-:W-:Y:S01]  /*79be0*/  PRMT R36, R36, 0x3340, R0.reuse ;  /* 0x0000334024247816 */ /* 0x100fe20000000000 */
[----:B------:R2:W-:Y:S01]  /*79bf0*/  STL.64 [R1+0x4f0], R40 ;  /* 0x0004f02801007387 */ /* 0x0005e20000100a00 */
[----:B0-----:R-:W-:-:S03]  /*79c00*/  PRMT R2, R37, 0x3340, R0 ;  /* 0x0000334025027816 */ /* 0x001fc60000000000 */
[----:B------:R0:W-:Y:S04]  /*79c10*/  STL [R1+0x74], R36 ;  /* 0x0000742401007387 */ /* 0x0001e80000100800 */
[----:B------:R1:W-:Y:S01]  /*79c20*/  STL [R1+0x70], R2 ;  /* 0x0000700201007387 */ /* 0x0003e20000100800 */
[----:B--2---:R-:W-:-:S03]  /*79c30*/  LOP3.LUT R41, R46, 0xffff, RZ, 0xc0, !PT ;  /* 0x0000ffff2e297812 */ /* 0x004fc600078ec0ff */
[----:B------:R-:W2:Y:S01]  /*79c40*/  LDL.LU R46, [R1+0x2690] ;  /* 0x00269000012e7983 */ /* 0x000ea20000300800 */
[----:B---3--:R-:W-:-:S03]  /*79c50*/  LOP3.LUT R43, R50, 0xffff, RZ, 0xc0, !PT ;  /* 0x0000ffff322b7812 */ /* 0x008fc600078ec0ff */
[----:B------:R-:W3:Y:S01]  /*79c60*/  LDL.LU R50, [R1+0x2600] ;  /* 0x0026000001327983 */ /* 0x000ee20000300800 */
[----:B----4-:R-:W-:-:S03]  /*79c70*/  LOP3.LUT R39, R44, 0xffff, RZ, 0xc0, !PT ;  /* 0x0000ffff2c277812 */ /* 0x010fc600078ec0ff */
        /* <DEDUP_REMOVED lines=11> */
[----:B------:R-:W-:-:S04]  /*79d30*/  PRMT R37, R40, 0x3340, R38 ;  /* 0x0000334028257816 */ /* 0x000fc80000000026 */
[----:B------:R-:W-:Y:S02]  /*79d40*/  PRMT R49, R37, 0x5410, R36 ;  /* 0x0000541025317816 */ /* 0x000fe40000000024 */
[----:B------:R-:W-:Y:S02]  /*79d50*/  SHF.R.U32.HI R37, RZ, 0x8, R41 ;  /* 0x00000008ff257819 */ /* 0x000fe40000011629 */
[----:B------:R-:W-:Y:S02]  /*79d60*/  SHF.R.U32.HI R36, RZ, 0x8, R39 ;  /* 0x00000008ff247819 */ /* 0x000fe40000011627 */
[----:B------:R-:W-:Y:S02]  /*79d70*/  IADD3 R52, P6, PT, R45, R15, RZ ;  /* 0x0000000f2d347210 */ /* 0x000fe40007fde0ff */
[----:B------:R-:W-:Y:S02]  /*79d80*/  SHF.R.U32.HI R40, RZ, 0x8, R40 ;  /* 0x00000008ff287819 */ /* 0x000fe40000011628 */
[----:B------:R-:W-:-:S02]  /*79d90*/  LOP3.LUT R37, R37, 0xffff, RZ, 0xc0, !PT ;  /* 0x0000ffff25257812 */ /* 0x000fc400078ec0ff */
[----:B------:R-:W-:Y:S02]  /*79da0*/  LOP3.LUT R36, R36, 0xffff, RZ, 0xc0, !PT ;  /* 0x0000ffff24247812 */ /* 0x000fe400078ec0ff */
[----:B------:R-:W-:Y:S01]  /*79db0*/  SHF.R.U32.HI R38, RZ, 0x8, R38 ;  /* 0x00000008ff267819 */ /* 0x000fe20000011626 */
[----:B------:R-:W-:Y:S01]  /*79dc0*/  IMAD.X R53, R35, 0x1, R16, P6 ;  /* 0x0000000123357824 */ /* 0x000fe200030e0610 */
[----:B------:R-:W-:Y:S02]  /*79dd0*/  LOP3.LUT R39, R40, 0xffff, RZ, 0xc0, !PT ;  /* 0x0000ffff28277812 */ /* 0x000fe400078ec0ff */
[----:B------:R-:W-:Y:S02]  /*79de0*/  PRMT R40, R37, 0x3340, R36 ;  /* 0x0000334025287816 */ /* 0x000fe40000000024 */
[----:B------:R-:W-:Y:S02]  /*79df0*/  LOP3.LUT R38, R38, 0xffff, RZ, 0xc0, !PT ;  /* 0x0000ffff26267812 */ /* 0x000fe400078ec0ff */
[----:B------:R-:W-:Y:S01]  /*79e00*/  IADD3 R36, P6, PT, R45, R17, RZ ;  /* 0x000000112d247210 */ /* 0x000fe20007fde0ff */
[----:B------:R-:W-:Y:S01]  /*79e10*/  STL [R1+0x2c64], R57 ;  /* 0x002c643901007387 */ /* 0x000fe20000100800 */
[----:B-1----:R-:W-:-:S03]  /*79e20*/  PRMT R2, R39, 0x3340, R38 ;  /* 0x0000334027027816 */ /* 0x002fc60000000026 */
[----:B------:R-:W-:Y:S01]  /*79e30*/  IMAD.X R37, R35, 0x1, R19, P6 ;  /* 0x0000000123257824 */ /* 0x000fe200030e0613 */
[----:B------:R-:W-:Y:S04]  /*79e40*/  STL [R1+0x2c68], R49 ;  /* 0x002c683101007387 */ /* 0x000fe80000100800 */
[----:B------:R-:W-:Y:S04]  /*79e50*/  STL.64 [R1+0x4d8], R52 ;  /* 0x0004d83401007387 */ /* 0x000fe80000100a00 */
        /* <DEDUP_REMOVED lines=11> */
[----:B0-----:R-:W4:Y:S01]  /*79f10*/  LDL.LU R2, [R1+0x5b0] ;  /* 0x0005b00001027983 */ /* 0x001f220000300800 */
[----:B------:R-:W-:-:S05]  /*79f20*/  IADD3 R52, P6, PT, R45, R18, RZ ;  /* 0x000000122d347210 */ /* 0x000fca0007fde0ff */
[----:B------:R-:W-:Y:S01]  /*79f30*/  IMAD.X R53, R35, 0x1, R20, P6 ;  /* 0x0000000123357824 */ /* 0x000fe200030e0614 */
[----:B--2---:R-:W-:Y:S02]  /*79f40*/  LOP3.LUT R41, R46, 0xffff, RZ, 0xc0, !PT ;  /* 0x0000ffff2e297812 */ /* 0x004fe400078ec0ff */
[----:B------:R-:W2:Y:S01]  /*79f50*/  LDL.LU R46, [R1+0x14c] ;  /* 0x00014c00012e7983 */ /* 0x000ea20000300800 */
[----:B---3--:R-:W-:-:S03]  /*79f60*/  LOP3.LUT R43, R50, 0xffff, RZ, 0xc0, !PT ;  /* 0x0000ffff322b7812 */ /* 0x008fc600078ec0ff */
[----:B------:R-:W3:Y:S01]  /*79f70*/  LDL.LU R50, [R1+0x204] ;  /* 0x0002040001327983 */ /* 0x000ee20000300800 */
[----:B----4-:R-:W-:Y:S02]  /*79f80*/  LOP3.LUT R39, R44, 0xffff, RZ, 0xc0, !PT ;  /* 0x0000ffff2c277812 */ /* 0x010fe400078ec0ff */
[----:B------:R-:W-:Y:S02]  /*79f90*/  PRMT R36, R43, 0x3340, R0 ;  /* 0x000033402b247816 */ /* 0x000fe40000000000 */
[----:B------:R-:W-:Y:S02]  /*79fa0*/  PRMT R37, R41, 0x3340, R39 ;  /* 0x0000334029257816 */ /* 0x000fe40000000027 */
[----:B------:R-:W-:Y:S02]  /*79fb0*/  LOP3.LUT R40, R60, 0xffff, RZ, 0xc0, !PT ;  /* 0x0000ffff3c287812 */ /* 0x000fe400078ec0ff */
[----:B------:R-:W-:Y:S02]  /*79fc0*/  LOP3.LUT R42, R61, 0xffff, RZ, 0xc0, !PT ;  /* 0x0000ffff3d2a7812 */ /* 0x000fe400078ec0ff */
[----:B------:R-:W-:-:S02]  /*79fd0*/  LOP3.LUT R38, R58, 0xffff, RZ, 0xc0, !PT ;  /* 0x0000ffff3a267812 */ /* 0x000fc400078ec0ff */
[----:B------:R-:W-:Y:S02]  /*79fe0*/  PRMT R48, R37, 0x5410, R36 ;  /* 0x0000541025307816 */ /* 0x000fe40000000024 */
[----:B------:R-:W-:Y:S02]  /*79ff0*/  PRMT R36, R42, 0x3340, R0 ;  /* 0x000033402a247816 */ /* 0x000fe40000000000 */
[----:B------:R-:W-:-:S04]  /*7a000*/  PRMT R37, R40, 0x3340, R38 ;  /* 0x0000334028257816 */ /* 0x000fc80000000026 */
[----:B------:R-:W-:Y:S01]  /*7a010*/  PRMT R56, R37, 0x5410, R36 ;  /* 0x0000541025387816 */ /* 0x000fe20000000024 */
[----:B------:R-:W-:Y:S04]  /*7a020*/  STL [R1+0x2c6c], R48 ;  /* 0x002c6c3001007387 */ /* 0x000fe80000100800 */
[----:B------:R-:W-:Y:S04]  /*7a030*/  STL [R1+0x2c70], R56 ;  /* 0x002c703801007387 */ /* 0x000fe80000100800 */
[----:B------:R-:W4:Y:S04]  /*7a040*/  LDL.LU R44, [R1+0x5b4] ;  /* 0x0005b400012c7983 */ /* 0x000f280000300800 */
[----:B------:R-:W4:Y:S04]  /*7a050*/  LDL.LU R60, [R1+0x208] ;  /* 0x00020800013c7983 */ /* 0x000f280000300800 */
[----:B------:R-:W4:Y:S04]  /*7a060*/  LDL.LU R61, [R1+0x530] ;  /* 0x00053000013d7983 */ /* 0x000f280000300800 */
[----:B------:R-:W-:Y:S04]  /*7a070*/  STL.64 [R1+0x4b0], R52 ;  /* 0x0004b03401007387 */ /* 0x000fe80000100a00 */
[----:B------:R-:W4:Y:S01]  /*7a080*/  LDL.LU R58, [R1+0x138] ;  /* 0x00013800013a7983 */ /* 0x000f220000300800 */
[----:B------:R-:W-:-:S02]  /*7a090*/  SHF.R.U32.HI R37, RZ, 0x8, R41 ;  /* 0x00000008ff257819 */ /* 0x000fc40000011629 */
[----:B------:R-:W-:Y:S02]  /*7a0a0*/  SHF.R.U32.HI R36, RZ, 0x8, R39 ;  /* 0x00000008ff247819 */ /* 0x000fe40000011627 */
[----:B------:R-:W-:Y:S02]  /*7a0b0*/  SHF.R.U32.HI R40, RZ, 0x8, R40 ;  /* 0x00000008ff287819 */ /* 0x000fe40000011628 */
[----:B------:R-:W-:Y:S02]  /*7a0c0*/  LOP3.LUT R37, R37, 0xffff, RZ, 0xc0, !PT ;  /* 0x0000ffff25257812 */ /* 0x000fe400078ec0ff */
[----:B------:R-:W-:Y:S02]  /*7a0d0*/  LOP3.LUT R36, R36, 0xffff, RZ, 0xc0, !PT ;  /* 0x0000ffff24247812 */ /* 0x000fe400078ec0ff */
[----:B------:R-:W-:Y:S02]  /*7a0e0*/  SHF.R.U32.HI R38, RZ, 0x8, R38 ;  /* 0x00000008ff267819 */ /* 0x000fe40000011626 */
[----:B------:R-:W-:-:S02]  /*7a0f0*/  LOP3.LUT R39, R40, 0xffff, RZ, 0xc0, !PT ;  /* 0x0000ffff28277812 */ /* 0x000fc400078ec0ff */
[----:B------:R-:W-:Y:S02]  /*7a100*/  PRMT R40, R37, 0x3340, R36 ;  /* 0x0000334025287816 */ /* 0x000fe40000000024 */
[----:B------:R-:W-:Y:S02]  /*7a110*/  LOP3.LUT R38, R38, 0xffff, RZ, 0xc0, !PT ;  /* 0x0000ffff26267812 */ /* 0x000fe400078ec0ff */
[----:B------:R-:W-:Y:S02]  /*7a120*/  IADD3 R36, P6, PT, R45, R21, RZ ;  /* 0x000000152d247210 */ /* 0x000fe40007fde0ff */
[----:B------:R-:W-:-:S03]  /*7a130*/  PRMT R38, R39, 0x3340, R38 ;  /* 0x0000334027267816 */ /* 0x000fc60000000026 */
[----:B------:R-:W-:Y:S01]  /*7a140*/  IMAD.X R37, R35, 0x1, R23, P6 ;  /* 0x0000000123257824 */ /* 0x000fe200030e0617 */
        /* <DEDUP_REMOVED lines=9> */
[----:B------:R-:W-:Y:S01]  /*7a1e0*/  STL [R1+0x64], R38 ;  /* 0x0000642601007387 */ /* 0x000fe20000100800 */
[----:B------:R-:W-:-:S03]  /*7a1f0*/  LOP3.LUT R40, R2, 0xffff, RZ, 0xc0, !PT ;  /* 0x0000ffff02287812 */ /* 0x000fc600078ec0ff */
[----:B------:R0:W-:Y:S01]  /*7a200*/  STL [R1+0x60], R36 ;  /* 0x0000602401007387 */ /* 0x0001e20000100800 */
[----:B------:R-:W-:-:S05]  /*7a210*/  IADD3 R42, P6, PT, R45, R22, RZ ;  /* 0x000000162d2a7210 */ /* 0x000fca0007fde0ff */
[----:B------:R-:W-:Y:S01]  /*7a220*/  IMAD.X R43, R35, 0x1, R24, P6 ;  /* 0x00000001232b7824 */ /* 0x000fe200030e0618 */
[----:B--2---:R-:W-:-:S04]  /*7a230*/  LOP3.LUT R39, R46, 0xffff, RZ, 0xc0, !PT ;  /* 0x0000ffff2e277812 */ /* 0x004fc800078ec0ff */
[----:B0-----:R-:W-:Y:S02]  /*7a240*/  PRMT R36, R39, 0x3340, R0 ;  /* 0x0000334027247816 */ /* 0x001fe40000000000 */
[----:B---3--:R-:W-:-:S04]  /*7a250*/  LOP3.LUT R38, R50, 0xffff, RZ, 0xc0, !PT ;  /* 0x0000ffff32267812 */ /* 0x008fc800078ec0ff */
[----:B------:R-:W-:-:S04]  /*7a260*/  PRMT R37, R40, 0x3340, R38 ;  /* 0x0000334028257816 */ /* 0x000fc80000000026 */
[----:B------:R-:W-:Y:S02]  /*7a270*/  PRMT R2, R37, 0x5410, R36 ;  /* 0x0000541025027816 */ /* 0x000fe40000000024 */
[----:B------:R-:W-:Y:S02]  /*7a280*/  SHF.R.U32.HI R37, RZ, 0x8, R40 ;  /* 0x00000008ff257819 */ /* 0x000fe40000011628 */
[----:B------:R-:W-:Y:S02]  /*7a290*/  SHF.R.U32.HI R36, RZ, 0x8, R38 ;  /* 0x00000008ff247819 */ /* 0x000fe40000011626 */
[----:B------:R-:W-:Y:S02]  /*7a2a0*/  SHF.R.U32.HI R38, RZ, 0x8, R39 ;  /* 0x00000008ff267819 */ /* 0x000fe40000011627 */
[----:B------:R-:W-:Y:S02]  /*7a2b0*/  LOP3.LUT R37, R37, 0xffff, RZ, 0xc0, !PT ;  /* 0x0000ffff25257812 */ /* 0x000fe400078ec0ff */
[----:B------:R-:W-:-:S02]  /*7a2c0*/  LOP3.LUT R36, R36, 0xffff, RZ, 0xc0, !PT ;  /* 0x0000ffff24247812 */ /* 0x000fc400078ec0ff */
[----:B------:R-:W-:Y:S01]  /*7a2d0*/  LOP3.LUT R38, R38, 0xffff, RZ, 0xc0, !PT ;  /* 0x0000ffff26267812 */ /* 0x000fe200078ec0ff */
[----:B------:R0:W-:Y:S01]  /*7a2e0*/  STL [R1+0x1e8], R2 ;  /* 0x0001e80201007387 */ /* 0x0001e20000100800 */
[----:B------:R-:W-:-:S03]  /*7a2f0*/  PRMT R36, R37, 0x3340, R36 ;  /* 0x0000334025247816 */ /* 0x000fc60000000024 */
[----:B------:R1:W-:Y:S01]  /*7a300*/  STL.64 [R1+0x488], R42 ;  /* 0x0004882a01007387 */ /* 0x0003e20000100a00 */
[----:B0-----:R-:W-:-:S03]  /*7a310*/  PRMT R2, R38, 0x3340, R0 ;  /* 0x0000334026027816 */ /* 0x001fc60000000000 */
[----:B------:R0:W-:Y:S04]  /*7a320*/  STL [R1+0x240], R36 ;  /* 0x0002402401007387 */ /* 0x0001e80000100800 */
[----:B------:R2:W-:Y:S01]  /*7a330*/  STL [R1+0x5c], R2 ;  /* 0x00005c0201007387 */ /* 0x0005e20000100800 */
[----:B-1----:R-:W-:-:S03]  /*7a340*/  LOP3.LUT R43, R3, 0xffff, RZ, 0xc0, !PT ;  /* 0x0000ffff032b7812 */ /* 0x002fc600078ec0ff */
[----:B------:R-:W3:Y:S01]  /*7a350*/  LDL.LU R3, [R1+0x2e64] ;  /* 0x002e640001037983 */ /* 0x000ee20000300800 */
[----:B----4-:R-:W-:-:S03]  /*7a360*/  LOP3.LUT R41, R44, 0xffff, RZ, 0xc0, !PT ;  /* 0x0000ffff2c297812 */ /* 0x010fc600078ec0ff */
[----:B------:R-:W4:Y:S04]  /*7a370*/  LDL.LU R50, [R1+0x2588] ;  /* 0x0025880001327983 */ /* 0x000f280000300800 */
[----:B------:R-:W4:Y:S01]  /*7a380*/  LDL.LU R44, [R1+0x252c] ;  /* 0x00252c00012c7983 */ /* 0x000f220000300800 */
[----:B------:R-:W-:Y:S02]  /*7a390*/  LOP3.LUT R39, R60, 0xffff, RZ, 0xc0, !PT ;  /* 0x0000ffff3c277812 */ /* 0x000fe400078ec0ff */
[----:B------:R-:W-:Y:S01]  /*7a3a0*/  LOP3.LUT R40, R61, 0xffff, RZ, 0xc0, !PT ;  /* 0x0000ffff3d287812 */ /* 0x000fe200078ec0ff */
[----:B------:R-:W4:Y:S01]  /*7a3b0*/  LDL.LU R60, [R1+0x2558] ;  /* 0x00255800013c7983 */ /* 0x000f220000300800 */
[----:B------:R-:W-:-:S03]  /*7a3c0*/  LOP3.LUT R42, R58, 0xffff, RZ, 0xc0, !PT ;  /* 0x0000ffff3a2a7812 */ /* 0x000fc600078ec0ff */
[----:B------:R-:W4:Y:S04]  /*7a3d0*/  LDL.LU R61, [R1+0x5b8] ;  /* 0x0005b800013d7983 */ /* 0x000f280000300800 */
[----:B------:R-:W4:Y:S01]  /*7a3e0*/  LDL.LU R58, [R1+0x1a4] ;  /* 0x0001a400013a7983 */ /* 0x000f220000300800 */
[----:B0-----:R-:W-:Y:S02]  /*7a3f0*/  PRMT R36, R43, 0x3340, R0 ;  /* 0x000033402b247816 */ /* 0x001fe40000000000 */
[----:B------:R-:W-:-:S04]  /*7a400*/  PRMT R37, R41, 0x3340, R39 ;  /* 0x0000334029257816 */ /* 0x000fc80000000027 */
[----:B--2---:R-:W-:Y:S02]  /*7a410*/  PRMT R2, R37, 0x5410, R36 ;  /* 0x0000541025027816 */ /* 0x004fe40000000024 */
[----:B------:R-:W-:Y:S02]  /*7a420*/  PRMT R36, R42, 0x3340, R0 ;  /* 0x000033402a247816 */ /* 0x000fe40000000000 */
[----:B------:R-:W-:-:S05]  /*7a430*/  IADD3 R48, P6, PT, R45, R25, RZ ;  /* 0x000000192d307210 */ /* 0x000fca0007fde0ff */
[----:B------:R-:W-:Y:S01]  /*7a440*/  IMAD.X R49, R35, 0x1, R27, P6 ;  /* 0x0000000123317824 */ /* 0x000fe200030e061b */
[----:B---3--:R-:W-:Y:S02]  /*7a450*/  LOP3.LUT R38, R3, 0xffff, RZ, 0xc0, !PT ;  /* 0x0000ffff03267812 */ /* 0x008fe400078ec0ff */
[----:B------:R-:W2:Y:S02]  /*7a460*/  LDL.LU R3, [R1+0x2e60] ;  /* 0x002e600001037983 */ /* 0x000ea40000300800 */
[----:B------:R-:W-:Y:S02]  /*7a470*/  PRMT R37, R40, 0x3340, R38 ;  /* 0x0000334028257816 */ /* 0x000fe40000000026 */
[----:B------:R0:W-:Y:S01]  /*7a480*/  STL [R1+0x1e4], R2 ;  /* 0x0001e40201007387 */ /* 0x0001e20000100800 */
[----:B------:R-:W-:Y:S02]  /*7a490*/  SHF.R.U32.HI R40, RZ, 0x8, R40 ;  /* 0x00000008ff287819 */ /* 0x000fe40000011628 */
[----:B------:R-:W-:-:S02]  /*7a4a0*/  SHF.R.U32.HI R38, RZ, 0x8, R38 ;  /* 0x00000008ff267819 */ /* 0x000fc40000011626 */
[----:B0-----:R-:W-:Y:S02]  /*7a4b0*/  PRMT R2, R37, 0x5410, R36 ;  /* 0x0000541025027816 */ /* 0x001fe40000000024 */
[----:B------:R-:W-:Y:S02]  /*7a4c0*/  SHF.R.U32.HI R37, RZ, 0x8, R41 ;  /* 0x00000008ff257819 */ /* 0x000fe40000011629 */
[----:B------:R-:W-:Y:S02]  /*7a4d0*/  SHF.R.U32.HI R36, RZ, 0x8, R39 ;  /* 0x00000008ff247819 */ /* 0x000fe40000011627 */
[----:B------:R-:W-:Y:S02]  /*7a4e0*/  LOP3.LUT R37, R37, 0xffff, RZ, 0xc0, !PT ;  /* 0x0000ffff25257812 */ /* 0x000fe400078ec0ff */
[----:B------:R-:W-:Y:S02]  /*7a4f0*/  LOP3.LUT R36, R36, 0xffff, RZ, 0xc0, !PT ;  /* 0x0000ffff24247812 */ /* 0x000fe400078ec0ff */
[----:B------:R-:W-:-:S02]  /*7a500*/  LOP3.LUT R39, R40, 0xffff, RZ, 0xc0, !PT ;  /* 0x0000ffff28277812 */ /* 0x000fc400078ec0ff */
[----:B------:R-:W-:Y:S02]  /*7a510*/  PRMT R40, R37, 0x3340, R36 ;  /* 0x0000334025287816 */ /* 0x000fe40000000024 */
[----:B------:R-:W-:Y:S02]  /*7a520*/  LOP3.LUT R38, R38, 0xffff, RZ, 0xc0, !PT ;  /* 0x0000ffff26267812 */ /* 0x000fe400078ec0ff */
[----:B------:R-:W-:Y:S01]  /*7a530*/  IADD3 R36, P6, PT, R45, R26, RZ ;  /* 0x0000001a2d247210 */ /* 0x000fe20007fde0ff */
[----:B------:R0:W-:Y:S04]  /*7a540*/  STL [R1+0x1e0], R2 ;  /* 0x0001e00201007387 */ /* 0x0001e80000100800 */
[----:B------:R-:W-:Y:S01]  /*7a550*/  IMAD.X R37, R35, 0x1, R28, P6 ;  /* 0x0000000123257824 */ /* 0x000fe200030e061c */
[----:B------:R-:W-:Y:S01]  /*7a560*/  STL.64 [R1+0x470], R48 ;  /* 0x0004703001007387 */ /* 0x000fe20000100a00 */
[----:B0-----:R-:W-:-:S03]  /*7a570*/  PRMT R2, R39, 0x3340, R38 ;  /* 0x0000334027027816 */ /* 0x001fc60000000026 */
[----:B------:R-:W-:Y:S04]  /*7a580*/  STL [R1+0x208], R40 ;  /* 0x0002082801007387 */ /* 0x000fe80000100800 */
[----:B------:R-:W-:Y:S04]  /*7a590*/  STL.64 [R1+0x2e58], R26 ;  /* 0x002e581a01007387 */ /* 0x000fe80000100a00 */
        /* <DEDUP_REMOVED lines=8> */
[----:B------:R0:W-:Y:S01]  /*7a620*/  STL [R1+0x54], R2 ;  /* 0x0000540201007387 */ /* 0x0001e20000100800 */
[----:B----4-:R-:W-:-:S03]  /*7a630*/  LOP3.LUT R39, R61, 0xffff, RZ, 0xc0, !PT ;  /* 0x0000ffff3d277812 */ /* 0x010fc600078ec0ff */
[----:B------:R-:W-:Y:S01]  /*7a640*/  STL [R1+0x58], R26 ;  /* 0x0000581a01007387 */ /* 0x000fe20000100800 */
[----:B0-----:R-:W-:Y:S02]  /*7a650*/  LOP3.LUT R2, R44, 0xffff, RZ, 0xc0, !PT ;  /* 0x0000ffff2c027812 */ /* 0x001fe400078ec0ff */
[----:B------:R-:W-:-:S03]  /*7a660*/  LOP3.LUT R42, R58, 0xffff, RZ, 0xc0, !PT ;  /* 0x0000ffff3a2a7812 */ /* 0x000fc600078ec0ff */
[----:B------:R0:W-:Y:S04]  /*7a670*/  STL [R1+0x258], R2 ;  /* 0x0002580201007387 */ /* 0x0001e80000100800 */
[----:B------:R-:W3:Y:S04]  /*7a680*/  LDL.LU R44, [R1+0x5c0] ;  /* 0x0005c000012c7983 */ /* 0x000ee80000300800 */
[----:B------:R-:W4:Y:S04]  /*7a690*/  LDL.LU R61, [R1+0x1a8] ;  /* 0x0001a800013d7983 */ /* 0x000f280000300800 */
[----:B------:R-:W3:Y:S01]  /*7a6a0*/  LDL.LU R58, [R1+0x4e4] ;  /* 0x0004e400013a7983 */ /* 0x000ee20000300800 */
[----:B------:R-:W-:-:S02]  /*7a6b0*/  LOP3.LUT R41, R50, 0xffff, RZ, 0xc0, !PT ;  /* 0x0000ffff32297812 */ /* 0x000fc400078ec0ff */
[----:B------:R-:W-:Y:S02]  /*7a6c0*/  LOP3.LUT R40, R60, 0xffff, RZ, 0xc0, !PT ;  /* 0x0000ffff3c287812 */ /* 0x000fe400078ec0ff */
[----:B------:R-:W-:Y:S02]  /*7a6d0*/  PRMT R36, R2, 0x3340, R0 ;  /* 0x0000334002247816 */ /* 0x000fe40000000000 */
[----:B------:R-:W-:-:S04]  /*7a6e0*/  PRMT R37, R41, 0x3340, R40 ;  /* 0x0000334029257816 */ /* 0x000fc80000000028 */
[----:B------:R-:W-:Y:S02]  /*7a6f0*/  PRMT R60, R37, 0x5410, R36 ;  /* 0x00005410253c7816 */ /* 0x000fe40000000024 */
[----:B------:R-:W-:Y:S02]  /*7a700*/  PRMT R36, R42, 0x3340, R0 ;  /* 0x000033402a247816 */ /* 0x000fe40000000000 */
[----:B0-----:R-:W-:Y:S01]  /*7a710*/  IADD3 R2, P6, PT, R45, R29, RZ ;  /* 0x0000001d2d027210 */ /* 0x001fe20007fde0ff */
[----:B------:R-:W-:Y:S01]  /*7a720*/  STL [R1+0x2d98], R60 ;  /* 0x002d983c01007387 */ /* 0x000fe20000100800 */
[----:B--2---:R-:W-:-:S04]  /*7a730*/  LOP3.LUT R38, R3, 0xffff, RZ, 0xc0, !PT ;  /* 0x0000ffff03267812 */ /* 0x004fc800078ec0ff */
[----:B------:R-:W-:Y:S01]  /*7a740*/  PRMT R37, R39, 0x3340, R38 ;  /* 0x0000334027257816 */ /* 0x000fe20000000026 */
[----:B------:R-:W-:-:S03]  /*7a750*/  IMAD.X R3, R35, 0x1, R32, P6 ;  /* 0x0000000123037824 */ /* 0x000fc600030e0620 */
[----:B------:R-:W-:Y:S02]  /*7a760*/  PRMT R53, R37, 0x5410, R36 ;  /* 0x0000541025357816 */ /* 0x000fe40000000024 */
[----:B------:R-:W-:Y:S02]  /*7a770*/  SHF.R.U32.HI R37, RZ, 0x8, R41 ;  /* 0x00000008ff257819 */ /* 0x000fe40000011629 */
[----:B------:R-:W-:Y:S02]  /*7a780*/  SHF.R.U32.HI R36, RZ, 0x8, R40 ;  /* 0x00000008ff247819 */ /* 0x000fe40000011628 */
[----:B------:R-:W-:Y:S02]  /*7a790*/  LOP3.LUT R37, R37, 0xffff, RZ, 0xc0, !PT ;  /* 0x0000ffff25257812 */ /* 0x000fe400078ec0ff */
[----:B------:R-:W-:Y:S01]  /*7a7a0*/  LOP3.LUT R36, R36, 0xffff, RZ, 0xc0, !PT ;  /* 0x0000ffff24247812 */ /* 0x000fe200078ec0ff */
[----:B------:R-:W-:Y:S04]  /*7a7b0*/  STL [R1+0x2e1c], R53 ;  /* 0x002e1c3501007387 */ /* 0x000fe80000100800 */
[----:B------:R0:W-:Y:S01]  /*7a7c0*/  STL.64 [R1+0x4a0], R2 ;  /* 0x0004a00201007387 */ /* 0x0001e20000100a00 */
[----:B------:R-:W-:-:S02]  /*7a7d0*/  IADD3 R26, P6, PT, R45, R30, RZ ;  /* 0x0000001e2d1a7210 */ /* 0x000fc40007fde0ff */
[----:B0-----:R-:W-:-:S03]  /*7a7e0*/  PRMT R2, R37, 0x3340, R36 ;  /* 0x0000334025027816 */ /* 0x001fc60000000024 */
[----:B------:R-:W-:Y:S02]  /*7a7f0*/  IMAD.X R27, R35, 0x1, R33, P6 ;  /* 0x00000001231b7824 */ /* 0x000fe400030e0621 */
[----:B------:R-:W-:Y:S04]  /*7a800*/  STL [R1+0x200], R2 ;  /* 0x0002000201007387 */ /* 0x000fe80000100800 */
[----:B------:R-:W2:Y:S04]  /*7a810*/  LDL.LU R59, [R1+0x550] ;  /* 0x00055000013b7983 */ /* 0x000ea80000300800 */
[----:B------:R-:W2:Y:S04]  /*7a820*/  LDL.LU R52, [R1+0x13c] ;  /* 0x00013c0001347983 */ /* 0x000ea80000300800 */
[----:B------:R-:W2:Y:S04]  /*7a830*/  LDL.LU R51, [R1+0x460] ;  /* 0x0004600001337983 */ /* 0x000ea80000300800 */
[----:B------:R0:W-:Y:S04]  /*7a840*/  STL.64 [R1+0x498], R26 ;  /* 0x0004981a01007387 */ /* 0x0001e80000100a00 */
[----:B------:R-:W-:Y:S04]  /*7a850*/  STL.64 [R1+0x2e50], R32 ;  /* 0x002e502001007387 */ /* 0x000fe80000100a00 */
[----:B------:R-:W-:Y:S01]  /*7a860*/  STL.64 [R1+0x2e48], R30 ;  /* 0x002e481e01007387 */ /* 0x000fe20000100a00 */
[----:B0-----:R-:W-:-:S03]  /*7a870*/  IADD3 R26, P6, PT, R45, R31, RZ ;  /* 0x0000001f2d1a7210 */ /* 0x001fc60007fde0ff */
[----:B------:R-:W2:Y:S02]  /*7a880*/  LDL R45, [R1+0x4] ;  /* 0x00000400012d7983 */ /* 0x000ea40000100800 */
[----:B------:R-:W-:Y:S01]  /*7a890*/  IMAD.X R27, R35, 0x1, R34, P6 ;  /* 0x00000001231b7824 */ /* 0x000fe200030e0622 */
[----:B------:R-:W-:Y:S02]  /*7a8a0*/  SHF.R.U32.HI R35, RZ, 0x8, R42 ;  /* 0x00000008ff237819 */ /* 0x000fe4000001162a */
[----:B------:R-:W-:Y:S02]  /*7a8b0*/  SHF.R.U32.HI R39, RZ, 0x8, R39 ;  /* 0x00000008ff277819 */ /* 0x000fe40000011627 */
[----:B------:R-:W-:Y:S02]  /*7a8c0*/  LOP3.LUT R35, R35, 0xffff, RZ, 0xc0, !PT ;  /* 0x0000ffff23237812 */ /* 0x000fe400078ec0ff */
[----:B------:R-:W-:Y:S02]  /*7a8d0*/  SHF.R.U32.HI R38, RZ, 0x8, R38 ;  /* 0x00000008ff267819 */ /* 0x000fe40000011626 */
[----:B------:R-:W-:-:S02]  /*7a8e0*/  PRMT R2, R35, 0x3340, R0 ;  /* 0x0000334023027816 */ /* 0x000fc40000000000 */
[----:B------:R-:W-:Y:S02]  /*7a8f0*/  LOP3.LUT R39, R39, 0xffff, RZ, 0xc0, !PT ;  /* 0x0000ffff27277812 */ /* 0x000fe400078ec0ff */
[----:B------:R-:W-:Y:S01]  /*7a900*/  LOP3.LUT R38, R38, 0xffff, RZ, 0xc0, !PT ;  /* 0x0000ffff26267812 */ /* 0x000fe200078ec0ff */
[----:B------:R-:W-:Y:S03]  /*7a910*/  STL.64 [R1+0x4b8], R26 ;  /* 0x0004b81a01007387 */ /* 0x000fe60000100a00 */
[----:B------:R-:W-:Y:S01]  /*7a920*/  PRMT R3, R39, 0x3340, R38 ;  /* 0x0000334027037816 */ /* 0x000fe20000000026 */
[----:B------:R0:W-:Y:S01]  /*7a930*/  STL [R1], R2 ;  /* 0x0000000201007387 */ /* 0x0001e20000100800 */
[----:B----4-:R-:W-:-:S03]  /*7a940*/  LOP3.LUT R37, R61, 0xffff, RZ, 0xc0, !PT ;  /* 0x0000ffff3d257812 */ /* 0x010fc600078ec0ff */
[----:B------:R-:W4:Y:S01]  /*7a950*/  LDL.LU R61, [R1+0x548] ;  /* 0x00054800013d7983 */ /* 0x000f220000300800 */
[----:B---3--:R-:W-:-:S03]  /*7a960*/  LOP3.LUT R38, R58, 0xffff, RZ, 0xc0, !PT ;  /* 0x0000ffff3a267812 */ /* 0x008fc600078ec0ff */
[----:B------:R-:W3:Y:S01]  /*7a970*/  LDL.LU R58, [R1+0x148] ;  /* 0x00014800013a7983 */ /* 0x000ee20000300800 */
[----:B------:R-:W-:Y:S02]  /*7a980*/  LOP3.LUT R39, R44, 0xffff, RZ, 0xc0, !PT ;  /* 0x0000ffff2c277812 */ /* 0x000fe400078ec0ff */
[----:B------:R-:W-:Y:S01]  /*7a990*/  PRMT R35, R37, 0x3340, R0 ;  /* 0x0000334025237816 */ /* 0x000fe20000000000 */
[----:B------:R-:W3:Y:S01]  /*7a9a0*/  LDL.LU R55, [R1+0x464] ;  /* 0x0004640001377983 */ /* 0x000ee20000300800 */
[----:B------:R-:W-:-:S03]  /*7a9b0*/  PRMT R36, R39, 0x3340, R38 ;  /* 0x0000334027247816 */ /* 0x000fc60000000026 */
[----:B0-----:R-:W3:Y:S01]  /*7a9c0*/  LDL.LU R2, [R1+0x25c0] ;  /* 0x0025c00001027983 */ /* 0x001ee20000300800 */
[----:B------:R-:W-:Y:S02]  /*7a9d0*/  PRMT R54, R36, 0x5410, R35 ;  /* 0x0000541024367816 */ /* 0x000fe40000000023 */
[----:B------:R-:W-:Y:S01]  /*7a9e0*/  SHF.R.U32.HI R36, RZ, 0x8, R39 ;  /* 0x00000008ff247819 */ /* 0x000fe20000011627 */
[----:B------:R-:W3:Y:S01]  /*7a9f0*/  LDL.LU R44, [R1+0x255c] ;  /* 0x00255c00012c7983 */ /* 0x000ee20000300800 */
[----:B------:R-:W-:Y:S02]  /*7aa00*/  SHF.R.U32.HI R35, RZ, 0x8, R38 ;  /* 0x00000008ff237819 */ /* 0x000fe40000011626 */
[----:B------:R-:W-:Y:S01]  /*7aa10*/  SHF.R.U32.HI R46, RZ, 0x8, R37 ;  /* 0x00000008ff2e7819 */ /* 0x000fe20000011625 */
[----:B------:R-:W-:Y:S01]  /*7aa20*/  STL [R1+0x2e20], R54 ;  /* 0x002e203601007387 */ /* 0x000fe20000100800 */
[----:B------:R-:W-:Y:S02]  /*7aa30*/  LOP3.LUT R36, R36, 0xffff, RZ, 0xc0, !PT ;  /* 0x0000ffff24247812 */ /* 0x000fe400078ec0ff */
[----:B------:R-:W-:Y:S01]  /*7aa40*/  LOP3.LUT R35, R35, 0xffff, RZ, 0xc0, !PT ;  /* 0x0000ffff23237812 */ /* 0x000fe200078ec0ff */
[----:B------:R-:W3:Y:S01]  /*7aa50*/  LDL.LU R50, [R1+0x258c] ;  /* 0x00258c0001327983 */ /* 0x000ee20000300800 */
[----:B------:R-:W-:-:S02]  /*7aa60*/  LOP3.LUT R46, R46, 0xffff, RZ, 0xc0, !PT ;  /* 0x0000ffff2e2e7812 */ /* 0x000fc400078ec0ff */
[----:B------:R-:W-:Y:S02]  /*7aa70*/  PRMT R26, R36, 0x3340, R35 ;  /* 0x00003340241a7816 */ /* 0x000fe40000000023 */
[----:B------:R-:W-:-:S03]  /*7aa80*/  PRMT R46, R46, 0x3340, R0 ;  /* 0x000033402e2e7816 */ /* 0x000fc60000000000 */
[----:B------:R0:W-:Y:S01]  /*7aa90*/  STL [R1+0x20], R26 ;  /* 0x0000201a01007387 */ /* 0x0001e20000100800 */
[----:B--2---:R-:W-:Y:S02]  /*7aaa0*/  LOP3.LUT R39, R59, 0xffff, RZ, 0xc0, !PT ;  /* 0x0000ffff3b277812 */ /* 0x004fe400078ec0ff */
[----:B------:R-:W-:Y:S02]  /*7aab0*/  LOP3.LUT R37, R52, 0xffff, RZ, 0xc0, !PT ;  /* 0x0000ffff34257812 */ /* 0x000fe400078ec0ff */
[----:B------:R-:W-:Y:S02]  /*7aac0*/  LOP3.LUT R38, R51, 0xffff, RZ, 0xc0, !PT ;  /* 0x0000ffff33267812 */ /* 0x000fe400078ec0ff */
[----:B------:R-:W-:Y:S02]  /*7aad0*/  PRMT R35, R37, 0x3340, R0 ;  /* 0x0000334025237816 */ /* 0x000fe40000000000 */
[----:B------:R-:W-:-:S04]  /*7aae0*/  PRMT R36, R39, 0x3340, R38 ;  /* 0x0000334027247816 */ /* 0x000fc80000000026 */
[----:B------:R-:W-:-:S05]  /*7aaf0*/  PRMT R52, R36, 0x5410, R35 ;  /* 0x0000541024347816 */ /* 0x000fca0000000023 */
[----:B------:R-:W-:Y:S01]  /*7ab00*/  STL [R1+0x2e24], R52 ;  /* 0x002e243401007387 */ /* 0x000fe20000100800 */
[----:B------:R-:W-:Y:S02]  /*7ab10*/  SHF.R.S32.HI R35, RZ, 0x1f, R45 ;  /* 0x0000001fff237819 */ /* 0x000fe4000001142d */
[----:B0-----:R-:W-:Y:S01]  /*7ab20*/  IADD3 R26, P6, PT, R45, R4, RZ ;  /* 0x000000042d1a7210 */ /* 0x001fe20007fde0ff */
[----:B------:R0:W-:Y:S04]  /*7ab30*/  STL.64 [R1+0x2e38], R46 ;  /* 0x002e382e01007387 */ /* 0x0001e80000100a00 */
[----:B------:R-:W-:Y:S02]  /*7ab40*/  IMAD.X R27, R35, 0x1, R47, P6 ;  /* 0x00000001231b7824 */ /* 0x000fe400030e062f */
[----:B0-----:R-:W2:Y:S04]  /*7ab50*/  LDL.LU R47, [R1+0x4] ;  /* 0x00000400012f7983 */ /* 0x001ea80000300800 */
[----:B------:R-:W-:Y:S04]  /*7ab60*/  STL.64 [R1+0x490], R26 ;  /* 0x0004901a01007387 */ /* 0x000fe80000100a00 */
[----:B------:R-:W2:Y:S01]  /*7ab70*/  LDL.LU R45, [R1+0x25dc] ;  /* 0x0025dc00012d7983 */ /* 0x000ea20000300800 */
[----:B----4-:R-:W-:-:S03]  /*7ab80*/  LOP3.LUT R41, R61, 0xffff, RZ, 0xc0, !PT ;  /* 0x0000ffff3d297812 */ /* 0x010fc600078ec0ff */
[----:B------:R-:W4:Y:S01]  /*7ab90*/  LDL.LU R61, [R1+0x2574] ;  /* 0x00257400013d7983 */ /* 0x000f220000300800 */
[----:B---3--:R-:W-:-:S03]  /*7aba0*/  LOP3.LUT R46, R58, 0xffff, RZ, 0xc0, !PT ;  /* 0x0000ffff3a2e7812 */ /* 0x008fc600078ec0ff */
[----:B------:R-:W3:Y:S01]  /*7abb0*/  LDL.LU R58, [R1+0x25a4] ;  /* 0x0025a400013a7983 */ /* 0x000ee20000300800 */
[----:B------:R-:W-:Y:S02]  /*7abc0*/  SHF.R.U32.HI R39, RZ, 0x8, R39 ;  /* 0x00000008ff277819 */ /* 0x000fe40000011627 */
[----:B------:R-:W-:Y:S02]  /*7abd0*/  SHF.R.U32.HI R36, RZ, 0x8, R38 ;  /* 0x00000008ff247819 */ /* 0x000fe40000011626 */
[----:B------:R-:W-:Y:S02]  /*7abe0*/  SHF.R.U32.HI R43, RZ, 0x8, R37 ;  /* 0x00000008ff2b7819 */ /* 0x000fe40000011625 */
[----:B------:R-:W-:Y:S02]  /*7abf0*/  LOP3.LUT R37, R39, 0xffff, RZ, 0xc0, !PT ;  /* 0x0000ffff27257812 */ /* 0x000fe400078ec0ff */
[----:B------:R-:W-:Y:S02]  /*7ac00*/  LOP3.LUT R36, R36, 0xffff, RZ, 0xc0, !PT ;  /* 0x0000ffff24247812 */ /* 0x000fe400078ec0ff */
[----:B------:R-:W-:-:S02]  /*7ac10*/  LOP3.LUT R38, R55, 0xffff, RZ, 0xc0, !PT ;  /* 0x0000ffff37267812 */ /* 0x000fc400078ec0ff */
[----:B------:R-:W-:Y:S02]  /*7ac20*/  PRMT R60, R37, 0x3340, R36 ;  /* 0x00003340253c7816 */ /* 0x000fe40000000024 */
        /* <DEDUP_REMOVED lines=9> */
[----:B------:R0:W-:Y:S01]  /*7acc0*/  STL [R1+0x150], R2 ;  /* 0x0001500201007387 */ /* 0x0001e20000100800 */
[----:B------:R-:W-:Y:S02]  /*7acd0*/  SHF.R.U32.HI R37, RZ, 0x8, R41 ;  /* 0x00000008ff257819 */ /* 0x000fe40000011629 */
[----:B------:R-:W-:Y:S01]  /*7ace0*/  SHF.R.U32.HI R36, RZ, 0x8, R38 ;  /* 0x00000008ff247819 */ /* 0x000fe20000011626 */
[----:B------:R-:W-:Y:S01]  /*7acf0*/  STL [R1+0x2e28], R57 ;  /* 0x002e283901007387 */ /* 0x000fe20000100800 */
[----:B------:R-:W-:Y:S02]  /*7ad00*/  SHF.R.U32.HI R40, RZ, 0x8, R40 ;  /* 0x00000008ff287819 */ /* 0x000fe40000011628 */
[----:B------:R-:W-:Y:S01]  /*7ad10*/  SHF.R.U32.HI R38, RZ, 0x8, R39 ;  /* 0x00000008ff267819 */ /* 0x000fe20000011627 */
[----:B------:R1:W-:Y:S01]  /*7ad20*/  STL.64 [R1+0x2e40], R4 ;  /* 0x002e400401007387 */ /* 0x0003e20000100a00 */
[----:B------:R-:W-:-:S03]  /*7ad30*/  LOP3.LUT R37, R37, 0xffff, RZ, 0xc0, !PT ;  /* 0x0000ffff25257812 */ /* 0x000fc600078ec0ff */
[----:B------:R-:W3:Y:S01]  /*7ad40*/  LDL.LU R55, [R1+0x25c4] ;  /* 0x0025c40001377983 */ /* 0x000ee20000300800 */
[----:B------:R-:W-:-:S03]  /*7ad50*/  LOP3.LUT R36, R36, 0xffff, RZ, 0xc0, !PT ;  /* 0x0000ffff24247812 */ /* 0x000fc600078ec0ff */
[----:B0-----:R-:W3:Y:S01]  /*7ad60*/  LDL.LU R2, [R1+0x2564] ;  /* 0x0025640001027983 */ /* 0x001ee20000300800 */
[----:B------:R-:W-:-:S03]  /*7ad70*/  LOP3.LUT R39, R40, 0xffff, RZ, 0xc0, !PT ;  /* 0x0000ffff28277812 */ /* 0x000fc600078ec0ff */
[----:B------:R-:W3:Y:S01]  /*7ad80*/  LDL.LU R50, [R1+0x2594] ;  /* 0x0025940001327983 */ /* 0x000ee20000300800 */
[----:B------:R-:W-:Y:S02]  /*7ad90*/  LOP3.LUT R38, R38, 0xffff, RZ, 0xc0, !PT ;  /* 0x0000ffff26267812 */ /* 0x000fe400078ec0ff */
[----:B------:R-:W-:Y:S02]  /*7ada0*/  PRMT R59, R37, 0x3340, R36 ;  /* 0x00003340253b7816 */ /* 0x000fe40000000024 */
[----:B-1----:R-:W-:Y:S02]  /*7adb0*/  PRMT R4, R39, 0x3340, R38 ;  /* 0x0000334027047816 */ /* 0x002fe40000000026 */
[----:B--2---:R-:W-:-:S05]  /*7adc0*/  IADD3 R26, P6, PT, R47, R5, RZ ;  /* 0x000000052f1a7210 */ /* 0x004fca0007fde0ff */
[----:B------:R-:W-:Y:S01]  /*7add0*/  IMAD.X R27, R35, 0x1, R6, P6 ;  /* 0x00000001231b7824 */ /* 0x000fe200030e0606 */
[----:B------:R-:W-:-:S04]  /*7ade0*/  LOP3.LUT R40, R45, 0xffff, RZ, 0xc0, !PT ;  /* 0x0000ffff2d287812 */ /* 0x000fc800078ec0ff */
[----:B------:R-:W-:Y:S04]  /*7adf0*/  STL.64 [R1+0x4c8], R26 ;  /* 0x0004c81a01007387 */ /* 0x000fe80000100a00 */
[----:B------:R-:W-:Y:S04]  /*7ae00*/  STL [R1+0x2e2c], R59 ;  /* 0x002e2c3b01007387 */ /* 0x000fe80000100800 */
[----:B------:R0:W-:Y:S04]  /*7ae10*/  STL [R1+0x28], R4 ;  /* 0x0000280401007387 */ /* 0x0001e80000100800 */
[----:B------:R-:W2:Y:S01]  /*7ae20*/  LDL.LU R45, [R1+0x25d8] ;  /* 0x0025d800012d7983 */ /* 0x000ea20000300800 */
[----:B----4-:R-:W-:-:S03]  /*7ae30*/  LOP3.LUT R38, R61, 0xffff, RZ, 0xc0, !PT ;  /* 0x0000ffff3d267812 */ /* 0x010fc600078ec0ff */
[----:B------:R-:W4:Y:S01]  /*7ae40*/  LDL.LU R61, [R1+0x2570] ;  /* 0x00257000013d7983 */ /* 0x000f220000300800 */
[----:B---3--:R-:W-:-:S03]  /*7ae50*/  LOP3.LUT R39, R58, 0xffff, RZ, 0xc0, !PT ;  /* 0x0000ffff3a277812 */ /* 0x008fc600078ec0ff */
[----:B------:R-:W3:Y:S01]  /*7ae60*/  LDL.LU R58, [R1+0x25a0] ;  /* 0x0025a000013a7983 */ /* 0x000ee20000300800 */
[----:B------:R-:W-:Y:S02]  /*7ae70*/  PRMT R36, R38, 0x3340, R0 ;  /* 0x0000334026247816 */ /* 0x000fe40000000000 */
[--C-:B------:R-:W-:Y:S02]  /*7ae80*/  PRMT R37, R40, 0x3340, R39.reuse ;  /* 0x0000334028257816 */ /* 0x100fe40000000027 */
[----:B0-----:R-:W-:Y:S02]  /*7ae90*/  IADD3 R4, P6, PT, R47, R7, RZ ;  /* 0x000000072f047210 */ /* 0x001fe40007fde0ff */
[----:B------:R-:W-:Y:S02]  /*7aea0*/  PRMT R56, R37, 0x5410, R36 ;  /* 0x0000541025387816 */ /* 0x000fe40000000024 */
[----:B------:R-:W-:Y:S02]  /*7aeb0*/  SHF.R.U32.HI R37, RZ, 0x8, R40 ;  /* 0x00000008ff257819 */ /* 0x000fe40000011628 */
[----:B------:R-:W-:Y:S01]  /*7aec0*/  SHF.R.U32.HI R36, RZ, 0x8, R39 ;  /* 0x00000008ff247819 */ /* 0x000fe20000011627 */
[----:B------:R-:W-:Y:S01]  /*7aed0*/  IMAD.X R5, R35, 0x1, R8, P6 ;  /* 0x0000000123057824 */ /* 0x000fe200030e0608 */
[----:B------:R-:W-:-:S02]  /*7aee0*/  LOP3.LUT R37, R37, 0xffff, RZ, 0xc0, !PT ;  /* 0x0000ffff25257812 */ /* 0x000fc400078ec0ff */
[----:B------:R-:W-:Y:S01]  /*7aef0*/  LOP3.LUT R36, R36, 0xffff, RZ, 0xc0, !PT ;  /* 0x0000ffff24247812 */ /* 0x000fe200078ec0ff */
[----:B------:R-:W-:Y:S01]  /*7af00*/  STL [R1+0x2e30], R56 ;  /* 0x002e303801007387 */ /* 0x000fe20000100800 */
[----:B------:R-:W-:-:S03]  /*7af10*/  SHF.R.U32.HI R42, RZ, 0x8, R38 ;  /* 0x00000008ff2a7819 */ /* 0x000fc60000011626 */
[----:B------:R0:W-:Y:S02]  /*7af20*/  STL.64 [R1+0x4c0], R4 ;  /* 0x0004c00401007387 */ /* 0x0001e40000100a00 */
[----:B0-----:R-:W-:-:S05]  /*7af30*/  PRMT R4, R37, 0x3340, R36 ;  /* 0x0000334025047816 */ /* 0x001fca0000000024 */
[----:B------:R0:W-:Y:S04]  /*7af40*/  STL [R1+0x18], R4 ;  /* 0x0000180401007387 */ /* 0x0001e80000100800 */
[----:B------:R-:W3:Y:S01]  /*7af50*/  LDL.LU R53, [R1+0x26b4] ;  /* 0x0026b40001357983 */ /* 0x000ee20000300800 */
[----:B------:R-:W-:-:S03]  /*7af60*/  LOP3.LUT R39, R55, 0xffff, RZ, 0xc0, !PT ;  /* 0x0000ffff37277812 */ /* 0x000fc600078ec0ff */
[----:B------:R-:W3:Y:S01]  /*7af70*/  LDL.LU R26, [R1+0x263c] ;  /* 0x00263c00011a7983 */ /* 0x000ee20000300800 */
[----:B------:R-:W-:Y:S02]  /*7af80*/  LOP3.LUT R41, R2, 0xffff, RZ, 0xc0, !PT ;  /* 0x0000ffff02297812 */ /* 0x000fe400078ec0ff */
[----:B------:R-:W-:Y:S01]  /*7af90*/  LOP3.LUT R38, R50, 0xffff, RZ, 0xc0, !PT ;  /* 0x0000ffff32267812 */ /* 0x000fe200078ec0ff */
[----:B------:R-:W3:Y:S01]  /*7afa0*/  LDL.LU R55, [R1+0x2678] ;  /* 0x0026780001377983 */ /* 0x000ee20000300800 */
[----:B0-----:R-:W-:Y:S02]  /*7afb0*/  IADD3 R4, P6, PT, R47, R9, RZ ;  /* 0x000000092f047210 */ /* 0x001fe40007fde0ff */
[----:B------:R-:W-:Y:S02]  /*7afc0*/  PRMT R36, R41, 0x3340, R0 ;  /* 0x0000334029247816 */ /* 0x000fe40000000000 */
[----:B------:R-:W-:Y:S01]  /*7afd0*/  PRMT R37, R39, 0x3340, R38 ;  /* 0x0000334027257816 */ /* 0x000fe20000000026 */
[----:B------:R-:W-:-:S03]  /*7afe0*/  IMAD.X R5, R35, 0x1, R10, P6 ;  /* 0x0000000123057824 */ /* 0x000fc600030e060a */
[----:B------:R-:W-:Y:S02]  /*7aff0*/  PRMT R49, R37, 0x5410, R36 ;  /* 0x0000541025317816 */ /* 0x000fe40000000024 */
[----:B------:R-:W-:Y:S02]  /*7b000*/  SHF.R.U32.HI R37, RZ, 0x8, R39 ;  /* 0x00000008ff257819 */ /* 0x000fe40000011627 */
[----:B------:R-:W-:Y:S01]  /*7b010*/  SHF.R.U32.HI R36, RZ, 0x8, R38 ;  /* 0x00000008ff247819 */ /* 0x000fe20000011626 */
[----:B------:R4:W-:Y:S01]  /*7b020*/  STL.64 [R1+0x4e8], R4 ;  /* 0x0004e80401007387 */ /* 0x0009e20000100a00 */
[----:B------:R-:W-:Y:S02]  /*7b030*/  LOP3.LUT R37, R37, 0xffff, RZ, 0xc0, !PT ;  /* 0x0000ffff25257812 */ /* 0x000fe400078ec0ff */
[----:B------:R-:W-:Y:S01]  /*7b040*/  LOP3.LUT R36, R36, 0xffff, RZ, 0xc0, !PT ;  /* 0x0000ffff24247812 */ /* 0x000fe200078ec0ff */
[----:B------:R-:W3:Y:S03]  /*7b050*/  LDL.LU R27, [R1+0x26bc] ;  /* 0x0026bc00011b7983 */ /* 0x000ee60000300800 */
[----:B------:R-:W-:Y:S01]  /*7b060*/  PRMT R56, R37, 0x3340, R36 ;  /* 0x0000334025387816 */ /* 0x000fe20000000024 */
[----:B------:R-:W3:Y:S04]  /*7b070*/  LDL.LU R2, [R1+0x264c] ;  /* 0x00264c0001027983 */ /* 0x000ee80000300800 */
[----:B------:R-:W3:Y:S01]  /*7b080*/  LDL.LU R50, [R1+0x2688] ;  /* 0x0026880001327983 */ /* 0x000ee20000300800 */
[----:B--2---:R-:W-:-:S03]  /*7b090*/  LOP3.LUT R39, R45, 0xffff, RZ, 0xc0, !PT ;  /* 0x0000ffff2d277812 */ /* 0x004fc600078ec0ff */
[----:B------:R-:W2:Y:S01]  /*7b0a0*/  LDL.LU R45, [R1+0x26ac] ;  /* 0x0026ac00012d7983 */ /* 0x000ea20000300800 */
[----:B----4-:R-:W-:-:S03]  /*7b0b0*/  LOP3.LUT R4, R61, 0xffff, RZ, 0xc0, !PT ;  /* 0x0000ffff3d047812 */ /* 0x010fc600078ec0ff */
[----:B------:R-:W4:Y:S01]  /*7b0c0*/  LDL.LU R61, [R1+0x2638] ;  /* 0x00263800013d7983 */ /* 0x000f220000300800 */
[----:B---3--:R-:W-:Y:S02]  /*7b0d0*/  LOP3.LUT R38, R58, 0xffff, RZ, 0xc0, !PT ;  /* 0x0000ffff3a267812 */ /* 0x008fe400078ec0ff */
[----:B------:R-:W-:Y:S02]  /*7b0e0*/  PRMT R36, R4, 0x3340, R0 ;  /* 0x0000334004247816 */ /* 0x000fe40000000000 */
[----:B------:R-:W-:-:S04]  /*7b0f0*/  PRMT R37, R39, 0x3340, R38 ;  /* 0x0000334027257816 */ /* 0x000fc80000000026 */
[----:B------:R-:W-:-:S05]  /*7b100*/  PRMT R48, R37, 0x5410, R36 ;  /* 0x0000541025307816 */ /* 0x000fca0000000024 */
[----:B------:R-:W-:Y:S04]  /*7b110*/  STL [R1+0x2dec], R48 ;  /* 0x002dec3001007387 */ /* 0x000fe80000100800 */
[----:B------:R-:W3:Y:S01]  /*7b120*/  LDL.LU R58, [R1+0x2674] ;  /* 0x00267400013a7983 */ /* 0x000ee20000300800 */
[----:B------:R-:W-:Y:S02]  /*7b130*/  SHF.R.U32.HI R37, RZ, 0x8, R39 ;  /* 0x00000008ff257819 */ /* 0x000fe40000011627 */
[----:B------:R-:W-:Y:S02]  /*7b140*/  SHF.R.U32.HI R36, RZ, 0x8, R38 ;  /* 0x00000008ff247819 */ /* 0x000fe40000011626 */
[----:B------:R-:W-:Y:S02]  /*7b150*/  IADD3 R30, P6, PT, R47, R11, RZ ;  /* 0x0000000b2f1e7210 */ /* 0x000fe40007fde0ff */
[----:B------:R-:W-:-:S02]  /*7b160*/  SHF.R.U32.HI R40, RZ, 0x8, R44 ;  /* 0x00000008ff287819 */ /* 0x000fc4000001162c */
[----:B------:R-:W-:Y:S02]  /*7b170*/  LOP3.LUT R37, R37, 0xffff, RZ, 0xc0, !PT ;  /* 0x0000ffff25257812 */ /* 0x000fe400078ec0ff */
[----:B------:R-:W-:Y:S01]  /*7b180*/  LOP3.LUT R36, R36, 0xffff, RZ, 0xc0, !PT ;  /* 0x0000ffff24247812 */ /* 0x000fe200078ec0ff */
[----:B------:R-:W-:-:S03]  /*7b190*/  IMAD.X R31, R35, 0x1, R12, P6 ;  /* 0x00000001231f7824 */ /* 0x000fc600030e060c */
[----:B------:R-:W-:Y:S02]  /*7b1a0*/  PRMT R51, R37, 0x3340, R36 ;  /* 0x0000334025337816 */ /* 0x000fe40000000024 */
[----:B------:R0:W-:Y:S01]  /*7b1b0*/  STL.64 [R1+0x4e0], R30 ;  /* 0x0004e01e01007387 */ /* 0x0001e20000100a00 */
[----:B------:R-:W-:Y:S02]  /*7b1c0*/  LOP3.LUT R44, R53, 0xffff, RZ, 0xc0, !PT ;  /* 0x0000ffff352c7812 */ /* 0x000fe400078ec0ff */
[----:B------:R-:W-:Y:S02]  /*7b1d0*/  LOP3.LUT R38, R26, 0xffff, RZ, 0xc0, !PT ;  /* 0x0000ffff1a267812 */ /* 0x000fe400078ec0ff */
[----:B------:R-:W-:Y:S02]  /*7b1e0*/  LOP3.LUT R39, R55, 0xffff, RZ, 0xc0, !PT ;  /* 0x0000ffff37277812 */ /* 0x000fe400078ec0ff */
[----:B------:R-:W-:Y:S02]  /*7b1f0*/  PRMT R36, R38, 0x3340, R0 ;  /* 0x0000334026247816 */ /* 0x000fe40000000000 */
[----:B------:R-:W-:-:S02]  /*7b200*/  PRMT R37, R44, 0x3340, R39 ;  /* 0x000033402c257816 */ /* 0x000fc40000000027 */
[----:B0-----:R-:W-:Y:S02]  /*7b210*/  IADD3 R30, P6, PT, R47, R13, RZ ;  /* 0x0000000d2f1e7210 */ /* 0x001fe40007fde0ff */
[----:B------:R-:W-:Y:S02]  /*7b220*/  PRMT R55, R37, 0x5410, R36 ;  /* 0x0000541025377816 */ /* 0x000fe40000000024 */
[----:B------:R-:W-:Y:S02]  /*7b230*/  SHF.R.U32.HI R37, RZ, 0x8, R44 ;  /* 0x00000008ff257819 */ /* 0x000fe4000001162c */
[----:B------:R-:W-:Y:S01]  /*7b240*/  SHF.R.U32.HI R36, RZ, 0x8, R39 ;  /* 0x00000008ff247819 */ /* 0x000fe20000011627 */
[----:B------:R-:W-:Y:S01]  /*7b250*/  IMAD.X R31, R35, 0x1, R14, P6 ;  /* 0x00000001231f7824 */ /* 0x000fe200030e060e */
[----:B------:R-:W-:Y:S02]  /*7b260*/  LOP3.LUT R37, R37, 0xffff, RZ, 0xc0, !PT ;  /* 0x0000ffff25257812 */ /* 0x000fe400078ec0ff */
[----:B------:R-:W-:-:S02]  /*7b270*/  LOP3.LUT R36, R36, 0xffff, RZ, 0xc0, !PT ;  /* 0x0000ffff24247812 */ /* 0x000fc400078ec0ff */
[----:B------:R-:W-:Y:S02]  /*7b280*/  LOP3.LUT R26, R27, 0xffff, RZ, 0xc0, !PT ;  /* 0x0000ffff1b1a7812 */ /* 0x000fe400078ec0ff */
[----:B------:R-:W-:Y:S02]  /*7b290*/  LOP3.LUT R5, R2, 0xffff, RZ, 0xc0, !PT ;  /* 0x0000ffff02057812 */ /* 0x000fe400078ec0ff */
[----:B------:R-:W-:Y:S01]  /*7b2a0*/  LOP3.LUT R44, R50, 0xffff, RZ, 0xc0, !PT ;  /* 0x0000ffff322c7812 */ /* 0x000fe200078ec0ff */
[----:B------:R-:W-:Y:S01]  /*7b2b0*/  STL.64 [R1+0x510], R30 ;  /* 0x0005101e01007387 */ /* 0x000fe20000100a00 */
[----:B------:R-:W-:Y:S02]  /*7b2c0*/  PRMT R59, R37, 0x3340, R36 ;  /* 0x00003340253b7816 */ /* 0x000fe40000000024 */
[----:B------:R-:W-:Y:S02]  /*7b2d0*/  SHF.R.U32.HI R39, RZ, 0x8, R38 ;  /* 0x00000008ff277819 */ /* 0x000fe40000011626 */
[----:B------:R-:W-:-:S02]  /*7b2e0*/  PRMT R36, R5, 0x3340, R0 ;  /* 0x0000334005247816 */ /* 0x000fc40000000000 */
[----:B------:R-:W-:-:S04]  /*7b2f0*/  PRMT R37, R26, 0x3340, R44 ;  /* 0x000033401a257816 */ /* 0x000fc8000000002c */
[----:B------:R-:W-:-:S05]  /*7b300*/  PRMT R2, R37, 0x5410, R36 ;  /* 0x0000541025027816 */ /* 0x000fca0000000024 */
[----:B------:R0:W-:Y:S04]  /*7b310*/  STL [R1+0x140], R2 ;  /* 0x0001400201007387 */ /* 0x0001e80000100800 */
[----:B------:R-:W3:Y:S01]  /*7b320*/  LDL.LU R53, [R1+0x2a94] ;  /* 0x002a940001357983 */ /* 0x000ee20000300800 */
[----:B------:R-:W-:-:S03]  /*7b330*/  IADD3 R32, P6, PT, R47, R15, RZ ;  /* 0x0000000f2f207210 */ /* 0x000fc60007fde0ff */
[----:B0-----:R-:W3:Y:S02]  /*7b340*/  LDL.LU R2, [R1+0x2aa0] ;  /* 0x002aa00001027983 */ /* 0x001ee40000300800 */
[----:B------:R-:W-:Y:S01]  /*7b350*/  IMAD.X R33, R35, 0x1, R16, P6 ;  /* 0x0000000123217824 */ /* 0x000fe200030e0610 */
[----:B--2---:R-:W-:Y:S02]  /*7b360*/  LOP3.LUT R45, R45, 0xffff, RZ, 0xc0, !PT ;  /* 0x0000ffff2d2d7812 */ /* 0x004fe400078ec0ff */
[----:B----4-:R-:W-:-:S04]  /*7b370*/  LOP3.LUT R30, R61, 0xffff, RZ, 0xc0, !PT ;  /* 0x0000ffff3d1e7812 */ /* 0x010fc800078ec0ff */
[----:B------:R-:W-:Y:S02]  /*7b380*/  PRMT R36, R30, 0x3340, R0 ;  /* 0x000033401e247816 */ /* 0x000fe40000000000 */
[----:B---3--:R-:W-:-:S04]  /*7b390*/  LOP3.LUT R38, R58, 0xffff, RZ, 0xc0, !PT ;  /* 0x0000ffff3a267812 */ /* 0x008fc800078ec0ff */
[----:B------:R-:W-:-:S04]  /*7b3a0*/  PRMT R37, R45, 0x3340, R38 ;  /* 0x000033402d257816 */ /* 0x000fc80000000026 */
[----:B------:R-:W-:-:S05]  /*7b3b0*/  PRMT R27, R37, 0x5410, R36 ;  /* 0x00005410251b7816 */ /* 0x000fca0000000024 */
[----:B------:R0:W-:Y:S04]  /*7b3c0*/  STL [R1+0x144], R27 ;  /* 0x0001441b01007387 */ /* 0x0001e80000100800 */
[----:B------:R-:W2:Y:S01]  /*7b3d0*/  LDL.LU R50, [R1+0x2a9c] ;  /* 0x002a9c0001327983 */ /* 0x000ea20000300800 */
[----:B------:R-:W-:-:S03]  /*7b3e0*/  SHF.R.U32.HI R37, RZ, 0x8, R26 ;  /* 0x00000008ff257819 */ /* 0x000fc6000001161a */
[----:B------:R-:W3:Y:S01]  /*7b3f0*/  LDL.LU R58, [R1+0x2a98] ;  /* 0x002a9800013a7983 */ /* 0x000ee20000300800 */
[----:B------:R-:W-:-:S05]  /*7b400*/  IADD3 R26, P6, PT, R47, R17, RZ ;  /* 0x000000112f1a7210 */ /* 0x000fca0007fde0ff */
[----:B0-----:R-:W-:Y:S01]  /*7b410*/  IMAD.X R27, R35, 0x1, R19, P6 ;  /* 0x00000001231b7824 */ /* 0x001fe200030e0613 */
[----:B------:R-:W-:Y:S04]  /*7b420*/  STL.64 [R1+0x508], R32 ;  /* 0x0005082001007387 */ /* 0x000fe80000100a00 */
[----:B------:R0:W-:Y:S04]  /*7b430*/  STL.64 [R1+0x538], R26 ;  /* 0x0005381a01007387 */ /* 0x0001e80000100a00 */
[----:B0-----:R-:W4:Y:S04]  /*7b440*/  LDL.LU R26, [R1+0x2aac] ;  /* 0x002aac00011a7983 */ /* 0x001f280000300800 */
[----:B------:R-:W4:Y:S01]  /*7b450*/  LDL.LU R27, [R1+0x2ab8] ;  /* 0x002ab800011b7983 */ /* 0x000f220000300800 */
        /* <DEDUP_REMOVED lines=9> */
[----:B------:R-:W-:Y:S02]  /*7b4f0*/  IADD3 R32, P6, PT, R47, R18, RZ ;  /* 0x000000122f207210 */ /* 0x000fe40007fde0ff */
[----:B------:R-:W-:Y:S02]  /*7b500*/  SHF.R.U32.HI R37, RZ, 0x8, R5 ;  /* 0x00000008ff257819 */ /* 0x000fe40000011605 */
[----:B------:R-:W4:Y:S01]  /*7b510*/  LDL.LU R5, [R1+0x2aa4] ;  /* 0x002aa40001057983 */ /* 0x000f220000300800 */
[----:B------:R-:W-:Y:S01]  /*7b520*/  IMAD.X R33, R35, 0x1, R20, P6 ;  /* 0x0000000123217824 */ /* 0x000fe200030e0614 */
[----:B------:R-:W-:-:S02]  /*7b530*/  SHF.R.U32.HI R36, RZ, 0x8, R53 ;  /* 0x00000008ff247819 */ /* 0x000fc40000011635 */
[----:B------:R-:W4:Y:S01]  /*7b540*/  LDL.LU R31, [R1+0x2ab4] ;  /* 0x002ab400011f7983 */ /* 0x000f220000300800 */
[----:B------:R-:W-:Y:S02]  /*7b550*/  SHF.R.U32.HI R44, RZ, 0x8, R2 ;  /* 0x00000008ff2c7819 */ /* 0x000fe40000011602 */
[----:B------:R-:W-:Y:S02]  /*7b560*/  LOP3.LUT R2, R36, 0xffff, RZ, 0xc0, !PT ;  /* 0x0000ffff24027812 */ /* 0x000fe400078ec0ff */
[----:B------:R-:W-:Y:S02]  /*7b570*/  LOP3.LUT R44, R44, 0xffff, RZ, 0xc0, !PT ;  /* 0x0000ffff2c2c7812 */ /* 0x000fe400078ec0ff */
[----:B------:R-:W-:Y:S02]  /*7b580*/  SHF.R.U32.HI R38, RZ, 0x8, R30 ;  /* 0x00000008ff267819 */ /* 0x000fe4000001161e */
[----:B------:R-:W4:Y:S04]  /*7b590*/  LDL.LU R30, [R1+0x2ab0] ;  /* 0x002ab000011e7983 */ /* 0x000f280000300800 */
[----:B------:R-:W4:Y:S04]  /*7b5a0*/  LDL.LU R61, [R1+0x2aa8] ;  /* 0x002aa800013d7983 */ /* 0x000f280000300800 */
[----:B------:R0:W-:Y:S04]  /*7b5b0*/  STL.64 [R1+0x530], R32 ;  /* 0x0005302001007387 */ /* 0x0001e80000100a00 */
[----:B0-----:R-:W4:Y:S04]  /*7b5c0*/  LDL.LU R32, [R1+0x2abc] ;  /* 0x002abc0001207983 */ /* 0x001f280000300800 */
[----:B------:R-:W4:Y:S01]  /*7b5d0*/  LDL.LU R33, [R1+0x2ac0] ;  /* 0x002ac00001217983 */ /* 0x000f220000300800 */
[----:B--2---:R-:W-:-:S04]  /*7b5e0*/  SHF.R.U32.HI R45, RZ, 0x8, R50 ;  /* 0x00000008ff2d7819 */ /* 0x004fc80000011632 */
[----:B------:R-:W-:Y:S02]  /*7b5f0*/  LOP3.LUT R36, R45, 0xffff, RZ, 0xc0, !PT ;  /* 0x0000ffff2d247812 */ /* 0x000fe400078ec0ff */
[----:B---3--:R-:W-:Y:S02]  /*7b600*/  SHF.R.U32.HI R48, RZ, 0x8, R58 ;  /* 0x00000008ff307819 */ /* 0x008fe4000001163a */
[----:B------:R-:W-:Y:S02]  /*7b610*/  PRMT R53, R44, 0x3340, R36 ;  /* 0x000033402c357816 */ /* 0x000fe40000000024 */
[----:B------:R-:W-:Y:S02]  /*7b620*/  LOP3.LUT R45, R48, 0xffff, RZ, 0xc0, !PT ;  /* 0x0000ffff302d7812 */ /* 0x000fe400078ec0ff */
[----:B------:R-:W-:Y:S02]  /*7b630*/  IADD3 R44, P6, PT, R47, R21, RZ ;  /* 0x000000152f2c7210 */ /* 0x000fe40007fde0ff */
[----:B------:R-:W-:-:S02]  /*7b640*/  PRMT R54, R2, 0x3340, R45 ;  /* 0x0000334002367816 */ /* 0x000fc4000000002d */
[----:B------:R-:W2:Y:S01]  /*7b650*/  LDL.LU R2, [R1+0x26cc] ;  /* 0x0026cc0001027983 */ /* 0x000ea20000300800 */
[----:B------:R-:W-:-:S03]  /*7b660*/  IMAD.X R45, R35, 0x1, R23, P6 ;  /* 0x00000001232d7824 */ /* 0x000fc600030e0617 */
[----:B------:R-:W3:Y:S04]  /*7b670*/  LDL.LU R50, [R1+0x2670] ;  /* 0x0026700001327983 */ /* 0x000ee80000300800 */
[----:B------:R-:W2:Y:S04]  /*7b680*/  LDL.LU R58, [R1+0x26b0] ;  /* 0x0026b000013a7983 */ /* 0x000ea80000300800 */
[----:B------:R4:W-:Y:S02]  /*7b690*/  STL.64 [R1+0x550], R44 ;  /* 0x0005502c01007387 */ /* 0x0009e40000100a00 */
[----:B----4-:R-:W-:-:S02]  /*7b6a0*/  SHF.R.U32.HI R45, RZ, 0x8, R26 ;  /* 0x00000008ff2d7819 */ /* 0x010fc4000001161a */
[----:B------:R-:W-:Y:S02]  /*7b6b0*/  IADD3 R26, P6, PT, R47, R22, RZ ;  /* 0x000000162f1a7210 */ /* 0x000fe40007fde0ff */
[----:B------:R-:W-:-:S03]  /*7b6c0*/  SHF.R.U32.HI R44, RZ, 0x8, R27 ;  /* 0x00000008ff2c7819 */ /* 0x000fc6000001161b */
[----:B------:R-:W-:-:S05]  /*7b6d0*/  IMAD.X R27, R35, 0x1, R24, P6 ;  /* 0x00000001231b7824 */ /* 0x000fca00030e0618 */
[----:B------:R0:W-:Y:S04]  /*7b6e0*/  STL.64 [R1+0x548], R26 ;  /* 0x0005481a01007387 */ /* 0x0001e80000100a00 */
[----:B0-----:R-:W4:Y:S01]  /*7b6f0*/  LDL.LU.64 R26, [R1+0x2e58] ;  /* 0x002e5800011a7983 */ /* 0x001f220000300a00 */
[----:B------:R-:W-:Y:S02]  /*7b700*/  SHF.R.U32.HI R36, RZ, 0x8, R5 ;  /* 0x00000008ff247819 */ /* 0x000fe40000011605 */
[----:B------:R-:W-:Y:S02]  /*7b710*/  SHF.R.U32.HI R31, RZ, 0x8, R31 ;  /* 0x00000008ff1f7819 */ /* 0x000fe4000001161f */
[----:B------:R-:W-:Y:S02]  /*7b720*/  LOP3.LUT R5, R36, 0xffff, RZ, 0xc0, !PT ;  /* 0x0000ffff24057812 */ /* 0x000fe400078ec0ff */
[----:B------:R-:W-:-:S02]  /*7b730*/  SHF.R.U32.HI R48, RZ, 0x8, R30 ;  /* 0x00000008ff307819 */ /* 0x000fc4000001161e */
[----:B------:R-:W-:-:S04]  /*7b740*/  SHF.R.U32.HI R30, RZ, 0x8, R61 ;  /* 0x00000008ff1e7819 */ /* 0x000fc8000001163d */
[----:B------:R-:W-:Y:S02]  /*7b750*/  LOP3.LUT R30, R30, 0xffff, RZ, 0xc0, !PT ;  /* 0x0000ffff1e1e7812 */ /* 0x000fe400078ec0ff */
[----:B------:R-:W-:Y:S02]  /*7b760*/  LOP3.LUT R36, R48, 0xffff, RZ, 0xc0, !PT ;  /* 0x0000ffff30247812 */ /* 0x000fe400078ec0ff */
[----:B------:R-:W-:Y:S02]  /*7b770*/  PRMT R48, R5, 0x3340, R30 ;  /* 0x0000334005307816 */ /* 0x000fe4000000001e */
[----:B------:R-:W-:Y:S02]  /*7b780*/  LOP3.LUT R31, R31, 0xffff, RZ, 0xc0, !PT ;  /* 0x0000ffff1f1f7812 */ /* 0x000fe400078ec0ff */
[----:B------:R-:W-:Y:S02]  /*7b790*/  IADD3 R30, P6, PT, R47, R25, RZ ;  /* 0x000000192f1e7210 */ /* 0x000fe40007fde0ff */
[----:B------:R-:W-:-:S02]  /*7b7a0*/  PRMT R61, R31, 0x3340, R36 ;  /* 0x000033401f3d7816 */ /* 0x000fc40000000024 */
[----:B------:R-:W-:Y:S02]  /*7b7b0*/  SHF.R.U32.HI R36, RZ, 0x8, R32 ;  /* 0x00000008ff247819 */ /* 0x000fe40000011620 */
[----:B------:R-:W-:Y:S01]  /*7b7c0*/  SHF.R.U32.HI R5, RZ, 0x8, R33 ;  /* 0x00000008ff057819 */ /* 0x000fe20000011621 */
[----:B------:R0:W-:Y:S03]  /*7b7d0*/  STL.64 [R1+0x2e10], R24 ;  /* 0x002e101801007387 */ /* 0x0001e60000100a00 */
[----:B------:R-:W-:Y:S02]  /*7b7e0*/  LOP3.LUT R5, R5, 0xffff, RZ, 0xc0, !PT ;  /* 0x0000ffff05057812 */ /* 0x000fe400078ec0ff */
[----:B------:R-:W-:Y:S02]  /*7b7f0*/  LOP3.LUT R36, R36, 0xffff, RZ, 0xc0, !PT ;  /* 0x0000ffff24247812 */ /* 0x000fe400078ec0ff */
[----:B0-----:R-:W-:-:S02]  /*7b800*/  PRMT R24, R5, 0x3340, R0 ;  /* 0x0000334005187816 */ /* 0x001fc40000000000 */
[----:B------:R-:W-:Y:S02]  /*7b810*/  PRMT R25, R36, 0x3340, R0 ;  /* 0x0000334024197816 */ /* 0x000fe40000000000 */
[----:B---3--:R-:W-:-:S04]  /*7b820*/  LOP3.LUT R5, R50, 0xffff, RZ, 0xc0, !PT ;  /* 0x0000ffff32057812 */ /* 0x008fc800078ec0ff */
[----:B------:R-:W-:Y:S01]  /*7b830*/  PRMT R36, R5, 0x3340, R0 ;  /* 0x0000334005247816 */ /* 0x000fe20000000000 */
[----:B----4-:R-:W-:-:S05]  /*7b840*/  IMAD.X R31, R35, 0x1, R27, P6 ;  /* 0x00000001231f7824 */ /* 0x010fca00030e061b */
[----:B------:R2:W-:Y:S02]  /*7b850*/  STL.64 [R1+0x560], R30 ;  /* 0x0005601e01007387 */ /* 0x0005e40000100a00 */
[----:B--2---:R-:W-:Y:S02]  /*7b860*/  LOP3.LUT R31, R2, 0xffff, RZ, 0xc0, !PT ;  /* 0x0000ffff021f7812 */ /* 0x004fe400078ec0ff */
[----:B------:R-:W-:Y:S01]  /*7b870*/  LOP3.LUT R30, R58, 0xffff, RZ, 0xc0, !PT ;  /* 0x0000ffff3a1e7812 */ /* 0x000fe200078ec0ff */
[----:B------:R-:W2:Y:S03]  /*7b880*/  LDL.LU R2, [R1+0x2c] ;  /* 0x00002c0001027983 */ /* 0x000ea60000300800 */
[----:B------:R-:W-:-:S04]  /*7b890*/  PRMT R32, R31, 0x3340, R30 ;  /* 0x000033401f207816 */ /* 0x000fc8000000001e */
[----:B------:R-:W-:Y:S02]  /*7b8a0*/  PRMT R58, R32, 0x5410, R36 ;  /* 0x00005410203a7816 */ /* 0x000fe40000000024 */
[----:B------:R-:W-:Y:S01]  /*7b8b0*/  IADD3 R32, P6, PT, R47, R26, RZ ;  /* 0x0000001a2f207210 */ /* 0x000fe20007fde0ff */
[----:B------:R-:W-:Y:S04]  /*7b8c0*/  STL.64 [R1+0x2e08], R26 ;  /* 0x002e081a01007387 */ /* 0x000fe80000100a00 */
[----:B------:R-:W-:-:S05]  /*7b8d0*/  IMAD.X R33, R35, 0x1, R28, P6 ;  /* 0x0000000123217824 */ /* 0x000fca00030e061c */
[----:B------:R0:W-:Y:S04]  /*7b8e0*/  STL.64 [R1+0x558], R32 ;  /* 0x0005582001007387 */ /* 0x0001e80000100a00 */
[----:B0-----:R-:W3:Y:S01]  /*7b8f0*/  LDL.LU.64 R32, [R1+0x2e50] ;  /* 0x002e500001207983 */ /* 0x001ee20000300a00 */
[----:B------:R-:W-:Y:S02]  /*7b900*/  SHF.R.U32.HI R36, RZ, 0x8, R30 ;  /* 0x00000008ff247819 */ /* 0x000fe4000001161e */
[----:B------:R-:W-:Y:S02]  /*7b910*/  IADD3 R30, P6, PT, R47, R29, RZ ;  /* 0x0000001d2f1e7210 */ /* 0x000fe40007fde0ff */
[----:B------:R-:W-:Y:S01]  /*7b920*/  SHF.R.U32.HI R26, RZ, 0x8, R31 ;  /* 0x00000008ff1a7819 */ /* 0x000fe2000001161f */
[----:B------:R0:W-:Y:S04]  /*7b930*/  STL.64 [R1+0x2e00], R28 ;  /* 0x002e001c01007387 */ /* 0x0001e80000100a00 */
[----:B0-----:R-:W4:Y:S04]  /*7b940*/  LDL.LU R28, [R1+0x18] ;  /* 0x00001800011c7983 */ /* 0x001f280000300800 */
[----:B------:R-:W2:Y:S01]  /*7b950*/  LDL.LU R29, [R1+0x28] ;  /* 0x00002800011d7983 */ /* 0x000ea20000300800 */
[----:B---3--:R-:W-:-:S05]  /*7b960*/  IMAD.X R31, R35, 0x1, R32, P6 ;  /* 0x00000001231f7824 */ /* 0x008fca00030e0620 */
[----:B------:R0:W-:Y:S04]  /*7b970*/  STL.64 [R1+0x588], R30 ;  /* 0x0005881e01007387 */ /* 0x0001e80000100a00 */
[----:B0-----:R-:W3:Y:S01]  /*7b980*/  LDL.LU.64 R30, [R1+0x2e48] ;  /* 0x002e4800011e7983 */ /* 0x001ee20000300a00 */
[----:B------:R-:W-:Y:S02]  /*7b990*/  LOP3.LUT R26, R26, 0xffff, RZ, 0xc0, !PT ;  /* 0x0000ffff1a1a7812 */ /* 0x000fe400078ec0ff */
[----:B------:R-:W-:-:S04]  /*7b9a0*/  LOP3.LUT R36, R36, 0xffff, RZ, 0xc0, !PT ;  /* 0x0000ffff24247812 */ /* 0x000fc800078ec0ff */
[----:B------:R-:W-:Y:S02]  /*7b9b0*/  PRMT R27, R26, 0x3340, R36 ;  /* 0x000033401a1b7816 */ /* 0x000fe40000000024 */
[----:B------:R-:W-:Y:S02]  /*7b9c0*/  SHF.R.U32.HI R36, RZ, 0x8, R4 ;  /* 0x00000008ff247819 */ /* 0x000fe40000011604 */
[----:B------:R-:W-:Y:S02]  /*7b9d0*/  SHF.R.U32.HI R4, RZ, 0x8, R46 ;  /* 0x00000008ff047819 */ /* 0x000fe4000001162e */
[----:B------:R-:W-:Y:S02]  /*7b9e0*/  SHF.R.U32.HI R5, RZ, 0x8, R5 ;  /* 0x00000008ff057819 */ /* 0x000fe40000011605 */
[----:B------:R-:W-:Y:S02]  /*7b9f0*/  LOP3.LUT R4, R4, 0xffff, RZ, 0xc0, !PT ;  /* 0x0000ffff04047812 */ /* 0x000fe400078ec0ff */
[----:B------:R-:W-:-:S02]  /*7ba00*/  LOP3.LUT R5, R5, 0xffff, RZ, 0xc0, !PT ;  /* 0x0000ffff05057812 */ /* 0x000fc400078ec0ff */
[--C-:B------:R-:W-:Y:S02]  /*7ba10*/  PRMT R26, R4, 0x3340, R0.reuse ;  /* 0x00003340041a7816 */ /* 0x100fe40000000000 */
[----:B------:R-:W-:Y:S02]  /*7ba20*/  SHF.R.U32.HI R41, RZ, 0x8, R41 ;  /* 0x00000008ff297819 */ /* 0x000fe40000011629 */
[----:B------:R-:W-:Y:S02]  /*7ba30*/  PRMT R50, R5, 0x3340, R0 ;  /* 0x0000334005327816 */ /* 0x000fe40000000000 */
[----:B------:R-:W-:Y:S02]  /*7ba40*/  LOP3.LUT R43, R43, 0xffff, RZ, 0xc0, !PT ;  /* 0x0000ffff2b2b7812 */ /* 0x000fe400078ec0ff */
[----:B------:R-:W-:Y:S02]  /*7ba50*/  LOP3.LUT R42, R42, 0xffff, RZ, 0xc0, !PT ;  /* 0x0000ffff2a2a7812 */ /* 0x000fe400078ec0ff */
[----:B------:R-:W-:-:S02]  /*7ba60*/  LOP3.LUT R40, R40, 0xffff, RZ, 0xc0, !PT ;  /* 0x0000ffff28287812 */ /* 0x000fc400078ec0ff */
[----:B------:R-:W-:Y:S02]  /*7ba70*/  LOP3.LUT R41, R41, 0xffff, RZ, 0xc0, !PT ;  /* 0x0000ffff29297812 */ /* 0x000fe400078ec0ff */
[----:B------:R-:W-:Y:S02]  /*7ba80*/  LOP3.LUT R39, R39, 0xffff, RZ, 0xc0, !PT ;  /* 0x0000ffff27277812 */ /* 0x000fe400078ec0ff */
[----:B------:R-:W-:Y:S02]  /*7ba90*/  LOP3.LUT R38, R38, 0xffff, RZ, 0xc0, !PT ;  /* 0x0000ffff26267812 */ /* 0x000fe400078ec0ff */
[----:B------:R-:W-:Y:S02]  /*7baa0*/  LOP3.LUT R37, R37, 0xffff, RZ, 0xc0, !PT ;  /* 0x0000ffff25257812 */ /* 0x000fe400078ec0ff */
[----:B------:R-:W-:Y:S02]  /*7bab0*/  LOP3.LUT R45, R45, 0xffff, RZ, 0xc0, !PT ;  /* 0x0000ffff2d2d7812 */ /* 0x000fe400078ec0ff */
[----:B------:R-:W-:-:S02]  /*7bac0*/  LOP3.LUT R44, R44, 0xffff, RZ, 0xc0, !PT ;  /* 0x0000ffff2c2c7812 */ /* 0x000fc400078ec0ff */
[----:B------:R-:W-:Y:S01]  /*7bad0*/  LOP3.LUT R36, R36, 0xffff, RZ, 0xc0, !PT ;  /* 0x0000ffff24247812 */ /* 0x000fe200078ec0ff */
[----:B------:R0:W-:Y:S01]  /*7bae0*/  STL [R1+0x2df0], R0 ;  /* 0x002df00001007387 */ /* 0x0001e20000100800 */
[--C-:B------:R-:W-:Y:S02]  /*7baf0*/  PRMT R43, R43, 0x3340, R0.reuse ;  /* 0x000033402b2b7816 */ /* 0x100fe40000000000 */
[--C-:B------:R-:W-:Y:S02]  /*7bb00*/  PRMT R42, R42, 0x3340, R0.reuse ;  /* 0x000033402a2a7816 */ /* 0x100fe40000000000 */
[--C-:B------:R-:W-:Y:S02]  /*7bb10*/  PRMT R40, R40, 0x3340, R0.reuse ;  /* 0x0000334028287816 */ /* 0x100fe40000000000 */
[--C-:B------:R-:W-:Y:S02]  /*7bb20*/  PRMT R41, R41, 0x3340, R0.reuse ;  /* 0x0000334029297816 */ /* 0x100fe40000000000 */
[----:B------:R-:W-:-:S02]  /*7bb30*/  PRMT R39, R39, 0x3340, R0 ;  /* 0x0000334027277816 */ /* 0x000fc40000000000 */
[--C-:B------:R-:W-:Y:S02]  /*7bb40*/  PRMT R38, R38, 0x3340, R0.reuse ;  /* 0x0000334026267816 */ /* 0x100fe40000000000 */
[--C-:B------:R-:W-:Y:S02]  /*7bb50*/  PRMT R37, R37, 0x3340, R0.reuse ;  /* 0x0000334025257816 */ /* 0x100fe40000000000 */
[--C-:B------:R-:W-:Y:S02]  /*7bb60*/  PRMT R45, R45, 0x3340, R0.reuse ;  /* 0x000033402d2d7816 */ /* 0x100fe40000000000 */
[--C-:B------:R-:W-:Y:S02]  /*7bb70*/  PRMT R44, R44, 0x3340, R0.reuse ;  /* 0x000033402c2c7816 */ /* 0x100fe40000000000 */
[----:B------:R-:W-:Y:S02]  /*7bb80*/  PRMT R36, R36, 0x3340, R0 ;  /* 0x0000334024247816 */ /* 0x000fe40000000000 */
[----:B0-----:R-:W4:Y:S01]  /*7bb90*/  LDL.LU R0, [R1+0x20] ;  /* 0x0000200001007983 */ /* 0x001f220000300800 */
[----:B---3--:R-:W-:-:S05]  /*7bba0*/  IADD3 R4, P6, PT, R47, R30, RZ ;  /* 0x0000001e2f047210 */ /* 0x008fca0007fde0ff */
[----:B------:R-:W-:Y:S01]  /*7bbb0*/  IMAD.X R5, R35, 0x1, R33, P6 ;  /* 0x0000000123057824 */ /* 0x000fe200030e0621 */
[----:B------:R-:W-:-:S04]  /*7bbc0*/  IADD3 R46, P6, PT, R47, R31, RZ ;  /* 0x0000001f2f2e7210 */ /* 0x000fc80007fde0ff */
[----:B------:R0:W-:Y:S01]  /*7bbd0*/  STL.64 [R1+0x580], R4 ;  /* 0x0005800401007387 */ /* 0x0001e20000100a00 */
[----:B------:R-:W-:-:S03]  /*7bbe0*/  IMAD.X R47, R35, 0x1, R34, P6 ;  /* 0x00000001232f7824 */ /* 0x000fc600030e0622 */
[----:B0-----:R-:W3:Y:S04]  /*7bbf0*/  LDL.LU.64 R4, [R1+0x2e40] ;  /* 0x002e400001047983 */ /* 0x001ee80000300a00 */
[----:B------:R0:W-:Y:S04]  /*7bc00*/  STL.64 [R1+0x2df8], R32 ;  /* 0x002df82001007387 */ /* 0x0001e80000100a00 */
[----:B0-----:R-:W3:Y:S04]  /*7bc10*/  LDL.LU R33, [R1] ;  /* 0x0000000001217983 */ /* 0x001ee80000300800 */
[----:B------:R0:W-:Y:S04]  /*7bc20*/  STL.64 [R1+0x5d8], R46 ;  /* 0x0005d82e01007387 */ /* 0x0001e80000100a00 */
[----:B0-----:R-:W3:Y:S01]  /*7bc30*/  LDL.LU.64 R46, [R1+0x2e38] ;  /* 0x002e3800012e7983 */ /* 0x001ee20000300a00 */
[----:B--2---:R-:W-:-:S02]  /*7bc40*/  SHF.R.S32.HI R35, RZ, 0x1f, R2 ;  /* 0x0000001fff237819 */ /* 0x004fc40000011402 */
[----:B----4-:R-:W-:Y:S02]  /*7bc50*/  PRMT R42, R28, 0x5410, R42 ;  /* 0x000054101c2a7816 */ /* 0x010fe4000000002a */
[----:B------:R-:W-:Y:S02]  /*7bc60*/  PRMT R43, R60, 0x5410, R43 ;  /* 0x000054103c2b7816 */ /* 0x000fe4000000002b */
[----:B------:R-:W2:Y:S01]  /*7bc70*/  LDL.LU R60, [R1+0x310] ;  /* 0x00031000013c7983 */ /* 0x000ea20000300800 */
[----:B------:R-:W-:Y:S02]  /*7bc80*/  PRMT R40, R29, 0x5410, R40 ;  /* 0x000054101d287816 */ /* 0x000fe40000000028 */
[----:B------:R-:W-:Y:S02]  /*7bc90*/  PRMT R41, R56, 0x5410, R41 ;  /* 0x0000541038297816 */ /* 0x000fe40000000029 */
[----:B------:R-:W-:Y:S02]  /*7bca0*/  PRMT R39, R59, 0x5410, R39 ;  /* 0x000054103b277816 */ /* 0x000fe40000000027 */
[----:B------:R-:W-:-:S02]  /*7bcb0*/  PRMT R37, R52, 0x5410, R37 ;  /* 0x0000541034257816 */ /* 0x000fc40000000025 */
[----:B------:R-:W-:Y:S02]  /*7bcc0*/  PRMT R48, R48, 0x5410, R25 ;  /* 0x0000541030307816 */ /* 0x000fe40000000019 */
[----:B---3--:R-:W-:Y:S02]  /*7bcd0*/  IADD3 R32, P6, PT, R2, R4, RZ ;  /* 0x0000000402207210 */ /* 0x008fe40007fde0ff */
[----:B------:R-:W-:-:S03]  /*7bce0*/  PRMT R3, R3, 0x5410, R33 ;  /* 0x0000541003037816 */ /* 0x000fc60000000021 */
[----:B------:R-:W-:Y:S01]  /*7bcf0*/  IMAD.X R33, R35, 0x1, R47, P6 ;  /* 0x0000000123217824 */ /* 0x000fe200030e062f */
[----:B------:R-:W-:-:S04]  /*7bd00*/  IADD3 R28, P6, PT, R2, R5, RZ ;  /* 0x00000005021c7210 */ /* 0x000fc80007fde0ff */
[----:B------:R0:W-:Y:S01]  /*7bd10*/  STL.64 [R1+0x5c0], R32 ;  /* 0x0005c02001007387 */ /* 0x0001e20000100a00 */
[----:B------:R-:W-:-:S03]  /*7bd20*/  IMAD.X R29, R35, 0x1, R6, P6 ;  /* 0x00000001231d7824 */ /* 0x000fc600030e0606 */
[----:B------:R-:W3:Y:S01]  /*7bd30*/  LDL.LU R56, [R1+0x2e30] ;  /* 0x002e300001387983 */ /* 0x000ee20000300800 */
[----:B0-----:R-:W-:-:S03]  /*7bd40*/  IADD3 R32, P6, PT, R2, R7, RZ ;  /* 0x0000000702207210 */ /* 0x001fc60007fde0ff */
[----:B------:R0:W-:Y:S02]  /*7bd50*/  STL.64 [R1+0x5b8], R28 ;  /* 0x0005b81c01007387 */ /* 0x0001e40000100a00 */
[----:B------:R-:W-:Y:S02]  /*7bd60*/  IMAD.X R33, R35, 0x1, R8, P6 ;  /* 0x0000000123217824 */ /* 0x000fe400030e0608 */
[----:B0-----:R-:W4:Y:S01]  /*7bd70*/  LDL.LU R29, [R1+0x314] ;  /* 0x00031400011d7983 */ /* 0x001f220000300800 */
[----:B------:R-:W-:-:S03]  /*7bd80*/  PRMT R28, R57, 0x5410, R38 ;  /* 0x00005410391c7816 */ /* 0x000fc60000000026 */
[----:B------:R-:W3:Y:S04]  /*7bd90*/  LDL.LU R59, [R1+0x2e2c] ;  /* 0x002e2c00013b7983 */ /* 0x000ee80000300800 */
[----:B------:R-:W4:Y:S04]  /*7bda0*/  LDL.LU R57, [R1+0x2e28] ;  /* 0x002e280001397983 */ /* 0x000f280000300800 */
[----:B------:R0:W-:Y:S01]  /*7bdb0*/  STL.64 [R1+0x5b0], R32 ;  /* 0x0005b02001007387 */ /* 0x0001e20000100a00 */
[----:B------:R-:W-:-:S03]  /*7bdc0*/  PRMT R46, R0, 0x5410, R46 ;  /* 0x00005410002e7816 */ /* 0x000fc6000000002e */
[----:B------:R-:W4:Y:S01]  /*7bdd0*/  LDL.LU R52, [R1+0x2e24] ;  /* 0x002e240001347983 */ /* 0x000f220000300800 */
[----:B0-----:R-:W-:-:S05]  /*7bde0*/  IADD3 R32, P6, PT, R2, R9, RZ ;  /* 0x0000000902207210 */ /* 0x001fca0007fde0ff */
[----:B------:R-:W-:Y:S01]  /*7bdf0*/  IMAD.X R33, R35, 0x1, R10, P6 ;  /* 0x0000000123217824 */ /* 0x000fe200030e060a */
[----:B------:R-:W-:-:S04]  /*7be00*/  PRMT R38, R53, 0x5410, R44 ;  /* 0x0000541035267816 */ /* 0x000fc8000000002c */
[----:B------:R0:W-:Y:S01]  /*7be10*/  STL.64 [R1+0x610], R32 ;  /* 0x0006102001007387 */ /* 0x0001e20000100a00 */
[----:B------:R-:W-:Y:S02]  /*7be20*/  PRMT R0, R61, 0x5410, R24 ;  /* 0x000054103d007816 */ /* 0x000fe40000000018 */
[----:B------:R-:W-:Y:S02]  /*7be30*/  IADD3 R44, P6, PT, R2, R11, RZ ;  /* 0x0000000b022c7210 */ /* 0x000fe40007fde0ff */
[----:B0-----:R-:W-:Y:S02]  /*7be40*/  PRMT R32, R54, 0x5410, R45 ;  /* 0x0000541036207816 */ /* 0x001fe4000000002d */
[----:B------:R-:W4:Y:S04]  /*7be50*/  LDL.LU R54, [R1+0x2e20] ;  /* 0x002e200001367983 */ /* 0x000f280000300800 */
[----:B------:R-:W4:Y:S04]  /*7be60*/  LDL.LU R53, [R1+0x2e1c] ;  /* 0x002e1c0001357983 */ /* 0x000f280000300800 */
[----:B------:R-:W4:Y:S01]  /*7be70*/  LDL.LU R61, [R1+0x2e18] ;  /* 0x002e1800013d7983 */ /* 0x000f220000300800 */
[----:B------:R-:W-:-:S05]  /*7be80*/  IMAD.X R45, R35, 0x1, R12, P6 ;  /* 0x00000001232d7824 */ /* 0x000fca00030e060c */
[----:B------:R0:W-:Y:S04]  /*7be90*/  STL.64 [R1+0x608], R44 ;  /* 0x0006082c01007387 */ /* 0x0001e80000100a00 */
[----:B------:R-:W4:Y:S04]  /*7bea0*/  LDL.LU R24, [R1+0x25f0] ;  /* 0x0025f00001187983 */ /* 0x000f280000300800 */
[----:B------:R-:W4:Y:S01]  /*7beb0*/  LDL.LU R25, [R1+0x25ec] ;  /* 0x0025ec0001197983 */ /* 0x000f220000300800 */
[----:B0-----:R-:W-:-:S05]  /*7bec0*/  IADD3 R44, P6, PT, R2, R13, RZ ;  /* 0x0000000d022c7210 */ /* 0x001fca0007fde0ff */
[----:B------:R-:W-:-:S05]  /*7bed0*/  IMAD.X R45, R35, 0x1, R14, P6 ;  /* 0x00000001232d7824 */ /* 0x000fca00030e060e */
[----:B------:R0:W-:Y:S01]  /*7bee0*/  STL.64 [R1+0x600], R44 ;  /* 0x0006002c01007387 */ /* 0x0001e20000100a00 */
[----:B------:R-:W-:Y:S02]  /*7bef0*/  PRMT R51, R51, 0x5410, R36 ;  /* 0x0000541033337816 */ /* 0x000fe40000000024 */
[----:B0-----:R-:W-:-:S05]  /*7bf00*/  IADD3 R44, P6, PT, R2, R15, RZ ;  /* 0x0000000f022c7210 */ /* 0x001fca0007fde0ff */
[----:B------:R-:W-:Y:S01]  /*7bf10*/  IMAD.X R45, R35, 0x1, R16, P6 ;  /* 0x00000001232d7824 */ /* 0x000fe200030e0610 */
[----:B--2---:R-:W-:-:S04]  /*7bf20*/  LOP3.LUT R36, R60, 0xffff, RZ, 0xc0, !PT ;  /* 0x0000ffff3c247812 */ /* 0x004fc800078ec0ff */
[----:B------:R0:W-:Y:S01]  /*7bf30*/  STL.64 [R1+0x5f8], R44 ;  /* 0x0005f82c01007387 */ /* 0x0001e20000100a00 */
[----:B------:R-:W-:Y:S02]  /*7bf40*/  PRMT R60, R46, 0x5210, R36 ;  /* 0x000052102e3c7816 */ /* 0x000fe40000000024 */
[----:B------:R-:W-:Y:S02]  /*7bf50*/  PRMT R50, R27, 0x5410, R50 ;  /* 0x000054101b327816 */ /* 0x000fe40000000032 */
[----:B0-----:R-:W-:-:S05]  /*7bf60*/  IADD3 R44, P6, PT, R2, R17, RZ ;  /* 0x00000011022c7210 */ /* 0x001fca0007fde0ff */
[----:B------:R-:W-:Y:S01]  /*7bf70*/  IMAD.X R45, R35, 0x1, R19, P6 ;  /* 0x00000001232d7824 */ /* 0x000fe200030e0613 */
[----:B---3--:R-:W-:Y:S02]  /*7bf80*/  PRMT R59, R59, 0x5410, R26 ;  /* 0x000054103b3b7816 */ /* 0x008fe4000000001a */
[----:B------:R-:W2:Y:S04]  /*7bf90*/  LDL.LU R26, [R1+0x640] ;  /* 0x00064000011a7983 */ /* 0x000ea80000300800 */
[----:B------:R-:W3:Y:S04]  /*7bfa0*/  LDL.LU R27, [R1+0x26a0] ;  /* 0x0026a000011b7983 */ /* 0x000ee80000300800 */
[----:B------:R0:W-:Y:S04]  /*7bfb0*/  STL [R1+0x2dd4], R60 ;  /* 0x002dd43c01007387 */ /* 0x0001e80000100800 */
[----:B------:R1:W-:Y:S04]  /*7bfc0*/  STL.64 [R1+0x670], R44 ;  /* 0x0006702c01007387 */ /* 0x0003e80000100a00 */
[----:B0-----:R-:W3:Y:S01]  /*7bfd0*/  LDL.LU R60, [R1+0x140] ;  /* 0x00014000013c7983 */ /* 0x001ee20000300800 */
[----:B----4-:R-:W-:-:S02]  /*7bfe0*/  PRMT R54, R54, 0x4210, R36 ;  /* 0x0000421036367816 */ /* 0x010fc40000000024 */
[----:B------:R-:W-:Y:S02]  /*7bff0*/  LOP3.LUT R36, R29, 0xffff, RZ, 0xc0, !PT ;  /* 0x0000ffff1d247812 */ /* 0x000fe400078ec0ff */
[----:B------:R-:W4:Y:S01]  /*7c000*/  LDL.LU R29, [R1+0x144] ;  /* 0x00014400011d7983 */ /* 0x000f220000300800 */
[----:B-1----:R-:W-:Y:S02]  /*7c010*/  LOP3.LUT R44, R61, 0xffff, RZ, 0xc0, !PT ;  /* 0x0000ffff3d2c7812 */ /* 0x002fe400078ec0ff */
[----:B------:R-:W-:Y:S02]  /*7c020*/  PRMT R3, R3, 0x5210, R36 ;  /* 0x0000521003037816 */ /* 0x000fe40000000024 */
[--C-:B------:R-:W-:Y:S02]  /*7c030*/  PRMT R52, R52, 0x4210, R44.reuse ;  /* 0x0000421034347816 */ /* 0x100fe4000000002c */
[----:B------:R-:W-:Y:S02]  /*7c040*/  PRMT R61, R43, 0x5210, R44 ;  /* 0x000052102b3d7816 */ /* 0x000fe4000000002c */
[----:B------:R-:W-:Y:S01]  /*7c050*/  IADD3 R44, P6, PT, R2, R18, RZ ;  /* 0x00000012022c7210 */ /* 0x000fe20007fde0ff */
[----:B------:R0:W-:Y:S01]  /*7c060*/  STL [R1+0x2dd8], R3 ;  /* 0x002dd80301007387 */ /* 0x0001e20000100800 */
[----:B------:R-:W-:-:S03]  /*7c070*/  PRMT R53, R53, 0x4210, R36 ;  /* 0x0000421035357816 */ /* 0x000fc60000000024 */
[----:B------:R-:W-:Y:S01]  /*7c080*/  IMAD.X R45, R35, 0x1, R20, P6 ;  /* 0x00000001232d7824 */ /* 0x000fe200030e0614 */
[----:B0-----:R-:W4:Y:S04]  /*7c090*/  LDL.LU R3, [R1+0x2680] ;  /* 0x0026800001037983 */ /* 0x001f280000300800 */
[----:B------:R-:W4:Y:S04]  /*7c0a0*/  LDL.LU R36, [R1+0x2ac8] ;  /* 0x002ac80001247983 */ /* 0x000f280000300800 */
[----:B------:R-:W4:Y:S04]  /*7c0b0*/  LDL.LU R33, [R1+0x2ac4] ;  /* 0x002ac40001217983 */ /* 0x000f280000300800 */
[----:B------:R-:W-:Y:S04]  /*7c0c0*/  STL [R1+0x2ddc], R61 ;  /* 0x002ddc3d01007387 */ /* 0x000fe80000100800 */
[----:B------:R0:W-:Y:S04]  /*7c0d0*/  STL.64 [R1+0x668], R44 ;  /* 0x0006682c01007387 */ /* 0x0001e80000100a00 */
[----:B------:R-:W4:Y:S01]  /*7c0e0*/  LDL.LU R43, [R1+0x268c] ;  /* 0x00268c00012b7983 */ /* 0x000f220000300800 */
[----:B0-----:R-:W-:-:S02]  /*7c0f0*/  LOP3.LUT R44, R24, 0xffff, RZ, 0xc0, !PT ;  /* 0x0000ffff182c7812 */ /* 0x001fc400078ec0ff */
[----:B------:R-:W-:Y:S02]  /*7c100*/  IADD3 R24, P6, PT, R2, R21, RZ ;  /* 0x0000001502187210 */ /* 0x000fe40007fde0ff */
[----:B------:R-:W-:-:S03]  /*7c110*/  LOP3.LUT R45, R25, 0xffff, RZ, 0xc0, !PT ;  /* 0x0000ffff192d7812 */ /* 0x000fc600078ec0ff */
[----:B------:R-:W-:Y:S01]  /*7c120*/  IMAD.X R25, R35, 0x1, R23, P6 ;  /* 0x0000000123197824 */ /* 0x000fe200030e0617 */
[--C-:B------:R-:W-:Y:S02]  /*7c130*/  PRMT R56, R56, 0x4210, R45.reuse ;  /* 0x0000421038387816 */ /* 0x100fe4000000002d */
[----:B------:R-:W-:Y:S02]  /*7c140*/  PRMT R45, R42, 0x5210, R45 ;  /* 0x000052102a2d7816 */ /* 0x000fe4000000002d */
[----:B------:R-:W4:Y:S04]  /*7c150*/  LDL.LU R42, [R1+0x26a4] ;  /* 0x0026a400012a7983 */ /* 0x000f280000300800 */
[----:B------:R0:W-:Y:S04]  /*7c160*/  STL.64 [R1+0x660], R24 ;  /* 0x0006601801007387 */ /* 0x0001e80000100a00 */
[----:B0-----:R-:W4:Y:S01]  /*7c170*/  LDL.LU.64 R24, [R1+0x2e10] ;  /* 0x002e100001187983 */ /* 0x001f220000300a00 */
[----:B------:R-:W-:-:S02]  /*7c180*/  PRMT R57, R57, 0x4210, R44 ;  /* 0x0000421039397816 */ /* 0x000fc4000000002c */
[----:B------:R-:W-:Y:S02]  /*7c190*/  PRMT R44, R40, 0x5210, R44 ;  /* 0x00005210282c7816 */ /* 0x000fe4000000002c */
[----:B--2---:R-:W-:Y:S02]  /*7c1a0*/  LOP3.LUT R46, R26, 0xffff, RZ, 0xc0, !PT ;  /* 0x0000ffff1a2e7812 */ /* 0x004fe400078ec0ff */
[----:B------:R-:W-:Y:S02]  /*7c1b0*/  IADD3 R26, P6, PT, R2, R22, RZ ;  /* 0x00000016021a7210 */ /* 0x000fe40007fde0ff */
[----:B---3--:R-:W-:-:S04]  /*7c1c0*/  LOP3.LUT R40, R27, 0xffff, RZ, 0xc0, !PT ;  /* 0x0000ffff1b287812 */ /* 0x008fc800078ec0ff */
[--C-:B------:R-:W-:Y:S02]  /*7c1d0*/  PRMT R61, R55, 0x4210, R40.reuse ;  /* 0x00004210373d7816 */ /* 0x100fe40000000028 */
[----:B------:R-:W2:Y:S01]  /*7c1e0*/  LDL.LU R55, [R1+0x3c] ;  /* 0x00003c0001377983 */ /* 0x000ea20000300800 */
[----:B------:R-:W-:-:S03]  /*7c1f0*/  PRMT R40, R39, 0x5210, R40 ;  /* 0x0000521027287816 */ /* 0x000fc60000000028 */
[----:B------:R-:W3:Y:S01]  /*7c200*/  LDL.LU R39, [R1+0x2ad0] ;  /* 0x002ad00001277983 */ /* 0x000ee20000300800 */
[----:B----4-:R-:W-:-:S05]  /*7c210*/  IMAD.X R27, R35, 0x1, R24, P6 ;  /* 0x00000001231b7824 */ /* 0x010fca00030e0618 */
[----:B------:R0:W-:Y:S04]  /*7c220*/  STL.64 [R1+0x658], R26 ;  /* 0x0006581a01007387 */ /* 0x0001e80000100a00 */
[----:B0-----:R-:W4:Y:S01]  /*7c230*/  LDL.LU.64 R26, [R1+0x2e08] ;  /* 0x002e0800011a7983 */ /* 0x001f220000300a00 */
[--C-:B------:R-:W-:Y:S02]  /*7c240*/  PRMT R49, R49, 0x4210, R46.reuse ;  /* 0x0000421031317816 */ /* 0x100fe4000000002e */
[----:B------:R-:W-:Y:S02]  /*7c250*/  PRMT R46, R41, 0x5210, R46 ;  /* 0x00005210292e7816 */ /* 0x000fe4000000002e */
[----:B------:R-:W-:Y:S02]  /*7c260*/  LOP3.LUT R41, R42, 0xffff, RZ, 0xc0, !PT ;  /* 0x0000ffff2a297812 */ /* 0x000fe400078ec0ff */
[----:B------:R-:W-:-:S02]  /*7c270*/  LOP3.LUT R42, R3, 0xffff, RZ, 0xc0, !PT ;  /* 0x0000ffff032a7812 */ /* 0x000fc400078ec0ff */
[----:B------:R-:W-:Y:S02]  /*7c280*/  PRMT R3, R60, 0x4210, R41 ;  /* 0x000042103c037816 */ /* 0x000fe40000000029 */
[--C-:B------:R-:W-:Y:S02]  /*7c290*/  PRMT R60, R29, 0x4210, R42.reuse ;  /* 0x000042101d3c7816 */ /* 0x100fe4000000002a */
[----:B------:R-:W-:Y:S02]  /*7c2a0*/  PRMT R42, R28, 0x5210, R42 ;  /* 0x000052101c2a7816 */ /* 0x000fe4000000002a */
[----:B------:R-:W-:-:S05]  /*7c2b0*/  IADD3 R28, P6, PT, R2, R25, RZ ;  /* 0x00000019021c7210 */ /* 0x000fca0007fde0ff */
[----:B----4-:R-:W-:-:S05]  /*7c2c0*/  IMAD.X R29, R35, 0x1, R27, P6 ;  /* 0x00000001231d7824 */ /* 0x010fca00030e061b */
[----:B------:R0:W-:Y:S04]  /*7c2d0*/  STL.64 [R1+0x650], R28 ;  /* 0x0006501c01007387 */ /* 0x0001e80000100a00 */
[----:B0-----:R-:W4:Y:S01]  /*7c2e0*/  LDL.LU.64 R28, [R1+0x2e00] ;  /* 0x002e0000011c7983 */ /* 0x001f220000300a00 */
[----:B------:R-:W-:Y:S02]  /*7c2f0*/  PRMT R41, R37, 0x5210, R41 ;  /* 0x0000521025297816 */ /* 0x000fe40000000029 */
[----:B------:R-:W-:Y:S02]  /*7c300*/  PRMT R36, R38, 0x5210, R36 ;  /* 0x0000521026247816 */ /* 0x000fe40000000024 */
[----:B------:R-:W-:Y:S01]  /*7c310*/  PRMT R37, R32, 0x5210, R33 ;  /* 0x0000521020257816 */ /* 0x000fe20000000021 */
[----:B------:R-:W2:Y:S01]  /*7c320*/  LDL.LU R38, [R1+0x2ad4] ;  /* 0x002ad40001267983 */ /* 0x000ea20000300800 */
[----:B------:R-:W-:-:S05]  /*7c330*/  IADD3 R32, P6, PT, R2, R26, RZ ;  /* 0x0000001a02207210 */ /* 0x000fca0007fde0ff */
[----:B----4-:R-:W-:-:S05]  /*7c340*/  IMAD.X R33, R35, 0x1, R28, P6 ;  /* 0x0000000123217824 */ /* 0x010fca00030e061c */
[----:B------:R0:W-:Y:S04]  /*7c350*/  STL.64 [R1+0x648], R32 ;  /* 0x0006482001007387 */ /* 0x0001e80000100a00 */
[----:B0-----:R-:W4:Y:S01]  /*7c360*/  LDL.LU.64 R32, [R1+0x2df8] ;  /* 0x002df80001207983 */ /* 0x001f220000300a00 */
[----:B--2---:R-:W-:Y:S02]  /*7c370*/  PRMT R38, R0, 0x5210, R38 ;  /* 0x0000521000267816 */ /* 0x004fe40000000026 */
[----:B---3--:R-:W-:Y:S01]  /*7c380*/  PRMT R39, R48, 0x5210, R39 ;  /* 0x0000521030277816 */ /* 0x008fe20000000027 */
[----:B------:R-:W2:Y:S04]  /*7c390*/  LDL.LU R0, [R1+0x2df0] ;  /* 0x002df00001007983 */ /* 0x000ea80000300800 */
[----:B------:R-:W3:Y:S04]  /*7c3a0*/  LDL.LU R48, [R1+0x2dec] ;  /* 0x002dec0001307983 */ /* 0x000ee80000300800 */
[----:B------:R0:W-:Y:S01]  /*7c3b0*/  STL.64 [R1+0x2da8], R38 ;  /* 0x002da82601007387 */ /* 0x0001e20000100a00 */
[----:B------:R-:W-:-:S03]  /*7c3c0*/  LOP3.LUT R43, R43, 0xffff, RZ, 0xc0, !PT ;  /* 0x0000ffff2b2b7812 */ /* 0x000fc600078ec0ff */
[----:B------:R1:W-:Y:S01]  /*7c3d0*/  STL.64 [R1+0x2da0], R36 ;  /* 0x002da02401007387 */ /* 0x0003e20000100a00 */
[----:B0-----:R-:W-:Y:S02]  /*7c3e0*/  IADD3 R38, P6, PT, R2, R29, RZ ;  /* 0x0000001d02267210 */ /* 0x001fe40007fde0ff */
[--C-:B------:R-:W-:Y:S02]  /*7c3f0*/  PRMT R58, R58, 0x4210, R43.reuse ;  /* 0x000042103a3a7816 */ /* 0x100fe4000000002b */
[----:B------:R-:W-:Y:S01]  /*7c400*/  PRMT R43, R50, 0x5210, R43 ;  /* 0x00005210322b7816 */ /* 0x000fe2000000002b */
[----:B----4-:R-:W-:Y:S01]  /*7c410*/  IMAD.X R39, R35, 0x1, R32, P6 ;  /* 0x0000000123277824 */ /* 0x010fe200030e0620 */
[----:B-1----:R-:W-:-:S04]  /*7c420*/  IADD3 R36, P6, PT, R2, R30, RZ ;  /* 0x0000001e02247210 */ /* 0x002fc80007fde0ff */
[----:B------:R-:W-:Y:S01]  /*7c430*/  STL.64 [R1+0x640], R38 ;  /* 0x0006402601007387 */ /* 0x000fe20000100a00 */
[----:B------:R-:W-:-:S03]  /*7c440*/  IMAD.X R37, R35, 0x1, R33, P6 ;  /* 0x0000000123257824 */ /* 0x000fc600030e0621 */
[----:B------:R-:W4:Y:S04]  /*7c450*/  LDL.LU R50, [R1+0x2de8] ;  /* 0x002de80001327983 */ /* 0x000f280000300800 */
[----:B------:R-:W-:Y:S04]  /*7c460*/  STL.64 [R1+0x2d88], R42 ;  /* 0x002d882a01007387 */ /* 0x000fe80000100a00 */
[----:B------:R-:W-:Y:S04]  /*7c470*/  STL.64 [R1+0x2d80], R40 ;  /* 0x002d802801007387 */ /* 0x000fe80000100a00 */
[----:B------:R0:W-:Y:S02]  /*7c480*/  STL.64 [R1+0x5f0], R36 ;  /* 0x0005f02401007387 */ /* 0x0001e40000100a00 */
[----:B0-----:R-:W-:-:S05]  /*7c490*/  IADD3 R36, P6, PT, R2, R31, RZ ;  /* 0x0000001f02247210 */ /* 0x001fca0007fde0ff */
[----:B------:R-:W-:Y:S01]  /*7c4a0*/  IMAD.X R37, R35, 0x1, R34, P6 ;  /* 0x0000000123257824 */ /* 0x000fe200030e0622 */
[----:B------:R-:W-:-:S04]  /*7c4b0*/  SHF.R.S32.HI R35, RZ, 0x1f, R55 ;  /* 0x0000001fff237819 */ /* 0x000fc80000011437 */
        /* <DEDUP_REMOVED lines=8> */
[----:B------:R-:W-:Y:S01]  /*7c540*/  IMAD.X R37, R35, 0x1, R8, P6 ;  /* 0x0000000123257824 */ /* 0x000fe200030e0608 */
[----:B------:R-:W-:-:S05]  /*7c550*/  IADD3 R6, P6, PT, R55, R9, RZ ;  /* 0x0000000937067210 */ /* 0x000fca0007fde0ff */
[----:B------:R-:W-:-:S05]  /*7c560*/  IMAD.X R7, R35, 0x1, R10, P6 ;  /* 0x0000000123077824 */ /* 0x000fca00030e060a */
[----:B------:R0:W-:Y:S02]  /*7c570*/  STL.64 [R1+0x450], R6 ;  /* 0x0004500601007387 */ /* 0x0001e40000100a00 */
[----:B0-----:R-:W-:Y:S02]  /*7c580*/  IADD3 R6, P6, PT, R55, R11, RZ ;  /* 0x0000000b37067210 */ /* 0x001fe40007fde0ff */
[----:B------:R-:W-:Y:S03]  /*7c590*/  STL.64 [R1+0x460], R36 ;  /* 0x0004602401007387 */ /* 0x000fe60000100a00 */
[----:B------:R-:W-:-:S05]  /*7c5a0*/  IMAD.X R7, R35, 0x1, R12, P6 ;  /* 0x0000000123077824 */ /* 0x000fca00030e060c */
[----:B------:R0:W-:Y:S02]  /*7c5b0*/  STL.64 [R1+0x448], R6 ;  /* 0x0004480601007387 */ /* 0x0001e40000100a00 */
[----:B0-----:R-:W-:-:S05]  /*7c5c0*/  IADD3 R6, P6, PT, R55, R13, RZ ;  /* 0x0000000d37067210 */ /* 0x001fca0007fde0ff */
[----:B------:R-:W-:-:S05]  /*7c5d0*/  IMAD.X R7, R35, 0x1, R14, P6 ;  /* 0x0000000123077824 */ /* 0x000fca00030e060e */
[----:B------:R0:W-:Y:S04]  /*7c5e0*/  STL.64 [R1+0x440], R6 ;  /* 0x0004400601007387 */ /* 0x0001e80000100a00 */
[----:B------:R-:W4:Y:S01]  /*7c5f0*/  LDL.LU R2, [R1+0x1a0] ;  /* 0x0001a00001027983 */ /* 0x000f220000300800 */
[----:B0-----:R-:W-:-:S05]  /*7c600*/  IADD3 R6, P6, PT, R55, R15, RZ ;  /* 0x0000000f37067210 */ /* 0x001fca0007fde0ff */
[----:B------:R-:W-:-:S05]  /*7c610*/  IMAD.X R7, R35, 0x1, R16, P6 ;  /* 0x0000000123077824 */ /* 0x000fca00030e0610 */
[----:B------:R0:W-:Y:S01]  /*7c620*/  STL.64 [R1+0x438], R6 ;  /* 0x0004380601007387 */ /* 0x0001e20000100a00 */
[----:B------:R-:W-:Y:S02]  /*7c630*/  IMAD.MOV.U32 R38, RZ, RZ, R49 ;  /* 0x000000ffff267224 */ /* 0x000fe400078e0031 */
[----:B------:R-:W-:Y:S01]  /*7c640*/  IMAD.MOV.U32 R42, RZ, RZ, R52 ;  /* 0x000000ffff2a7224 */ /* 0x000fe200078e0034 */
[----:B------:R-:W2:Y:S01]  /*7c650*/  LDL.LU R49, [R1+0x261c] ;  /* 0x00261c0001317983 */ /* 0x000ea20000300800 */
[----:B------:R-:W-:Y:S02]  /*7c660*/  IMAD.MOV.U32 R36, RZ, RZ, R57 ;  /* 0x000000ffff247224 */ /* 0x000fe400078e0039 */
[----:B------:R-:W-:Y:S01]  /*7c670*/  IMAD.MOV.U32 R40, RZ, RZ, R54 ;  /* 0x000000ffff287224 */ /* 0x000fe200078e0036 */
[----:B------:R-:W2:Y:S01]  /*7c680*/  LDL.LU R52, [R1+0x2618] ;  /* 0x0026180001347983 */ /* 0x000ea20000300800 */
[----:B0-----:R-:W-:-:S03]  /*7c690*/  IADD3 R6, P6, PT, R55, R17, RZ ;  /* 0x0000001137067210 */ /* 0x001fc60007fde0ff */
[----:B------:R-:W3:Y:S02]  /*7c6a0*/  LDL.LU R57, [R1+0x1b4] ;  /* 0x0001b40001397983 */ /* 0x000ee40000300800 */
[----:B------:R-:W-:Y:S02]  /*7c6b0*/  IMAD.X R7, R35, 0x1, R19, P6 ;  /* 0x0000000123077824 */ /* 0x000fe400030e0613 */
[----:B------:R-:W3:Y:S04]  /*7c6c0*/  LDL.LU R54, [R1+0x260c] ;  /* 0x00260c0001367983 */ /* 0x000ee80000300800 */
        /* <DEDUP_REMOVED lines=15> */
[----:B------:R0:W-:Y:S04]  /*7c7c0*/  STL.64 [R1+0x368], R6 ;  /* 0x0003680601007387 */ /* 0x0001e80000100a00 */
[----:B------:R-:W3:Y:S01]  /*7c7d0*/  LDL.LU R43, [R1+0x150] ;  /* 0x00015000012b7983 */ /* 0x000ee20000300800 */
[----:B0-----:R-:W-:-:S05]  /*7c7e0*/  IADD3 R6, P6, PT, R55, R29, RZ ;  /* 0x0000001d37067210 */ /* 0x001fca0007fde0ff */
[----:B------:R-:W-:-:S05]  /*7c7f0*/  IMAD.X R7, R35, 0x1, R32, P6 ;  /* 0x0000000123077824 */ /* 0x000fca00030e0620 */
[----:B------:R0:W-:Y:S01]  /*7c800*/  STL.64 [R1+0x360], R6 ;  /* 0x0003600601007387 */ /* 0x0001e20000100a00 */
[----:B------:R-:W-:Y:S02]  /*7c810*/  IMAD.MOV.U32 R8, RZ, RZ, R51 ;  /* 0x000000ffff087224 */ /* 0x000fe400078e0033 */
[----:B------:R-:W-:Y:S01]  /*7c820*/  IMAD.MOV.U32 R41, RZ, RZ, R53 ;  /* 0x000000ffff297224 */ /* 0x000fe200078e0035 */
[----:B------:R-:W3:Y:S04]  /*7c830*/  LDL.LU R51, [R1+0x26a8] ;  /* 0x0026a80001337983 */ /* 0x000ee80000300800 */
[----:B------:R-:W3:Y:S01]  /*7c840*/  LDL.LU R53, [R1+0x2634] ;  /* 0x0026340001357983 */ /* 0x000ee20000300800 */
[----:B0-----:R-:W-:-:S05]  /*7c850*/  IADD3 R6, P6, PT, R55, R30, RZ ;  /* 0x0000001e37067210 */ /* 0x001fca0007fde0ff */
[----:B------:R-:W-:-:S05]  /*7c860*/  IMAD.X R7, R35, 0x1, R33, P6 ;  /* 0x0000000123077824 */ /* 0x000fca00030e0621 */
[----:B------:R0:W-:Y:S01]  /*7c870*/  STL.64 [R1+0x358], R6 ;  /* 0x0003580601007387 */ /* 0x0001e20000100a00 */
[----:B----4-:R-:W-:-:S03]  /*7c880*/  PRMT R5, R50, 0x3340, R2 ;  /* 0x0000334032057816 */ /* 0x010fc60000000002 */
[----:B------:R-:W4:Y:S01]  /*7c890*/  LDL.LU R50, [R1+0x2de4] ;  /* 0x002de40001327983 */ /* 0x000f220000300800 */
[----:B0-----:R-:W-:-:S03]  /*7c8a0*/  IADD3 R6, P6, PT, R55, R31, RZ ;  /* 0x0000001f37067210 */ /* 0x001fc60007fde0ff */
[----:B------:R-:W4:Y:S02]  /*7c8b0*/  LDL.LU R55, [R1+0x266c] ;  /* 0x00266c0001377983 */ /* 0x000f240000300800 */
[----:B------:R-:W-:-:S05]  /*7c8c0*/  IMAD.X R7, R35, 0x1, R34, P6 ;  /* 0x0000000123077824 */ /* 0x000fca00030e0622 */
[----:B------:R2:W-:Y:S04]  /*7c8d0*/  STL.64 [R1+0x350], R6 ;  /* 0x0003500601007387 */ /* 0x0005e80000100a00 */
[----:B------:R-:W4:Y:S01]  /*7c8e0*/  LDL.LU R2, [R1+0x2684] ;  /* 0x0026840001027983 */ /* 0x000f220000300800 */
[----:B--2---:R-:W-:-:S04]  /*7c8f0*/  LOP3.LUT R6, R49, 0xffff, RZ, 0xc0, !PT ;  /* 0x0000ffff31067812 */ /* 0x004fc800078ec0ff */
[----:B------:R-:W-:Y:S01]  /*7c900*/  PRMT R4, R6, 0x3340, R4 ;  /* 0x0000334006047816 */ /* 0x000fe20000000004 */
[----:B------:R-:W-:Y:S01]  /*7c910*/  STL [R1+0x250], R6 ;  /* 0x0002500601007387 */ /* 0x000fe20000100800 */
[----:B------:R-:W-:Y:S02]  /*7c920*/  LOP3.LUT R52, R52, 0xffff, RZ, 0xc0, !PT ;  /* 0x0000ffff34347812 */ /* 0x000fe400078ec0ff */
[----:B------:R-:W-:Y:S01]  /*7c930*/  PRMT R4, R5, 0x5410, R4 ;  /* 0x0000541005047816 */ /* 0x000fe20000000004 */
[----:B------:R-:W2:Y:S04]  /*7c940*/  LDL.LU R7, [R1+0x2650] ;  /* 0x0026500001077983 */ /* 0x000ea80000300800 */
[----:B------:R0:W-:Y:S01]  /*7c950*/  STL [R1+0x318], R4 ;  /* 0x0003180401007387 */ /* 0x0001e20000100800 */
[----:B---3--:R-:W-:-:S02]  /*7c960*/  LOP3.LUT R47, R54, 0xffff, RZ, 0xc0, !PT ;  /* 0x0000ffff362f7812 */ /* 0x008fc400078ec0ff */
[----:B0-----:R-:W-:-:S04]  /*7c970*/  PRMT R4, R52, 0x3340, R0 ;  /* 0x0000334034047816 */ /* 0x001fc80000000000 */
[----:B------:R-:W-:Y:S01]  /*7c980*/  PRMT R5, R57, 0x5410, R4 ;  /* 0x0000541039057816 */ /* 0x000fe20000000004 */
[----:B------:R-:W-:Y:S01]  /*7c990*/  STL [R1+0x2d6c], R52 ;  /* 0x002d6c3401007387 */ /* 0x000fe20000100800 */
[----:B------:R-:W-:-:S03]  /*7c9a0*/  IMAD.MOV.U32 R37, RZ, RZ, R56 ;  /* 0x000000ffff257224 */ /* 0x000fc600078e0038 */
[----:B------:R0:W-:Y:S01]  /*7c9b0*/  STL [R1+0x23dc], R5 ;  /* 0x0023dc0501007387 */ /* 0x0001e20000100800 */
[--C-:B------:R-:W-:Y:S02]  /*7c9c0*/  PRMT R39, R48, 0x4210, R47.reuse ;  /* 0x0000421030277816 */ /* 0x100fe4000000002f */
[----:B------:R-:W-:Y:S02]  /*7c9d0*/  PRMT R47, R8, 0x5210, R47 ;  /* 0x00005210082f7816 */ /* 0x000fe4000000002f */
[----:B------:R-:W-:Y:S02]  /*7c9e0*/  LOP3.LUT R24, R51, 0xffff, RZ, 0xc0, !PT ;  /* 0x0000ffff33187812 */ /* 0x000fe400078ec0ff */
[----:B----4-:R-:W-:Y:S02]  /*7c9f0*/  LOP3.LUT R4, R50, 0xffff, RZ, 0xc0, !PT ;  /* 0x0000ffff32047812 */ /* 0x010fe400078ec0ff */
[----:B------:R-:W3:Y:S04]  /*7ca00*/  LDL.LU R50, [R1+0x2de0] ;  /* 0x002de00001327983 */ /* 0x000ee80000300800 */
[----:B------:R-:W4:Y:S04]  /*7ca10*/  LDL.LU R6, [R1+0x2754] ;  /* 0x0027540001067983 */ /* 0x000f280000300800 */
[----:B------:R-:W4:Y:S04]  /*7ca20*/  LDL.LU R56, [R1+0x26e8] ;  /* 0x0026e80001387983 */ /* 0x000f280000300800 */
[----:B------:R-:W4:Y:S04]  /*7ca30*/  LDL.LU R48, [R1+0x2724] ;  /* 0x0027240001307983 */ /* 0x000f280000300800 */
[----:B------:R-:W4:Y:S04]  /*7ca40*/  LDL.LU R49, [R1+0x2758] ;  /* 0x0027580001317983 */ /* 0x000f280000300800 */
[----:B------:R-:W0:Y:S04]  /*7ca50*/  LDL.LU R57, [R1+0x26ec] ;  /* 0x0026ec0001397983 */ /* 0x000e280000300800 */
[----:B------:R-:W4:Y:S01]  /*7ca60*/  LDL.LU R54, [R1+0x2728] ;  /* 0x0027280001367983 */ /* 0x000f220000300800 */
[----:B------:R-:W-:-:S03]  /*7ca70*/  PRMT R35, R59, 0x5210, R4 ;  /* 0x000052103b237816 */ /* 0x000fc60000000004 */
[----:B------:R-:W-:Y:S04]  /*7ca80*/  STL.64 [R1+0x2db8], R38 ;  /* 0x002db82601007387 */ /* 0x000fe80000100a00 */
[----:B------:R-:W-:Y:S04]  /*7ca90*/  STL.64 [R1+0x2db0], R36 ;  /* 0x002db02401007387 */ /* 0x000fe80000100a00 */
[----:B------:R-:W-:Y:S04]  /*7caa0*/  STL.64 [R1+0x2dc8], R46 ;  /* 0x002dc82e01007387 */ /* 0x000fe80000100a00 */
[----:B------:R-:W-:Y:S04]  /*7cab0*/  STL.64 [R1+0x2dc0], R44 ;  /* 0x002dc02c01007387 */ /* 0x000fe80000100a00 */
[----:B------:R-:W4:Y:S04]  /*7cac0*/  LDL.LU R59, [R1+0x2740] ;  /* 0x00274000013b7983 */ /* 0x000f280000300800 */
[----:B------:R-:W4:Y:S01]  /*7cad0*/  LDL.LU R51, [R1+0x26e0] ;  /* 0x0026e00001337983 */ /* 0x000f220000300800 */
[----:B------:R-:W-:-:S02]  /*7cae0*/  LOP3.LUT R22, R53, 0xffff, RZ, 0xc0, !PT ;  /* 0x0000ffff35167812 */ /* 0x000fc400078ec0ff */
[----:B------:R-:W-:Y:S01]  /*7caf0*/  LOP3.LUT R23, R55, 0xffff, RZ, 0xc0, !PT ;  /* 0x0000ffff37177812 */ /* 0x000fe200078ec0ff */
[----:B------:R-:W4:Y:S01]  /*7cb00*/  LDL.LU R53, [R1+0x270c] ;  /* 0x00270c0001357983 */ /* 0x000f220000300800 */
[----:B------:R-:W-:Y:S02]  /*7cb10*/  PRMT R43, R43, 0x4210, R4 ;  /* 0x000042102b2b7816 */ /* 0x000fe40000000004 */
[----:B------:R-:W-:Y:S02]  /*7cb20*/  LOP3.LUT R28, R2, 0xffff, RZ, 0xc0, !PT ;  /* 0x0000ffff021c7812 */ /* 0x000fe400078ec0ff */
[----:B------:R-:W-:Y:S01]  /*7cb30*/  PRMT R4, R22, 0x3340, R0 ;  /* 0x0000334016047816 */ /* 0x000fe20000000000 */
[----:B------:R-:W4:Y:S01]  /*7cb40*/  LDL.LU R2, [R1+0x2744] ;  /* 0x0027440001027983 */ /* 0x000f220000300800 */
[----:B------:R-:W-:Y:S02]  /*7cb50*/  PRMT R15, R24, 0x3340, R23 ;  /* 0x00003340180f7816 */ /* 0x000fe40000000017 */
[----:B--2---:R-:W-:Y:S01]  /*7cb60*/  LOP3.LUT R27, R7, 0xffff, RZ, 0xc0, !PT ;  /* 0x0000ffff071b7812 */ /* 0x004fe200078ec0ff */
[----:B------:R-:W2:Y:S01]  /*7cb70*/  LDL.LU R55, [R1+0x26e4] ;  /* 0x0026e40001377983 */ /* 0x000ea20000300800 */
[----:B------:R-:W-:-:S02]  /*7cb80*/  PRMT R15, R15, 0x5410, R4 ;  /* 0x000054100f0f7816 */ /* 0x000fc40000000004 */
[----:B------:R-:W-:Y:S02]  /*7cb90*/  PRMT R16, R28, 0x3340, R27 ;  /* 0x000033401c107816 */ /* 0x000fe4000000001b */
[----:B---3--:R-:W-:Y:S02]  /*7cba0*/  LOP3.LUT R30, R50, 0xffff, RZ, 0xc0, !PT ;  /* 0x0000ffff321e7812 */ /* 0x008fe400078ec0ff */
[----:B------:R-:W3:Y:S02]  /*7cbb0*/  LDL.LU R50, [R1+0x2710] ;  /* 0x0027100001327983 */ /* 0x000ee40000300800 */
[----:B------:R-:W-:Y:S02]  /*7cbc0*/  PRMT R4, R30, 0x3340, R0 ;  /* 0x000033401e047816 */ /* 0x000fe40000000000 */
[----:B----4-:R-:W-:Y:S02]  /*7cbd0*/  LOP3.LUT R26, R6, 0xffff, RZ, 0xc0, !PT ;  /* 0x0000ffff061a7812 */ /* 0x010fe400078ec0ff */
[----:B------:R-:W-:-:S02]  /*7cbe0*/  LOP3.LUT R29, R56, 0xffff, RZ, 0xc0, !PT ;  /* 0x0000ffff381d7812 */ /* 0x000fc400078ec0ff */
[----:B------:R-:W-:Y:S02]  /*7cbf0*/  LOP3.LUT R25, R48, 0xffff, RZ, 0xc0, !PT ;  /* 0x0000ffff30197812 */ /* 0x000fe400078ec0ff */
[----:B------:R-:W-:Y:S02]  /*7cc00*/  PRMT R16, R16, 0x5410, R4 ;  /* 0x0000541010107816 */ /* 0x000fe40000000004 */
[----:B0-----:R-:W-:Y:S02]  /*7cc10*/  LOP3.LUT R5, R57, 0xffff, RZ, 0xc0, !PT ;  /* 0x0000ffff39057812 */ /* 0x001fe400078ec0ff */
[----:B------:R-:W-:Y:S02]  /*7cc20*/  PRMT R4, R29, 0x3340, R0 ;  /* 0x000033401d047816 */ /* 0x000fe40000000000 */
[----:B------:R-:W-:Y:S01]  /*7cc30*/  PRMT R12, R26, 0x3340, R25 ;  /* 0x000033401a0c7816 */ /* 0x000fe20000000019 */
[----:B------:R0:W-:Y:S01]  /*7cc40*/  STL [R1+0xdc], R5 ;  /* 0x0000dc0501007387 */ /* 0x0001e20000100800 */
[----:B------:R-:W-:-:S03]  /*7cc50*/  LOP3.LUT R32, R49, 0xffff, RZ, 0xc0, !PT ;  /* 0x0000ffff31207812 */ /* 0x000fc600078ec0ff */
[----:B------:R-:W4:Y:S01]  /*7cc60*/  LDL.LU R48, [R1+0x2868] ;  /* 0x0028680001307983 */ /* 0x000f220000300800 */
[----:B------:R-:W-:-:S03]  /*7cc70*/  LOP3.LUT R31, R54, 0xffff, RZ, 0xc0, !PT ;  /* 0x0000ffff361f7812 */ /* 0x000fc600078ec0ff */
[----:B------:R-:W4:Y:S01]  /*7cc80*/  LDL.LU R49, [R1+0x27b8] ;  /* 0x0027b80001317983 */ /* 0x000f220000300800 */
[----:B------:R-:W-:Y:S02]  /*7cc90*/  PRMT R12, R12, 0x5410, R4 ;  /* 0x000054100c0c7816 */ /* 0x000fe40000000004 */
[----:B------:R-:W-:Y:S01]  /*7cca0*/  PRMT R4, R5, 0x3340, R0 ;  /* 0x0000334005047816 */ /* 0x000fe20000000000 */
[----:B------:R-:W4:Y:S04]  /*7ccb0*/  LDL.LU R54, [R1+0x2814] ;  /* 0x0028140001367983 */ /* 0x000f280000300800 */
[----:B------:R-:W4:Y:S01]  /*7ccc0*/  LDL.LU R57, [R1+0x286c] ;  /* 0x00286c0001397983 */ /* 0x000f220000300800 */
[----:B0-----:R-:W-:Y:S02]  /*7ccd0*/  LOP3.LUT R5, R59, 0xffff, RZ, 0xc0, !PT ;  /* 0x0000ffff3b057812 */ /* 0x001fe400078ec0ff */
[----:B------:R-:W-:-:S03]  /*7cce0*/  LOP3.LUT R34, R51, 0xffff, RZ, 0xc0, !PT ;  /* 0x0000ffff33227812 */ /* 0x000fc600078ec0ff */
[----:B------:R-:W-:Y:S04]  /*7ccf0*/  STL [R1+0x48], R5 ;  /* 0x0000480501007387 */ /* 0x000fe80000100800 */
[----:B------:R-:W4:Y:S01]  /*7cd00*/  LDL.LU R51, [R1+0x27bc] ;  /* 0x0027bc0001337983 */ /* 0x000f220000300800 */
[----:B------:R-:W-:Y:S02]  /*7cd10*/  PRMT R11, R32, 0x3340, R31 ;  /* 0x00003340200b7816 */ /* 0x000fe4000000001f */
[----:B------:R-:W-:Y:S02]  /*7cd20*/  LOP3.LUT R6, R53, 0xffff, RZ, 0xc0, !PT ;  /* 0x0000ffff35067812 */ /* 0x000fe400078ec0ff */
[----:B------:R-:W-:Y:S02]  /*7cd30*/  PRMT R11, R11, 0x5410, R4 ;  /* 0x000054100b0b7816 */ /* 0x000fe40000000004 */
[----:B------:R-:W-:-:S02]  /*7cd40*/  PRMT R4, R34, 0x3340, R0 ;  /* 0x0000334022047816 */ /* 0x000fc40000000000 */
[----:B------:R-:W-:Y:S01]  /*7cd50*/  PRMT R10, R5, 0x3340, R6 ;  /* 0x00003340050a7816 */ /* 0x000fe20000000006 */
[----:B------:R0:W-:Y:S01]  /*7cd60*/  STL [R1+0x40], R6 ;  /* 0x0000400601007387 */ /* 0x0001e20000100800 */
[----:B------:R-:W-:Y:S02]  /*7cd70*/  LOP3.LUT R2, R2, 0xffff, RZ, 0xc0, !PT ;  /* 0x0000ffff02027812 */ /* 0x000fe400078ec0ff */
[----:B--2---:R-:W-:Y:S01]  /*7cd80*/  LOP3.LUT R55, R55, 0xffff, RZ, 0xc0, !PT ;  /* 0x0000ffff37377812 */ /* 0x004fe200078ec0ff */
[----:B------:R-:W2:Y:S01]  /*7cd90*/  LDL.LU R19, [R1+0x2818] ;  /* 0x0028180001137983 */ /* 0x000ea20000300800 */
[----:B------:R-:W-:Y:S02]  /*7cda0*/  PRMT R10, R10, 0x5410, R4 ;  /* 0x000054100a0a7816 */ /* 0x000fe40000000004 */
[----:B------:R-:W-:Y:S01]  /*7cdb0*/  PRMT R4, R55, 0x3340, R0 ;  /* 0x0000334037047816 */ /* 0x000fe20000000000 */
[----:B------:R-:W2:Y:S04]  /*7cdc0*/  LDL.LU R14, [R1+0x2854] ;  /* 0x00285400010e7983 */ /* 0x000ea80000300800 */
[----:B------:R-:W2:Y:S04]  /*7cdd0*/  LDL.LU R53, [R1+0x279c] ;  /* 0x00279c0001357983 */ /* 0x000ea80000300800 */
[----:B------:R-:W2:Y:S04]  /*7cde0*/  LDL.LU R13, [R1+0x2800] ;  /* 0x00280000010d7983 */ /* 0x000ea80000300800 */
[----:B0-----:R-:W2:Y:S04]  /*7cdf0*/  LDL.LU R6, [R1+0x2858] ;  /* 0x0028580001067983 */ /* 0x001ea80000300800 */
[----:B------:R-:W2:Y:S04]  /*7ce00*/  LDL.LU R59, [R1+0x2748] ;  /* 0x00274800013b7983 */ /* 0x000ea80000300800 */
[----:B------:R-:W2:Y:S04]  /*7ce10*/  LDL.LU R7, [R1+0x2804] ;  /* 0x0028040001077983 */ /* 0x000ea80000300800 */
[----:B------:R-:W-:Y:S04]  /*7ce20*/  STL [R1+0x2d70], R55 ;  /* 0x002d703701007387 */ /* 0x000fe80000100800 */
[----:B------:R0:W-:Y:S01]  /*7ce30*/  STL [R1+0x2d78], R2 ;  /* 0x002d780201007387 */ /* 0x0001e20000100800 */
[----:B---3--:R-:W-:-:S04]  /*7ce40*/  LOP3.LUT R50, R50, 0xffff, RZ, 0xc0, !PT ;  /* 0x0000ffff32327812 */ /* 0x008fc800078ec0ff */
[----:B------:R-:W-:Y:S01]  /*7ce50*/  PRMT R9, R2, 0x3340, R50 ;  /* 0x0000334002097816 */ /* 0x000fe20000000032 */
[----:B------:R-:W-:Y:S03]  /*7ce60*/  STL [R1+0x2d74], R50 ;  /* 0x002d743201007387 */ /* 0x000fe60000100800 */
[----:B------:R-:W-:Y:S01]  /*7ce70*/  PRMT R9, R9, 0x5410, R4 ;  /* 0x0000541009097816 */ /* 0x000fe20000000004 */
[----:B------:R-:W3:Y:S01]  /*7ce80*/  LDL.LU R56, [R1+0x26b8] ;  /* 0x0026b80001387983 */ /* 0x000ee20000300800 */
[----:B----4-:R-:W-:Y:S02]  /*7ce90*/  LOP3.LUT R5, R48, 0xffff, RZ, 0xc0, !PT ;  /* 0x0000ffff30057812 */ /* 0x010fe400078ec0ff */
[----:B------:R-:W-:-:S03]  /*7cea0*/  LOP3.LUT R4, R49, 0xffff, RZ, 0xc0, !PT ;  /* 0x0000ffff31047812 */ /* 0x000fc600078ec0ff */
[----:B------:R-:W-:Y:S01]  /*7ceb0*/  STL [R1+0xf0], R5 ;  /* 0x0000f00501007387 */ /* 0x000fe20000100800 */
[----:B------:R-:W-:-:S03]  /*7cec0*/  LOP3.LUT R8, R54, 0xffff, RZ, 0xc0, !PT ;  /* 0x0000ffff36087812 */ /* 0x000fc600078ec0ff */
[----:B------:R-:W-:Y:S04]  /*7ced0*/  STL [R1+0x20c], R4 ;  /* 0x00020c0401007387 */ /* 0x000fe80000100800 */
[----:B------:R-:W4:Y:S01]  /*7cee0*/  LDL.LU R54, [R1+0x2644] ;  /* 0x0026440001367983 */ /* 0x000f220000300800 */
[----:B0-----:R-:W-:-:S03]  /*7cef0*/  LOP3.LUT R2, R57, 0xffff, RZ, 0xc0, !PT ;  /* 0x0000ffff39027812 */ /* 0x001fc600078ec0ff */
[----:B------:R0:W-:Y:S04]  /*7cf00*/  STL [R1+0x1ec], R8 ;  /* 0x0001ec0801007387 */ /* 0x0001e80000100800 */
[----:B------:R-:W4:Y:S01]  /*7cf10*/  LDL.LU R48, [R1+0x267c] ;  /* 0x00267c0001307983 */ /* 0x000f220000300800 */
[----:B------:R-:W-:-:S03]  /*7cf20*/  LOP3.LUT R17, R51, 0xffff, RZ, 0xc0, !PT ;  /* 0x0000ffff33117812 */ /* 0x000fc600078ec0ff */
[----:B------:R-:W4:Y:S04]  /*7cf30*/  LDL.LU R49, [R1+0x2608] ;  /* 0x0026080001317983 */ /* 0x000f280000300800 */
[----:B------:R-:W4:Y:S04]  /*7cf40*/  LDL.LU R57, [R1+0x25c8] ;  /* 0x0025c80001397983 */ /* 0x000f280000300800 */
[----:B------:R-:W4:Y:S01]  /*7cf50*/  LDL R51, [R1+0xdf4] ;  /* 0x000df40001337983 */ /* 0x000f220000100800 */
[----:B------:R-:W-:Y:S02]  /*7cf60*/  IMAD.MOV.U32 R36, RZ, RZ, R61 ;  /* 0x000000ffff247224 */ /* 0x000fe400078e003d */
[----:B------:R-:W-:-:S02]  /*7cf70*/  IMAD.MOV.U32 R37, RZ, RZ, R3 ;  /* 0x000000ffff257224 */ /* 0x000fc400078e0003 */
[----:B------:R-:W-:Y:S02]  /*7cf80*/  IMAD.MOV.U32 R38, RZ, RZ, R60 ;  /* 0x000000ffff267224 */ /* 0x000fe400078e003c */
[----:B------:R-:W-:Y:S01]  /*7cf90*/  IMAD.MOV.U32 R39, RZ, RZ, R58 ;  /* 0x000000ffff277224 */ /* 0x000fe200078e003a */
[----:B0-----:R-:W-:Y:S02]  /*7cfa0*/  PRMT R8, R5, 0x3340, R8 ;  /* 0x0000334005087816 */ /* 0x001fe40000000008 */
[----:B--2---:R-:W-:Y:S01]  /*7cfb0*/  LOP3.LUT R5, R19, 0xffff, RZ, 0xc0, !PT ;  /* 0x0000ffff13057812 */ /* 0x004fe200078ec0ff */
[----:B------:R-:W-:Y:S04]  /*7cfc0*/  STL [R1+0x50], R2 ;  /* 0x0000500201007387 */ /* 0x000fe80000100800 */
[----:B------:R-:W-:Y:S04]  /*7cfd0*/  STL [R1+0x218], R17 ;  /* 0x0002181101007387 */ /* 0x000fe80000100800 */
[----:B------:R-:W-:Y:S04]  /*7cfe0*/  STL [R1+0x4c], R5 ;  /* 0x00004c0501007387 */ /* 0x000fe80000100800 */
[----:B------:R-:W2:Y:S04]  /*7cff0*/  LDL.LU R61, [R1+0x2ddc] ;  /* 0x002ddc00013d7983 */ /* 0x000ea80000300800 */
[----:B------:R-:W2:Y:S04]  /*7d000*/  LDL.LU R3, [R1+0x2dd8] ;  /* 0x002dd80001037983 */ /* 0x000ea80000300800 */
[----:B------:R-:W2:Y:S04]  /*7d010*/  LDL.LU R60, [R1+0x2dd4] ;  /* 0x002dd400013c7983 */ /* 0x000ea80000300800 */
[----:B------:R-:W2:Y:S01]  /*7d020*/  LDL.LU R58, [R1+0x2dd0] ;  /* 0x002dd000013a7983 */ /* 0x000ea20000300800 */
[----:B---3--:R-:W-:-:S03]  /*7d030*/  LOP3.LUT R21, R56, 0xffff, RZ, 0xc0, !PT ;  /* 0x0000ffff38157812 */ /* 0x008fc600078ec0ff */
[----:B----4-:R-:W0:Y:S01]  /*7d040*/  LDS.128 R44, [R51] ;  /* 0x00000000332c7984 */ /* 0x010e220000000c00 */
[----:B------:R-:W-:-:S03]  /*7d050*/  NOP ;  /* 0x0000000000007918 */ /* 0x000fc60000000000 */
[----:B------:R-:W-:Y:S01]  /*7d060*/  STSM.16.M88.4 [R51], R36 ;  /* 0x0000002433007844 */ /* 0x000fe20000000200 */
[----:B------:R-:W-:-:S03]  /*7d070*/  NOP ;  /* 0x0000000000007918 */ /* 0x000fc60000000000 */
[----:B------:R-:W1:Y:S01]  /*7d080*/  LDS.128 R36, [R51] ;  /* 0x0000000033247984 */ /* 0x000e620000000c00 */
[----:B------:R-:W-:-:S03]  /*7d090*/  LOP3.LUT R20, R48, 0xffff, RZ, 0xc0, !PT ;  /* 0x0000ffff30147812 */ /* 0x000fc600078ec0ff */
[----:B0-----:R-:W-:Y:S04]  /*7d0a0*/  STL.64 [R1+0x1c0], R44 ;  /* 0x0001c02c01007387 */ /* 0x001fe80000100a00 */
[----:B------:R0:W-:Y:S04]  /*7d0b0*/  STL.64 [R1+0x1c8], R46 ;  /* 0x0001c82e01007387 */ /* 0x0001e80000100a00 */
[----:B0-----:R-:W3:Y:S04]  /*7d0c0*/  LDL.LU.64 R46, [R1+0x2dc8] ;  /* 0x002dc800012e7983 */ /* 0x001ee80000300a00 */
[----:B------:R-:W3:Y:S01]  /*7d0d0*/  LDL.LU.64 R44, [R1+0x2dc0] ;  /* 0x002dc000012c7983 */ /* 0x000ee20000300a00 */
[----:B------:R-:W-:-:S03]  /*7d0e0*/  NOP ;  /* 0x0000000000007918 */ /* 0x000fc60000000000 */
[----:B------:R-:W4:Y:S04]  /*7d0f0*/  LDL.LU R19, [R1+0x27fc] ;  /* 0x0027fc0001137983 */ /* 0x000f280000300800 */
[----:B------:R-:W2:Y:S04]  /*7d100*/  LDL.LU R56, [R1+0x27f4] ;  /* 0x0027f40001387983 */ /* 0x000ea80000300800 */
[----:B------:R-:W2:Y:S04]  /*7d110*/  LDL.LU R48, [R1+0x27d4] ;  /* 0x0027d40001307983 */ /* 0x000ea80000300800 */
[----:B-1----:R-:W-:Y:S04]  /*7d120*/  STL.64 [R1+0x1b0], R36 ;  /* 0x0001b02401007387 */ /* 0x002fe80000100a00 */
[----:B------:R0:W-:Y:S04]  /*7d130*/  STL.64 [R1+0x1b8], R38 ;  /* 0x0001b82601007387 */ /* 0x0001e80000100a00 */
[----:B0-----:R-:W2:Y:S04]  /*7d140*/  LDL.LU.64 R38, [R1+0x2db8] ;  /* 0x002db80001267983 */ /* 0x001ea80000300a00 */
[----:B------:R-:W2:Y:S04]  /*7d150*/  LDL.LU.64 R36, [R1+0x2db0] ;  /* 0x002db00001247983 */ /* 0x000ea80000300a00 */
[----:B--2---:R-:W-:Y:S01]  /*7d160*/  STSM.16.M88.4 [R51], R36 ;  /* 0x0000002433007844 */ /* 0x004fe20000000200 */
[----:B------:R-:W-:-:S03]  /*7d170*/  NOP ;  /* 0x0000000000007918 */ /* 0x000fc60000000000 */
[----:B------:R-:W0:Y:S01]  /*7d180*/  LDS.128 R36, [R51] ;  /* 0x0000000033247984 */ /* 0x000e220000000c00 */
[----:B------:R-:W-:-:S03]  /*7d190*/  NOP ;  /* 0x0000000000007918 */ /* 0x000fc60000000000 */
[----:B0-----:R-:W-:Y:S04]  /*7d1a0*/  STL.64 [R1+0x1a0], R36 ;  /* 0x0001a02401007387 */ /* 0x001fe80000100a00 */
[----:B------:R0:W-:Y:S04]  /*7d1b0*/  STL.64 [R1+0x1a8], R38 ;  /* 0x0001a82601007387 */ /* 0x0001e80000100a00 */
[----:B0-----:R-:W2:Y:S04]  /*7d1c0*/  LDL.LU.64 R38, [R1+0x2da8] ;  /* 0x002da80001267983 */ /* 0x001ea80000300a00 */
[----:B------:R-:W2:Y:S04]  /*7d1d0*/  LDL.LU.64 R36, [R1+0x2da0] ;  /* 0x002da00001247983 */ /* 0x000ea80000300a00 */
[----:B------:R-:W-:Y:S01]  /*7d1e0*/  STSM.16.M88.4 [R51], R40 ;  /* 0x0000002833007844 */ /* 0x000fe20000000200 */
[----:B------:R-:W-:-:S03]  /*7d1f0*/  NOP ;  /* 0x0000000000007918 */ /* 0x000fc60000000000 */
[----:B------:R-:W0:Y:S01]  /*7d200*/  LDS.128 R40, [R51] ;  /* 0x0000000033287984 */ /* 0x000e220000000c00 */
[----:B------:R-:W-:Y:S01]  /*7d210*/  LOP3.LUT R18, R49, 0xffff, RZ, 0xc0, !PT ;  /* 0x0000ffff31127812 */ /* 0x000fe200078ec0ff */
[----:B------:R-:W-:Y:S02]  /*7d220*/  NOP ;  /* 0x0000000000007918 */ /* 0x000fe40000000000 */
[----:B------:R-:W3:Y:S04]  /*7d230*/  LDL.LU R33, [R1+0x2708] ;  /* 0x0027080001217983 */ /* 0x000ee80000300800 */
[----:B------:R-:W3:Y:S04]  /*7d240*/  LDL.LU R49, [R1+0x2704] ;  /* 0x0027040001317983 */ /* 0x000ee80000300800 */
[----:B0-----:R-:W-:Y:S04]  /*7d250*/  STL.64 [R1+0x190], R40 ;  /* 0x0001902801007387 */ /* 0x001fe80000100a00 */
[----:B------:R-:W-:Y:S01]  /*7d260*/  STL.64 [R1+0x198], R42 ;  /* 0x0001982a01007387 */ /* 0x000fe20000100a00 */
[----:B------:R-:W-:-:S04]  /*7d270*/  PRMT R4, R4, 0x3340, R0 ;  /* 0x0000334004047816 */ /* 0x000fc80000000000 */
[----:B------:R-:W-:Y:S02]  /*7d280*/  PRMT R8, R8, 0x5410, R4 ;  /* 0x0000541008087816 */ /* 0x000fe40000000004 */
[----:B------:R-:W-:Y:S02]  /*7d290*/  PRMT R4, R17, 0x3340, R0 ;  /* 0x0000334011047816 */ /* 0x000fe40000000000 */
[----:B------:R-:W-:Y:S02]  /*7d2a0*/  LOP3.LUT R17, R57, 0xffff, RZ, 0xc0, !PT ;  /* 0x0000ffff39117812 */ /* 0x000fe400078ec0ff */
[----:B------:R-:W3:Y:S04]  /*7d2b0*/  LDL.LU R57, [R1+0x26f4] ;  /* 0x0026f40001397983 */ /* 0x000ee80000300800 */
[----:B--2---:R0:W-:Y:S01]  /*7d2c0*/  STSM.16.M88.4 [R51], R36 ;  /* 0x0000002433007844 */ /* 0x0041e20000000200 */
[----:B------:R-:W-:-:S03]  /*7d2d0*/  NOP ;  /* 0x0000000000007918 */ /* 0x000fc60000000000 */
[----:B------:R-:W1:Y:S01]  /*7d2e0*/  LDS.128 R40, [R51] ;  /* 0x0000000033287984 */ /* 0x000e620000000c00 */
[----:B0-----:R-:W-:-:S03]  /*7d2f0*/  IMAD.MOV.U32 R36, RZ, RZ, R60 ;  /* 0x000000ffff247224 */ /* 0x001fc600078e003c */
[----:B------:R-:W2:Y:S01]  /*7d300*/  LDL.LU R60, [R1+0x2d98] ;  /* 0x002d9800013c7983 */ /* 0x000ea20000300800 */
[----:B------:R-:W-:Y:S02]  /*7d310*/  IMAD.MOV.U32 R37, RZ, RZ, R3 ;  /* 0x000000ffff257224 */ /* 0x000fe400078e0003 */
[----:B------:R-:W-:Y:S01]  /*7d320*/  IMAD.MOV.U32 R38, RZ, RZ, R61 ;  /* 0x000000ffff267224 */ /* 0x000fe200078e003d */
[----:B------:R-:W2:Y:S04]  /*7d330*/  LDL.LU R3, [R1+0x2d94] ;  /* 0x002d940001037983 */ /* 0x000ea80000300800 */
[----:B------:R-:W2:Y:S04]  /*7d340*/  LDL.LU R61, [R1+0x2d90] ;  /* 0x002d9000013d7983 */ /* 0x000ea80000300800 */
[----:B-1----:R-:W-:Y:S04]  /*7d350*/  STL.64 [R1+0x180], R40 ;  /* 0x0001802801007387 */ /* 0x002fe80000100a00 */
[----:B------:R0:W-:Y:S04]  /*7d360*/  STL.64 [R1+0x188], R42 ;  /* 0x0001882a01007387 */ /* 0x0001e80000100a00 */
[----:B0-----:R-:W2:Y:S04]  /*7d370*/  LDL.LU.64 R42, [R1+0x2d88] ;  /* 0x002d8800012a7983 */ /* 0x001ea80000300a00 */
[----:B------:R-:W2:Y:S01]  /*7d380*/  LDL.LU.64 R40, [R1+0x2d80] ;  /* 0x002d800001287983 */ /* 0x000ea20000300a00 */
[----:B------:R-:W-:Y:S01]  /*7d390*/  NOP ;  /* 0x0000000000007918 */ /* 0x000fe20000000000 */
[----:B------:R-:W-:-:S02]  /*7d3a0*/  PRMT R5, R2, 0x3340, R5 ;  /* 0x0000334002057816 */ /* 0x000fc40000000005 */
[----:B------:R-:W-:Y:S02]  /*7d3b0*/  LOP3.LUT R2, R14, 0xffff, RZ, 0xc0, !PT ;  /* 0x0000ffff0e027812 */ /* 0x000fe400078ec0ff */
[----:B------:R-:W-:Y:S02]  /*7d3c0*/  LOP3.LUT R53, R53, 0xffff, RZ, 0xc0, !PT ;  /* 0x0000ffff35357812 */ /* 0x000fe400078ec0ff */
[----:B------:R-:W-:Y:S02]  /*7d3d0*/  LOP3.LUT R50, R13, 0xffff, RZ, 0xc0, !PT ;  /* 0x0000ffff0d327812 */ /* 0x000fe400078ec0ff */
[----:B------:R-:W-:Y:S02]  /*7d3e0*/  PRMT R5, R5, 0x5410, R4 ;  /* 0x0000541005057816 */ /* 0x000fe40000000004 */
[----:B------:R-:W-:Y:S02]  /*7d3f0*/  LOP3.LUT R55, R6, 0xffff, RZ, 0xc0, !PT ;  /* 0x0000ffff06377812 */ /* 0x000fe400078ec0ff */
[----:B------:R-:W-:-:S02]  /*7d400*/  PRMT R4, R53, 0x3340, R0 ;  /* 0x0000334035047816 */ /* 0x000fc40000000000 */
[----:B------:R-:W-:Y:S02]  /*7d410*/  PRMT R6, R2, 0x3340, R50 ;  /* 0x0000334002067816 */ /* 0x000fe40000000032 */
[----:B------:R-:W-:Y:S02]  /*7d420*/  LOP3.LUT R59, R59, 0xffff, RZ, 0xc0, !PT ;  /* 0x0000ffff3b3b7812 */ /* 0x000fe400078ec0ff */
[----:B------:R-:W-:Y:S02]  /*7d430*/  LOP3.LUT R52, R7, 0xffff, RZ, 0xc0, !PT ;  /* 0x0000ffff07347812 */ /* 0x000fe400078ec0ff */
[----:B------:R-:W-:Y:S02]  /*7d440*/  PRMT R6, R6, 0x5410, R4 ;  /* 0x0000541006067816 */ /* 0x000fe40000000004 */
[----:B------:R-:W-:Y:S02]  /*7d450*/  PRMT R4, R59, 0x3340, R0 ;  /* 0x000033403b047816 */ /* 0x000fe40000000000 */
[----:B------:R-:W-:-:S02]  /*7d460*/  PRMT R7, R55, 0x3340, R52 ;  /* 0x0000334037077816 */ /* 0x000fc40000000034 */
[----:B------:R-:W-:Y:S02]  /*7d470*/  LOP3.LUT R54, R54, 0xffff, RZ, 0xc0, !PT ;  /* 0x0000ffff36367812 */ /* 0x000fe400078ec0ff */
[----:B------:R-:W-:Y:S02]  /*7d480*/  PRMT R7, R7, 0x5410, R4 ;  /* 0x0000541007077816 */ /* 0x000fe40000000004 */
[----:B------:R-:W-:Y:S02]  /*7d490*/  PRMT R4, R54, 0x3340, R0 ;  /* 0x0000334036047816 */ /* 0x000fe40000000000 */
[----:B------:R-:W-:Y:S02]  /*7d4a0*/  PRMT R13, R21, 0x3340, R20 ;  /* 0x00003340150d7816 */ /* 0x000fe40000000014 */
[----:B------:R-:W-:Y:S02]  /*7d4b0*/  LOP3.LUT R58, R58, 0xffff, RZ, 0xc0, !PT ;  /* 0x0000ffff3a3a7812 */ /* 0x000fe400078ec0ff */
[----:B------:R-:W-:-:S02]  /*7d4c0*/  PRMT R13, R13, 0x5410, R4 ;  /* 0x000054100d0d7816 */ /* 0x000fc40000000004 */
[----:B------:R-:W-:Y:S02]  /*7d4d0*/  PRMT R4, R58, 0x3340, R0 ;  /* 0x000033403a047816 */ /* 0x000fe40000000000 */
[----:B------:R-:W-:Y:S01]  /*7d4e0*/  PRMT R14, R18, 0x3340, R17 ;  /* 0x00003340120e7816 */ /* 0x000fe20000000011 */
[----:B------:R-:W-:-:S03]  /*7d4f0*/  IMAD.MOV.U32 R39, RZ, RZ, R35 ;  /* 0x000000ffff277224 */ /* 0x000fc600078e0023 */
[----:B------:R-:W-:Y:S02]  /*7d500*/  PRMT R14, R14, 0x5410, R4 ;  /* 0x000054100e0e7816 */ /* 0x000fe40000000004 */
[----:B----4-:R-:W-:Y:S02]  /*7d510*/  LOP3.LUT R4, R19, 0xffff, RZ, 0xc0, !PT ;  /* 0x0000ffff13047812 */ /* 0x010fe400078ec0ff */
[----:B------:R-:W-:Y:S02]  /*7d520*/  LOP3.LUT R19, R56, 0xffff, RZ, 0xc0, !PT ;  /* 0x0000ffff38137812 */ /* 0x000fe400078ec0ff */
[----:B------:R-:W-:Y:S02]  /*7d530*/  LOP3.LUT R35, R48, 0xffff, RZ, 0xc0, !PT ;  /* 0x0000ffff30237812 */ /* 0x000fe400078ec0ff */
[----:B------:R-:W-:Y:S01]  /*7d540*/  PRMT R5, R5, 0x4210, R19 ;  /* 0x0000421005057816 */ /* 0x000fe20000000013 */
[----:B--2---:R-:W-:Y:S01]  /*7d550*/  STSM.16.M88.4 [R51], R40 ;  /* 0x0000002833007844 */ /* 0x004fe20000000200 */
[----:B------:R-:W-:-:S03]  /*7d560*/  NOP ;  /* 0x0000000000007918 */ /* 0x000fc60000000000 */
[----:B------:R-:W0:Y:S01]  /*7d570*/  LDS.128 R40, [R51] ;  /* 0x0000000033287984 */ /* 0x000e220000000c00 */
[----:B------:R-:W-:-:S03]  /*7d580*/  NOP ;  /* 0x0000000000007918 */ /* 0x000fc60000000000 */
[----:B---3--:R-:W-:Y:S04]  /*7d590*/  STSM.16.M88.4 [R51], R44 ;  /* 0x0000002c33007844 */ /* 0x008fe80000000200 */
[----:B0-----:R-:W-:Y:S04]  /*7d5a0*/  STL.64 [R1+0x170], R40 ;  /* 0x0001702801007387 */ /* 0x001fe80000100a00 */
[----:B------:R-:W-:Y:S01]  /*7d5b0*/  STL.64 [R1+0x178], R42 ;  /* 0x0001782a01007387 */ /* 0x000fe20000100a00 */
[----:B------:R-:W-:-:S03]  /*7d5c0*/  NOP ;  /* 0x0000000000007918 */ /* 0x000fc60000000000 */
[----:B------:R-:W0:Y:S01]  /*7d5d0*/  LDS.128 R40, [R51] ;  /* 0x0000000033287984 */ /* 0x000e220000000c00 */
[----:B------:R-:W-:-:S03]  /*7d5e0*/  NOP ;  /* 0x0000000000007918 */ /* 0x000fc60000000000 */
[----:B------:R1:W-:Y:S04]  /*7d5f0*/  STSM.16.M88.4 [R51], R36 ;  /* 0x0000002433007844 */ /* 0x0003e80000000200 */
[----:B0-----:R-:W-:Y:S04]  /*7d600*/  STL.64 [R1+0x160], R40 ;  /* 0x0001602801007387 */ /* 0x001fe80000100a00 */
[----:B------:R-:W-:Y:S01]  /*7d610*/  STL.64 [R1+0x168], R42 ;  /* 0x0001682a01007387 */ /* 0x000fe20000100a00 */
[----:B------:R-:W-:-:S03]  /*7d620*/  NOP ;  /* 0x0000000000007918 */ /* 0x000fc60000000000 */
[----:B------:R-:W-:Y:S04]  /*7d630*/  STL [R1+0x2410], R4 ;  /* 0x0024100401007387 */ /* 0x000fe80000100800 */
[----:B------:R0:W-:Y:S04]  /*7d640*/  STL [R1+0x241c], R19 ;  /* 0x00241c1301007387 */ /* 0x0001e80000100800 */
[----:B------:R-:W-:Y:S04]  /*7d650*/  STL [R1+0x2428], R35 ;  /* 0x0024282301007387 */ /* 0x000fe80000100800 */
[----:B-1----:R-:W2:Y:S04]  /*7d660*/  LDL.LU R37, [R1+0x2658] ;  /* 0x0026580001257983 */ /* 0x002ea80000300800 */
[----:B0-----:R-:W3:Y:S04]  /*7d670*/  LDL.LU R19, [R1+0x2654] ;  /* 0x0026540001137983 */ /* 0x001ee80000300800 */
[----:B------:R-:W0:Y:S01]  /*7d680*/  LDS.128 R40, [R51] ;  /* 0x0000000033287984 */ /* 0x000e220000000c00 */
[----:B------:R-:W-:-:S02]  /*7d690*/  LOP3.LUT R61, R61, 0xffff, RZ, 0xc0, !PT ;  /* 0x0000ffff3d3d7812 */ /* 0x000fc400078ec0ff */
[----:B------:R-:W-:Y:S01]  /*7d6a0*/  PRMT R4, R8, 0x4210, R4 ;  /* 0x0000421008047816 */ /* 0x000fe20000000004 */
[----:B------:R-:W4:Y:S01]  /*7d6b0*/  LDL.LU R56, [R1+0x2648] ;  /* 0x0026480001387983 */ /* 0x000f220000300800 */
[----:B------:R-:W-:Y:S02]  /*7d6c0*/  PRMT R6, R6, 0x4210, R35 ;  /* 0x0000421006067816 */ /* 0x000fe40000000023 */
[----:B------:R-:W-:Y:S01]  /*7d6d0*/  PRMT R7, R7, 0x4210, R61 ;  /* 0x0000421007077816 */ /* 0x000fe2000000003d */
[----:B------:R-:W4:Y:S01]  /*7d6e0*/  LDL.LU R48, [R1+0x2640] ;  /* 0x0026400001307983 */ /* 0x000f220000300800 */
[----:B------:R-:W-:-:S03]  /*7d6f0*/  NOP ;  /* 0x0000000000007918 */ /* 0x000fc60000000000 */
[----:B------:R-:W-:Y:S04]  /*7d700*/  STL [R1+0x2c78], R61 ;  /* 0x002c783d01007387 */ /* 0x000fe80000100800 */
[----:B------:R1:W-:Y:S04]  /*7d710*/  STSM.16.M88.4 [R51], R4 ;  /* 0x0000000433007844 */ /* 0x0003e80000000200 */
[----:B0-----:R-:W-:Y:S04]  /*7d720*/  STL.64 [R1+0x150], R40 ;  /* 0x0001502801007387 */ /* 0x001fe80000100a00 */
[----:B------:R-:W-:Y:S01]  /*7d730*/  STL.64 [R1+0x158], R42 ;  /* 0x0001582a01007387 */ /* 0x000fe20000100a00 */
[----:B------:R-:W-:-:S03]  /*7d740*/  NOP ;  /* 0x0000000000007918 */ /* 0x000fc60000000000 */
[----:B------:R-:W0:Y:S01]  /*7d750*/  LDS.128 R40, [R51] ;  /* 0x0000000033287984 */ /* 0x000e220000000c00 */
[----:B------:R-:W-:Y:S02]  /*7d760*/  LOP3.LUT R8, R33, 0xffff, RZ, 0xc0, !PT ;  /* 0x0000ffff21087812 */ /* 0x000fe400078ec0ff */
[----:B-1----:R-:W-:Y:S02]  /*7d770*/  LOP3.LUT R5, R49, 0xffff, RZ, 0xc0, !PT ;  /* 0x0000ffff31057812 */ /* 0x002fe400078ec0ff */
[----:B------:R-:W-:Y:S01]  /*7d780*/  LOP3.LUT R6, R57, 0xffff, RZ, 0xc0, !PT ;  /* 0x0000ffff39067812 */ /* 0x000fe200078ec0ff */
[----:B------:R-:W-:Y:S01]  /*7d790*/  STL [R1+0x240c], R8 ;  /* 0x00240c0801007387 */ /* 0x000fe20000100800 */
[----:B------:R-:W-:-:S03]  /*7d7a0*/  LOP3.LUT R3, R3, 0xffff, RZ, 0xc0, !PT ;  /* 0x0000ffff03037812 */ /* 0x000fc600078ec0ff */
[----:B------:R-:W4:Y:S04]  /*7d7b0*/  LDL.LU R49, [R1+0x25b8] ;  /* 0x0025b80001317983 */ /* 0x000f280000300800 */
[----:B------:R-:W-:Y:S01]  /*7d7c0*/  STL [R1+0x2418], R5 ;  /* 0x0024180501007387 */ /* 0x000fe20000100800 */
[----:B------:R-:W-:-:S03]  /*7d7d0*/  PRMT R7, R9, 0x4210, R3 ;  /* 0x0000421009077816 */ /* 0x000fc60000000003 */
[----:B------:R-:W4:Y:S04]  /*7d7e0*/  LDL.LU R57, [R1+0x25b4] ;  /* 0x0025b40001397983 */ /* 0x000f280000300800 */
[----:B------:R-:W-:Y:S04]  /*7d7f0*/  STL [R1+0x2424], R6 ;  /* 0x0024240601007387 */ /* 0x000fe80000100800 */
[----:B------:R0:W-:Y:S04]  /*7d800*/  STL [R1+0x2430], R3 ;  /* 0x0024300301007387 */ /* 0x0001e80000100800 */
[----:B------:R-:W4:Y:S04]  /*7d810*/  LDL.LU R38, [R1+0x34c] ;  /* 0x00034c0001267983 */ /* 0x000f280000300800 */
[----:B------:R-:W4:Y:S01]  /*7d820*/  LDL.LU R39, [R1+0x1e8] ;  /* 0x0001e80001277983 */ /* 0x000f220000300800 */
[----:B------:R-:W-:-:S03]  /*7d830*/  PRMT R4, R12, 0x4210, R8 ;  /* 0x000042100c047816 */ /* 0x000fc60000000008 */
[----:B------:R-:W4:Y:S01]  /*7d840*/  LDL.LU R35, [R1+0x1e4] ;  /* 0x0001e40001237983 */ /* 0x000f220000300800 */
[----:B0-----:R-:W-:-:S03]  /*7d850*/  IMAD.MOV.U32 R3, RZ, RZ, R43 ;  /* 0x000000ffff037224 */ /* 0x001fc600078e002b */
[----:B------:R-:W4:Y:S01]  /*7d860*/  LDL.LU R33, [R1+0x1e0] ;  /* 0x0001e00001217983 */ /* 0x000f220000300800 */
[----:B------:R-:W-:-:S03]  /*7d870*/  PRMT R5, R11, 0x4210, R5 ;  /* 0x000042100b057816 */ /* 0x000fc60000000005 */
[----:B------:R-:W-:Y:S01]  /*7d880*/  STL.64 [R1+0x140], R40 ;  /* 0x0001402801007387 */ /* 0x000fe20000100a00 */
[----:B------:R-:W-:Y:S01]  /*7d890*/  PRMT R6, R10, 0x4210, R6 ;  /* 0x000042100a067816 */ /* 0x000fe20000000006 */
[----:B------:R-:W-:Y:S02]  /*7d8a0*/  NOP ;  /* 0x0000000000007918 */ /* 0x000fe40000000000 */
[----:B------:R-:W-:Y:S04]  /*7d8b0*/  STL [R1+0x148], R42 ;  /* 0x0001482a01007387 */ /* 0x000fe80000100800 */
[----:B------:R3:W-:Y:S04]  /*7d8c0*/  STL [R1+0x2bc4], R3 ;  /* 0x002bc40301007387 */ /* 0x0007e80000100800 */
[----:B------:R0:W-:Y:S01]  /*7d8d0*/  STSM.16.M88.4 [R51], R4 ;  /* 0x0000000433007844 */ /* 0x0001e20000000200 */
[----:B--2---:R-:W-:-:S02]  /*7d8e0*/  LOP3.LUT R8, R37, 0xffff, RZ, 0xc0, !PT ;  /* 0x0000ffff25087812 */ /* 0x004fc400078ec0ff */
[----:B---3--:R-:W-:Y:S02]  /*7d8f0*/  LOP3.LUT R3, R19, 0xffff, RZ, 0xc0, !PT ;  /* 0x0000ffff13037812 */ /* 0x008fe400078ec0ff */
[----:B------:R-:W2:Y:S02]  /*7d900*/  LDL.LU R19, [R1+0x258] ;  /* 0x0002580001137983 */ /* 0x000ea40000300800 */
[----:B0-----:R-:W-:Y:S02]  /*7d910*/  PRMT R5, R60, 0x4210, R3 ;  /* 0x000042103c057816 */ /* 0x001fe40000000003 */
[----:B------:R-:W-:Y:S04]  /*7d920*/  STL [R1+0x2408], R8 ;  /* 0x0024080801007387 */ /* 0x000fe80000100800 */
[----:B------:R-:W-:Y:S04]  /*7d930*/  STL [R1+0x2414], R3 ;  /* 0x0024140301007387 */ /* 0x000fe80000100800 */
[----:B------:R-:W3:Y:S01]  /*7d940*/  LDL.LU R60, [R1+0x2d7c] ;  /* 0x002d7c00013c7983 */ /* 0x000ee20000300800 */
[----:B------:R-:W-:Y:S01]  /*7d950*/  PRMT R4, R15, 0x4210, R8 ;  /* 0x000042100f047816 */ /* 0x000fe20000000008 */
[----:B------:R-:W-:-:S02]  /*7d960*/  NOP ;  /* 0x0000000000007918 */ /* 0x000fc40000000000 */
[----:B------:R-:W0:Y:S01]  /*7d970*/  LDS.128 R8, [R51] ;  /* 0x0000000033087984 */ /* 0x000e220000000c00 */
[----:B----4-:R-:W-:Y:S02]  /*7d980*/  LOP3.LUT R56, R56, 0xffff, RZ, 0xc0, !PT ;  /* 0x0000ffff38387812 */ /* 0x010fe400078ec0ff */
[----:B------:R-:W-:Y:S02]  /*7d990*/  LOP3.LUT R48, R48, 0xffff, RZ, 0xc0, !PT ;  /* 0x0000ffff30307812 */ /* 0x000fe400078ec0ff */
[----:B------:R-:W-:Y:S02]  /*7d9a0*/  PRMT R6, R16, 0x4210, R56 ;  /* 0x0000421010067816 */ /* 0x000fe40000000038 */
[----:B------:R-:W-:Y:S01]  /*7d9b0*/  PRMT R7, R13, 0x4210, R48 ;  /* 0x000042100d077816 */ /* 0x000fe20000000030 */
[----:B------:R-:W-:Y:S01]  /*7d9c0*/  STL [R1+0x2c74], R56 ;  /* 0x002c743801007387 */ /* 0x000fe20000100800 */
        /* <DEDUP_REMOVED lines=8> */
[----:B------:R-:W-:Y:S02]  /*7da50*/  LOP3.LUT R57, R57, 0xffff, RZ, 0xc0, !PT ;  /* 0x0000ffff39397812 */ /* 0x000fe400078ec0ff */
[----:B------:R-:W-:Y:S02]  /*7da60*/  LOP3.LUT R3, R38, 0xffff, RZ, 0xc0, !PT ;  /* 0x0000ffff26037812 */ /* 0x000fe400078ec0ff */
[----:B-1----:R-:W-:Y:S02]  /*7da70*/  PRMT R4, R39, 0x4210, R49 ;  /* 0x0000421027047816 */ /* 0x002fe40000000031 */
[----:B------:R-:W-:Y:S02]  /*7da80*/  PRMT R7, R14, 0x4210, R3 ;  /* 0x000042100e077816 */ /* 0x000fe40000000003 */
[----:B------:R-:W-:Y:S01]  /*7da90*/  PRMT R5, R35, 0x4210, R57 ;  /* 0x0000421023057816 */ /* 0x000fe20000000039 */
[----:B------:R-:W-:Y:S04]  /*7daa0*/  STL [R1+0x2c80], R49 ;  /* 0x002c803101007387 */ /* 0x000fe80000100800 */
[----:B------:R-:W-:Y:S01]  /*7dab0*/  STL [R1+0x2c84], R57 ;  /* 0x002c843901007387 */ /* 0x000fe20000100800 */
[----:B------:R-:W-:Y:S01]  /*7dac0*/  NOP ;  /* 0x0000000000007918 */ /* 0x000fe20000000000 */
[----:B---3--:R-:W-:-:S04]  /*7dad0*/  LOP3.LUT R60, R60, 0xffff, RZ, 0xc0, !PT ;  /* 0x0000ffff3c3c7812 */ /* 0x008fc800078ec0ff */
[----:B------:R-:W-:Y:S01]  /*7dae0*/  PRMT R6, R33, 0x4210, R60 ;  /* 0x0000421021067816 */ /* 0x000fe2000000003c */
[----:B------:R-:W-:Y:S04]  /*7daf0*/  STL [R1+0x2c88], R60 ;  /* 0x002c883c01007387 */ /* 0x000fe80000100800 */
[----:B------:R1:W-:Y:S04]  /*7db00*/  STSM.16.M88.4 [R51], R4 ;  /* 0x0000000433007844 */ /* 0x0003e80000000200 */
[----:B------:R3:W-:Y:S04]  /*7db10*/  STL [R1+0x2c8c], R3 ;  /* 0x002c8c0301007387 */ /* 0x0007e80000100800 */
[----:B0-----:R-:W-:Y:S04]  /*7db20*/  STL.64 [R1+0x120], R8 ;  /* 0x0001200801007387 */ /* 0x001fe80000100a00 */
[----:B------:R-:W-:Y:S01]  /*7db30*/  STL.64 [R1+0x128], R10 ;  /* 0x0001280a01007387 */ /* 0x000fe20000100a00 */
[----:B-1----:R-:W-:-:S02]  /*7db40*/  SHF.R.U32.HI R5, RZ, 0x8, R18 ;  /* 0x00000008ff057819 */ /* 0x002fc40000011612 */
[----:B------:R-:W-:Y:S01]  /*7db50*/  SHF.R.U32.HI R4, RZ, 0x8, R17 ;  /* 0x00000008ff047819 */ /* 0x000fe20000011611 */
[----:B------:R-:W-:Y:S01]  /*7db60*/  STL [R1+0x2c90], R51 ;  /* 0x002c903301007387 */ /* 0x000fe20000100800 */
[----:B------:R-:W-:Y:S02]  /*7db70*/  LOP3.LUT R5, R5, 0xffff, RZ, 0xc0, !PT ;  /* 0x0000ffff05057812 */ /* 0x000fe400078ec0ff */
[----:B------:R-:W-:Y:S01]  /*7db80*/  LOP3.LUT R4, R4, 0xffff, RZ, 0xc0, !PT ;  /* 0x0000ffff04047812 */ /* 0x000fe200078ec0ff */
[----:B------:R-:W4:Y:S03]  /*7db90*/  LDL.LU R46, [R1+0x48] ;  /* 0x00004800012e7983 */ /* 0x000f260000300800 */
[----:B---3--:R-:W-:Y:S01]  /*7dba0*/  PRMT R3, R5, 0x3340, R4 ;  /* 0x0000334005037816 */ /* 0x008fe20000000004 */
[----:B------:R-:W3:Y:S04]  /*7dbb0*/  LDL.LU R47, [R1+0x40] ;  /* 0x00004000012f7983 */ /* 0x000ee80000300800 */
[----:B------:R0:W-:Y:S04]  /*7dbc0*/  STL [R1+0x44], R3 ;  /* 0x0000440301007387 */ /* 0x0001e80000100800 */
[----:B------:R-:W3:Y:S04]  /*7dbd0*/  LDL.LU R40, [R1+0xdc] ;  /* 0x0000dc0001287983 */ /* 0x000ee80000300800 */
[----:B------:R-:W3:Y:S04]  /*7dbe0*/  LDL.LU R41, [R1+0x50] ;  /* 0x0000500001297983 */ /* 0x000ee80000300800 */
[----:B------:R-:W3:Y:S04]  /*7dbf0*/  LDL.LU R42, [R1+0x4c] ;  /* 0x00004c00012a7983 */ /* 0x000ee80000300800 */
[----:B------:R-:W3:Y:S04]  /*7dc00*/  LDL.LU R43, [R1+0xf0] ;  /* 0x0000f000012b7983 */ /* 0x000ee80000300800 */
[----:B------:R-:W3:Y:S04]  /*7dc10*/  LDL.LU R37, [R1+0x1ec] ;  /* 0x0001ec0001257983 */ /* 0x000ee80000300800 */
[----:B------:R-:W3:Y:S01]  /*7dc20*/  LDL.LU R38, [R1+0x20c] ;  /* 0x00020c0001267983 */ /* 0x000ee20000300800 */
[----:B------:R-:W-:-:S02]  /*7dc30*/  SHF.R.U32.HI R4, RZ, 0x8, R24 ;  /* 0x00000008ff047819 */ /* 0x000fc40000011618 */
[----:B------:R-:W-:Y:S01]  /*7dc40*/  SHF.R.U32.HI R35, RZ, 0x8, R23 ;  /* 0x00000008ff237819 */ /* 0x000fe20000011617 */
[----:B------:R-:W3:Y:S01]  /*7dc50*/  LDL.LU R39, [R1+0x218] ;  /* 0x0002180001277983 */ /* 0x000ee20000300800 */
[----:B------:R-:W-:Y:S02]  /*7dc60*/  LOP3.LUT R4, R4, 0xffff, RZ, 0xc0, !PT ;  /* 0x0000ffff04047812 */ /* 0x000fe400078ec0ff */
[----:B------:R-:W-:Y:S02]  /*7dc70*/  LOP3.LUT R35, R35, 0xffff, RZ, 0xc0, !PT ;  /* 0x0000ffff23237812 */ /* 0x000fe400078ec0ff */
[----:B------:R-:W-:Y:S02]  /*7dc80*/  SHF.R.U32.HI R33, RZ, 0x8, R25 ;  /* 0x00000008ff217819 */ /* 0x000fe40000011619 */
[----:B------:R-:W-:Y:S02]  /*7dc90*/  PRMT R35, R4, 0x3340, R35 ;  /* 0x0000334004237816 */ /* 0x000fe40000000023 */
[----:B------:R-:W-:-:S02]  /*7dca0*/  SHF.R.U32.HI R4, RZ, 0x8, R26 ;  /* 0x00000008ff047819 */ /* 0x000fc4000001161a */
[----:B------:R-:W-:Y:S02]  /*7dcb0*/  SHF.R.U32.HI R5, RZ, 0x8, R28 ;  /* 0x00000008ff057819 */ /* 0x000fe4000001161c */
[----:B------:R-:W-:Y:S02]  /*7dcc0*/  SHF.R.U32.HI R36, RZ, 0x8, R27 ;  /* 0x00000008ff247819 */ /* 0x000fe4000001161b */
[----:B--2---:R-:W-:Y:S02]  /*7dcd0*/  SHF.R.U32.HI R19, RZ, 0x8, R19 ;  /* 0x00000008ff137819 */ /* 0x004fe40000011613 */
[----:B------:R-:W-:Y:S02]  /*7dce0*/  SHF.R.U32.HI R18, RZ, 0x8, R22 ;  /* 0x00000008ff127819 */ /* 0x000fe40000011616 */
[----:B------:R-:W-:Y:S02]  /*7dcf0*/  LOP3.LUT R4, R4, 0xffff, RZ, 0xc0, !PT ;  /* 0x0000ffff04047812 */ /* 0x000fe400078ec0ff */
[----:B------:R-:W-:-:S02]  /*7dd00*/  LOP3.LUT R33, R33, 0xffff, RZ, 0xc0, !PT ;  /* 0x0000ffff21217812 */ /* 0x000fc400078ec0ff */
[----:B------:R-:W-:Y:S02]  /*7dd10*/  LOP3.LUT R5, R5, 0xffff, RZ, 0xc0, !PT ;  /* 0x0000ffff05057812 */ /* 0x000fe400078ec0ff */
[----:B------:R-:W-:Y:S02]  /*7dd20*/  LOP3.LUT R36, R36, 0xffff, RZ, 0xc0, !PT ;  /* 0x0000ffff24247812 */ /* 0x000fe400078ec0ff */
[----:B------:R-:W-:Y:S02]  /*7dd30*/  LOP3.LUT R19, R19, 0xffff, RZ, 0xc0, !PT ;  /* 0x0000ffff13137812 */ /* 0x000fe400078ec0ff */
[----:B------:R-:W-:Y:S02]  /*7dd40*/  SHF.R.U32.HI R17, RZ, 0x8, R30 ;  /* 0x00000008ff117819 */ /* 0x000fe4000001161e */
[----:B------:R-:W-:Y:S02]  /*7dd50*/  LOP3.LUT R18, R18, 0xffff, RZ, 0xc0, !PT ;  /* 0x0000ffff12127812 */ /* 0x000fe400078ec0ff */
[----:B------:R-:W-:-:S02]  /*7dd60*/  PRMT R33, R4, 0x3340, R33 ;  /* 0x0000334004217816 */ /* 0x000fc40000000021 */
[----:B------:R-:W-:Y:S02]  /*7dd70*/  PRMT R36, R5, 0x3340, R36 ;  /* 0x0000334005247816 */ /* 0x000fe40000000024 */
[----:B------:R-:W-:Y:S02]  /*7dd80*/  SHF.R.U32.HI R16, RZ, 0x8, R29 ;  /* 0x00000008ff107819 */ /* 0x000fe4000001161d */
[----:B------:R-:W-:Y:S02]  /*7dd90*/  SHF.R.U32.HI R5, RZ, 0x8, R21 ;  /* 0x00000008ff057819 */ /* 0x000fe40000011615 */
[----:B------:R-:W-:Y:S02]  /*7dda0*/  SHF.R.U32.HI R4, RZ, 0x8, R20 ;  /* 0x00000008ff047819 */ /* 0x000fe40000011614 */
[----:B------:R-:W-:Y:S02]  /*7ddb0*/  PRMT R19, R19, 0x3340, R0 ;  /* 0x0000334013137816 */ /* 0x000fe40000000000 */
[----:B------:R-:W-:-:S02]  /*7ddc0*/  LOP3.LUT R17, R17, 0xffff, RZ, 0xc0, !PT ;  /* 0x0000ffff11117812 */ /* 0x000fc400078ec0ff */
[--C-:B------:R-:W-:Y:S02]  /*7ddd0*/  PRMT R18, R18, 0x3340, R0.reuse ;  /* 0x0000334012127816 */ /* 0x100fe40000000000 */
[----:B------:R-:W-:Y:S02]  /*7dde0*/  LOP3.LUT R16, R16, 0xffff, RZ, 0xc0, !PT ;  /* 0x0000ffff10107812 */ /* 0x000fe400078ec0ff */
[----:B------:R-:W-:Y:S02]  /*7ddf0*/  LOP3.LUT R5, R5, 0xffff, RZ, 0xc0, !PT ;  /* 0x0000ffff05057812 */ /* 0x000fe400078ec0ff */
[----:B------:R-:W-:Y:S01]  /*7de00*/  LOP3.LUT R4, R4, 0xffff, RZ, 0xc0, !PT ;  /* 0x0000ffff04047812 */ /* 0x000fe200078ec0ff */
[----:B------:R-:W-:Y:S01]  /*7de10*/  STL [R1+0x2c9c], R19 ;  /* 0x002c9c1301007387 */ /* 0x000fe20000100800 */
[--C-:B------:R-:W-:Y:S02]  /*7de20*/  PRMT R17, R17, 0x3340, R0.reuse ;  /* 0x0000334011117816 */ /* 0x100fe40000000000 */
[----:B------:R-:W-:Y:S01]  /*7de30*/  PRMT R16, R16, 0x3340, R0 ;  /* 0x0000334010107816 */ /* 0x000fe20000000000 */
[----:B------:R-:W-:Y:S01]  /*7de40*/  STL [R1+0x2ca0], R35 ;  /* 0x002ca02301007387 */ /* 0x000fe20000100800 */
[----:B------:R-:W-:-:S02]  /*7de50*/  SHF.R.U32.HI R7, RZ, 0x8, R32 ;  /* 0x00000008ff077819 */ /* 0x000fc40000011620 */
[----:B------:R-:W-:Y:S01]  /*7de60*/  SHF.R.U32.HI R6, RZ, 0x8, R31 ;  /* 0x00000008ff067819 */ /* 0x000fe2000001161f */
[----:B------:R-:W-:Y:S01]  /*7de70*/  STL [R1+0x2ca4], R18 ;  /* 0x002ca41201007387 */ /* 0x000fe20000100800 */
[----:B------:R-:W-:-:S03]  /*7de80*/  PRMT R4, R5, 0x3340, R4 ;  /* 0x0000334005047816 */ /* 0x000fc60000000004 */
[----:B------:R-:W-:Y:S01]  /*7de90*/  STL [R1+0x2ca8], R33 ;  /* 0x002ca82101007387 */ /* 0x000fe20000100800 */
[----:B------:R-:W-:-:S03]  /*7dea0*/  LOP3.LUT R7, R7, 0xffff, RZ, 0xc0, !PT ;  /* 0x0000ffff07077812 */ /* 0x000fc600078ec0ff */
[----:B------:R-:W-:Y:S01]  /*7deb0*/  STL [R1+0x2cac], R36 ;  /* 0x002cac2401007387 */ /* 0x000fe20000100800 */
[----:B------:R-:W-:-:S03]  /*7dec0*/  LOP3.LUT R6, R6, 0xffff, RZ, 0xc0, !PT ;  /* 0x0000ffff06067812 */ /* 0x000fc600078ec0ff */
[----:B------:R-:W-:Y:S04]  /*7ded0*/  STL [R1+0x2cb0], R17 ;  /* 0x002cb01101007387 */ /* 0x000fe80000100800 */
[----:B------:R-:W-:Y:S01]  /*7dee0*/  STL [R1+0x2cb8], R16 ;  /* 0x002cb81001007387 */ /* 0x000fe20000100800 */
[----:B0-----:R-:W-:-:S03]  /*7def0*/  PRMT R3, R7, 0x3340, R6 ;  /* 0x0000334007037816 */ /* 0x001fc60000000006 */
[----:B------:R3:W-:Y:S01]  /*7df00*/  STL [R1+0x3c], R4 ;  /* 0x00003c0401007387 */ /* 0x0007e20000100800 */
[----:B------:R-:W-:-:S03]  /*7df10*/  SHF.R.U32.HI R15, RZ, 0x8, R34 ;  /* 0x00000008ff0f7819 */ /* 0x000fc60000011622 */
[----:B------:R0:W-:Y:S01]  /*7df20*/  STL [R1+0x24], R3 ;  /* 0x0000240301007387 */ /* 0x0001e20000100800 */
[----:B------:R-:W-:-:S04]  /*7df30*/  LOP3.LUT R15, R15, 0xffff, RZ, 0xc0, !PT ;  /* 0x0000ffff0f0f7812 */ /* 0x000fc800078ec0ff */
[----:B------:R-:W-:-:S05]  /*7df40*/  PRMT R15, R15, 0x3340, R0 ;  /* 0x000033400f0f7816 */ /* 0x000fca0000000000 */
[----:B------:R-:W-:Y:S01]  /*7df50*/  STL [R1+0x2cbc], R15 ;  /* 0x002cbc0f01007387 */ /* 0x000fe20000100800 */
[----:B----4-:R-:W-:Y:S02]  /*7df60*/  SHF.R.U32.HI R5, RZ, 0x8, R46 ;  /* 0x00000008ff057819 */ /* 0x010fe4000001162e */
[----:B---3--:R-:W-:Y:S02]  /*7df70*/  SHF.R.U32.HI R4, RZ, 0x8, R47 ;  /* 0x00000008ff047819 */ /* 0x008fe4000001162f */
[----:B------:R-:W-:Y:S02]  /*7df80*/  LOP3.LUT R5, R5, 0xffff, RZ, 0xc0, !PT ;  /* 0x0000ffff05057812 */ /* 0x000fe400078ec0ff */
[----:B------:R-:W-:-:S04]  /*7df90*/  LOP3.LUT R4, R4, 0xffff, RZ, 0xc0, !PT ;  /* 0x0000ffff04047812 */ /* 0x000fc800078ec0ff */
[----:B0-----:R-:W-:Y:S02]  /*7dfa0*/  PRMT R3, R5, 0x3340, R4 ;  /* 0x0000334005037816 */ /* 0x001fe40000000004 */
[----:B------:R-:W-:Y:S02]  /*7dfb0*/  SHF.R.U32.HI R5, RZ, 0x8, R41 ;  /* 0x00000008ff057819 */ /* 0x000fe40000011629 */
[----:B------:R-:W-:Y:S02]  /*7dfc0*/  SHF.R.U32.HI R4, RZ, 0x8, R42 ;  /* 0x00000008ff047819 */ /* 0x000fe4000001162a */
[----:B------:R-:W-:Y:S02]  /*7dfd0*/  LOP3.LUT R5, R5, 0xffff, RZ, 0xc0, !PT ;  /* 0x0000ffff05057812 */ /* 0x000fe400078ec0ff */
[----:B------:R-:W-:Y:S01]  /*7dfe0*/  LOP3.LUT R4, R4, 0xffff, RZ, 0xc0, !PT ;  /* 0x0000ffff04047812 */ /* 0x000fe200078ec0ff */
[----:B------:R0:W-:Y:S01]  /*7dff0*/  STL [R1+0x20], R3 ;  /* 0x0000200301007387 */ /* 0x0001e20000100800 */
[----:B------:R-:W-:-:S04]  /*7e000*/  SHF.R.U32.HI R11, RZ, 0x8, R40 ;  /* 0x00000008ff0b7819 */ /* 0x000fc80000011628 */
[----:B------:R-:W-:Y:S02]  /*7e010*/  LOP3.LUT R11, R11, 0xffff, RZ, 0xc0, !PT ;  /* 0x0000ffff0b0b7812 */ /* 0x000fe400078ec0ff */
[----:B------:R-:W-:Y:S02]  /*7e020*/  SHF.R.U32.HI R7, RZ, 0x8, R38 ;  /* 0x00000008ff077819 */ /* 0x000fe40000011626 */
[----:B0-----:R-:W-:Y:S02]  /*7e030*/  PRMT R3, R5, 0x3340, R4 ;  /* 0x0000334005037816 */ /* 0x001fe40000000004 */
[----:B------:R-:W-:Y:S02]  /*7e040*/  SHF.R.U32.HI R5, RZ, 0x8, R43 ;  /* 0x00000008ff057819 */ /* 0x000fe4000001162b */
[----:B------:R-:W-:Y:S02]  /*7e050*/  SHF.R.U32.HI R4, RZ, 0x8, R37 ;  /* 0x00000008ff047819 */ /* 0x000fe40000011625 */
[----:B------:R-:W-:-:S02]  /*7e060*/  LOP3.LUT R5, R5, 0xffff, RZ, 0xc0, !PT ;  /* 0x0000ffff05057812 */ /* 0x000fc400078ec0ff */
[----:B------:R-:W-:Y:S02]  /*7e070*/  LOP3.LUT R4, R4, 0xffff, RZ, 0xc0, !PT ;  /* 0x0000ffff04047812 */ /* 0x000fe400078ec0ff */
[----:B------:R-:W-:Y:S02]  /*7e080*/  LOP3.LUT R7, R7, 0xffff, RZ, 0xc0, !PT ;  /* 0x0000ffff07077812 */ /* 0x000fe400078ec0ff */
[----:B------:R-:W-:Y:S02]  /*7e090*/  PRMT R11, R11, 0x3340, R0 ;  /* 0x000033400b0b7816 */ /* 0x000fe40000000000 */
[----:B------:R-:W-:Y:S02]  /*7e0a0*/  PRMT R61, R5, 0x3340, R4 ;  /* 0x00003340053d7816 */ /* 0x000fe40000000004 */
[----:B------:R-:W-:Y:S01]  /*7e0b0*/  PRMT R7, R7, 0x3340, R0 ;  /* 0x0000334007077816 */ /* 0x000fe20000000000 */
[----:B------:R-:W-:Y:S01]  /*7e0c0*/  STL [R1+0x2cd0], R11 ;  /* 0x002cd00b01007387 */ /* 0x000fe20000100800 */
[----:B------:R-:W-:-:S03]  /*7e0d0*/  SHF.R.U32.HI R5, RZ, 0x8, R2 ;  /* 0x00000008ff057819 */ /* 0x000fc60000011602 */
[----:B------:R0:W-:Y:S01]  /*7e0e0*/  STL [R1+0x2c], R3 ;  /* 0x00002c0301007387 */ /* 0x0001e20000100800 */
[----:B------:R-:W-:-:S03]  /*7e0f0*/  SHF.R.U32.HI R4, RZ, 0x8, R50 ;  /* 0x00000008ff047819 */ /* 0x000fc60000011632 */
[----:B------:R-:W-:Y:S04]  /*7e100*/  STL [R1+0x2cd4], R61 ;  /* 0x002cd43d01007387 */ /* 0x000fe80000100800 */
[----:B------:R-:W-:Y:S04]  /*7e110*/  STL [R1+0x2cd8], R7 ;  /* 0x002cd80701007387 */ /* 0x000fe80000100800 */
[----:B------:R-:W2:Y:S04]  /*7e120*/  LDL.LU R2, [R1+0x2d78] ;  /* 0x002d780001027983 */ /* 0x000ea80000300800 */
[----:B------:R-:W3:Y:S01]  /*7e130*/  LDL.LU R50, [R1+0x2d74] ;  /* 0x002d740001327983 */ /* 0x000ee20000300800 */
[----:B------:R-:W-:-:S02]  /*7e140*/  SHF.R.U32.HI R23, RZ, 0x8, R39 ;  /* 0x00000008ff177819 */ /* 0x000fc40000011627 */
[----:B------:R-:W-:Y:S01]  /*7e150*/  LOP3.LUT R5, R5, 0xffff, RZ, 0xc0, !PT ;  /* 0x0000ffff05057812 */ /* 0x000fe200078ec0ff */
[----:B------:R-:W4:Y:S01]  /*7e160*/  LDL.LU R38, [R1+0x2840] ;  /* 0x0028400001267983 */ /* 0x000f220000300800 */
[----:B------:R-:W-:Y:S02]  /*7e170*/  LOP3.LUT R4, R4, 0xffff, RZ, 0xc0, !PT ;  /* 0x0000ffff04047812 */ /* 0x000fe400078ec0ff */
[----:B------:R-:W-:Y:S01]  /*7e180*/  LOP3.LUT R23, R23, 0xffff, RZ, 0xc0, !PT ;  /* 0x0000ffff17177812 */ /* 0x000fe200078ec0ff */
[----:B------:R-:W4:Y:S01]  /*7e190*/  LDL.LU R39, [R1+0x2784] ;  /* 0x0027840001277983 */ /* 0x000f220000300800 */
[----:B0-----:R-:W-:Y:S02]  /*7e1a0*/  PRMT R3, R5, 0x3340, R4 ;  /* 0x0000334005037816 */ /* 0x001fe40000000004 */
[----:B------:R-:W-:Y:S02]  /*7e1b0*/  SHF.R.U32.HI R24, RZ, 0x8, R59 ;  /* 0x00000008ff187819 */ /* 0x000fe4000001163b */
[----:B------:R-:W-:-:S02]  /*7e1c0*/  PRMT R23, R23, 0x3340, R0 ;  /* 0x0000334017177816 */ /* 0x000fc40000000000 */
[----:B------:R-:W-:Y:S02]  /*7e1d0*/  SHF.R.U32.HI R5, RZ, 0x8, R55 ;  /* 0x00000008ff057819 */ /* 0x000fe40000011637 */
[----:B------:R-:W-:Y:S02]  /*7e1e0*/  SHF.R.U32.HI R4, RZ, 0x8, R52 ;  /* 0x00000008ff047819 */ /* 0x000fe40000011634 */
[----:B------:R-:W-:Y:S01]  /*7e1f0*/  LOP3.LUT R24, R24, 0xffff, RZ, 0xc0, !PT ;  /* 0x0000ffff18187812 */ /* 0x000fe200078ec0ff */
[----:B------:R-:W-:Y:S01]  /*7e200*/  STL [R1+0x2cdc], R23 ;  /* 0x002cdc1701007387 */ /* 0x000fe20000100800 */
[----:B------:R-:W-:Y:S02]  /*7e210*/  LOP3.LUT R5, R5, 0xffff, RZ, 0xc0, !PT ;  /* 0x0000ffff05057812 */ /* 0x000fe400078ec0ff */
[----:B------:R-:W-:Y:S01]  /*7e220*/  LOP3.LUT R4, R4, 0xffff, RZ, 0xc0, !PT ;  /* 0x0000ffff04047812 */ /* 0x000fe200078ec0ff */
[----:B------:R-:W4:Y:S01]  /*7e230*/  LDL.LU R55, [R1+0x2d70] ;  /* 0x002d700001377983 */ /* 0x000f220000300800 */
[----:B------:R-:W-:-:S03]  /*7e240*/  PRMT R24, R24, 0x3340, R0 ;  /* 0x0000334018187816 */ /* 0x000fc60000000000 */
[----:B------:R0:W-:Y:S01]  /*7e250*/  STL [R1+0x34], R3 ;  /* 0x0000340301007387 */ /* 0x0001e20000100800 */
[----:B------:R-:W-:-:S03]  /*7e260*/  SHF.R.U32.HI R28, RZ, 0x8, R53 ;  /* 0x00000008ff1c7819 */ /* 0x000fc60000011635 */
[----:B------:R-:W4:Y:S04]  /*7e270*/  LDL.LU R52, [R1+0x2d6c] ;  /* 0x002d6c0001347983 */ /* 0x000f280000300800 */
[----:B------:R-:W4:Y:S01]  /*7e280*/  LDL.LU R59, [R1+0x2d68] ;  /* 0x002d6800013b7983 */ /* 0x000f220000300800 */
[----:B0-----:R-:W-:-:S03]  /*7e290*/  PRMT R3, R5, 0x3340, R4 ;  /* 0x0000334005037816 */ /* 0x001fc60000000004 */
[----:B------:R-:W-:Y:S04]  /*7e2a0*/  STL [R1+0x2ce0], R24 ;  /* 0x002ce01801007387 */ /* 0x000fe80000100800 */
[----:B------:R0:W-:Y:S04]  /*7e2b0*/  STL [R1+0x30], R3 ;  /* 0x0000300301007387 */ /* 0x0001e80000100800 */
[----:B------:R-:W4:Y:S01]  /*7e2c0*/  LDL.LU R53, [R1+0x2d64] ;  /* 0x002d640001357983 */ /* 0x000f220000300800 */
[----:B------:R-:W-:Y:S01]  /*7e2d0*/  NOP ;  /* 0x0000000000007918 */ /* 0x000fe20000000000 */
[----:B--2---:R-:W-:-:S02]  /*7e2e0*/  SHF.R.U32.HI R5, RZ, 0x8, R2 ;  /* 0x00000008ff057819 */ /* 0x004fc40000011602 */
[----:B------:R-:W2:Y:S01]  /*7e2f0*/  LDL.LU R2, [R1+0x2d60] ;  /* 0x002d600001027983 */ /* 0x000ea20000300800 */
[----:B---3--:R-:W-:-:S03]  /*7e300*/  SHF.R.U32.HI R4, RZ, 0x8, R50 ;  /* 0x00000008ff047819 */ /* 0x008fc60000011632 */
[----:B------:R-:W3:Y:S01]  /*7e310*/  LDL.LU R50, [R1+0x2d5c] ;  /* 0x002d5c0001327983 */ /* 0x000ee20000300800 */
[----:B------:R-:W-:Y:S02]  /*7e320*/  LOP3.LUT R28, R28, 0xffff, RZ, 0xc0, !PT ;  /* 0x0000ffff1c1c7812 */ /* 0x000fe400078ec0ff */
[----:B------:R-:W-:Y:S02]  /*7e330*/  LOP3.LUT R5, R5, 0xffff, RZ, 0xc0, !PT ;  /* 0x0000ffff05057812 */ /* 0x000fe400078ec0ff */
[----:B------:R-:W-:Y:S02]  /*7e340*/  LOP3.LUT R4, R4, 0xffff, RZ, 0xc0, !PT ;  /* 0x0000ffff04047812 */ /* 0x000fe400078ec0ff */
[----:B------:R-:W-:Y:S02]  /*7e350*/  SHF.R.U32.HI R34, RZ, 0x8, R54 ;  /* 0x00000008ff227819 */ /* 0x000fe40000011636 */
[----:B----4-:R-:W-:Y:S02]  /*7e360*/  LOP3.LUT R8, R38, 0xffff, RZ, 0xc0, !PT ;  /* 0x0000ffff26087812 */ /* 0x010fe400078ec0ff */
[----:B------:R-:W-:-:S02]  /*7e370*/  LOP3.LUT R9, R39, 0xffff, RZ, 0xc0, !PT ;  /* 0x0000ffff27097812 */ /* 0x000fc400078ec0ff */
[----:B------:R-:W-:Y:S02]  /*7e380*/  PRMT R28, R28, 0x3340, R0 ;  /* 0x000033401c1c7816 */ /* 0x000fe40000000000 */
[----:B0-----:R-:W-:Y:S02]  /*7e390*/  PRMT R3, R5, 0x3340, R4 ;  /* 0x0000334005037816 */ /* 0x001fe40000000004 */
[----:B------:R-:W-:Y:S02]  /*7e3a0*/  LOP3.LUT R34, R34, 0xffff, RZ, 0xc0, !PT ;  /* 0x0000ffff22227812 */ /* 0x000fe400078ec0ff */
[----:B------:R-:W-:Y:S02]  /*7e3b0*/  SHF.R.U32.HI R32, RZ, 0x8, R55 ;  /* 0x00000008ff207819 */ /* 0x000fe40000011637 */
[--C-:B------:R-:W-:Y:S02]  /*7e3c0*/  PRMT R4, R9, 0x3340, R0.reuse ;  /* 0x0000334009047816 */ /* 0x100fe40000000000 */
[----:B------:R-:W-:Y:S01]  /*7e3d0*/  LOP3.LUT R32, R32, 0xffff, RZ, 0xc0, !PT ;  /* 0x0000ffff20207812 */ /* 0x000fe200078ec0ff */
[----:B------:R-:W-:Y:S01]  /*7e3e0*/  STL [R1+0x2ce4], R28 ;  /* 0x002ce41c01007387 */ /* 0x000fe20000100800 */
[----:B------:R-:W-:-:S02]  /*7e3f0*/  PRMT R34, R34, 0x3340, R0 ;  /* 0x0000334022227816 */ /* 0x000fc40000000000 */
[----:B------:R-:W-:Y:S01]  /*7e400*/  PRMT R32, R32, 0x3340, R0 ;  /* 0x0000334020207816 */ /* 0x000fe20000000000 */
[----:B------:R0:W-:Y:S04]  /*7e410*/  STL [R1+0x38], R3 ;  /* 0x0000380301007387 */ /* 0x0001e80000100800 */
[----:B------:R-:W4:Y:S01]  /*7e420*/  LDL.LU R55, [R1+0x272c] ;  /* 0x00272c0001377983 */ /* 0x000f220000300800 */
[----:B------:R-:W-:-:S03]  /*7e430*/  SHF.R.U32.HI R31, RZ, 0x8, R58 ;  /* 0x00000008ff1f7819 */ /* 0x000fc6000001163a */
[----:B------:R-:W2:Y:S04]  /*7e440*/  LDL.LU R54, [R1+0x26d4] ;  /* 0x0026d40001367983 */ /* 0x000ea80000300800 */
[----:B------:R-:W-:Y:S04]  /*7e450*/  STL [R1+0x2ce8], R32 ;  /* 0x002ce82001007387 */ /* 0x000fe80000100800 */
[----:B------:R-:W-:Y:S01]  /*7e460*/  STL [R1+0x2cec], R34 ;  /* 0x002cec2201007387 */ /* 0x000fe20000100800 */
[----:B---3--:R-:W-:-:S04]  /*7e470*/  LOP3.LUT R6, R50, 0xffff, RZ, 0xc0, !PT ;  /* 0x0000ffff32067812 */ /* 0x008fc800078ec0ff */
[----:B------:R-:W-:-:S04]  /*7e480*/  PRMT R5, R8, 0x3340, R6 ;  /* 0x0000334008057816 */ /* 0x000fc80000000006 */
[----:B------:R-:W-:-:S05]  /*7e490*/  PRMT R50, R5, 0x5410, R4 ;  /* 0x0000541005327816 */ /* 0x000fca0000000004 */
[----:B------:R-:W-:Y:S04]  /*7e4a0*/  STL [R1+0x2c94], R50 ;  /* 0x002c943201007387 */ /* 0x000fe80000100800 */
[----:B------:R-:W3:Y:S01]  /*7e4b0*/  LDL.LU R58, [R1+0x2d58] ;  /* 0x002d5800013a7983 */ /* 0x000ee20000300800 */
[----:B------:R-:W-:Y:S02]  /*7e4c0*/  SHF.R.U32.HI R5, RZ, 0x8, R8 ;  /* 0x00000008ff057819 */ /* 0x000fe40000011608 */
[----:B------:R-:W-:Y:S02]  /*7e4d0*/  SHF.R.U32.HI R4, RZ, 0x8, R6 ;  /* 0x00000008ff047819 */ /* 0x000fe40000011606 */
[----:B------:R-:W-:Y:S02]  /*7e4e0*/  LOP3.LUT R31, R31, 0xffff, RZ, 0xc0, !PT ;  /* 0x0000ffff1f1f7812 */ /* 0x000fe400078ec0ff */
[----:B------:R-:W-:-:S02]  /*7e4f0*/  LOP3.LUT R5, R5, 0xffff, RZ, 0xc0, !PT ;  /* 0x0000ffff05057812 */ /* 0x000fc400078ec0ff */
[----:B------:R-:W-:Y:S02]  /*7e500*/  LOP3.LUT R4, R4, 0xffff, RZ, 0xc0, !PT ;  /* 0x0000ffff04047812 */ /* 0x000fe400078ec0ff */
[----:B------:R-:W-:Y:S02]  /*7e510*/  PRMT R31, R31, 0x3340, R0 ;  /* 0x000033401f1f7816 */ /* 0x000fe40000000000 */
[----:B0-----:R-:W-:-:S03]  /*7e520*/  PRMT R3, R5, 0x3340, R4 ;  /* 0x0000334005037816 */ /* 0x001fc60000000004 */
[----:B------:R-:W-:Y:S01]  /*7e530*/  STL [R1+0x2c98], R31 ;  /* 0x002c981f01007387 */ /* 0x000fe20000100800 */
[----:B------:R-:W-:-:S03]  /*7e540*/  SHF.R.U32.HI R29, RZ, 0x8, R59 ;  /* 0x00000008ff1d7819 */ /* 0x000fc6000001163b */
[----:B------:R0:W-:Y:S01]  /*7e550*/  STL [R1+0x40], R3 ;  /* 0x0000400301007387 */ /* 0x0001e20000100800 */
[----:B------:R-:W-:-:S03]  /*7e560*/  SHF.R.U32.HI R30, RZ, 0x8, R9 ;  /* 0x00000008ff1e7819 */ /* 0x000fc60000011609 */
[----:B------:R-:W3:Y:S01]  /*7e570*/  LDL.LU R38, [R1+0x2864] ;  /* 0x0028640001267983 */ /* 0x000ee20000300800 */
[----:B----4-:R-:W-:-:S03]  /*7e580*/  LOP3.LUT R8, R55, 0xffff, RZ, 0xc0, !PT ;  /* 0x0000ffff37087812 */ /* 0x010fc600078ec0ff */
[----:B------:R-:W4:Y:S01]  /*7e590*/  LDL.LU R39, [R1+0x27a4] ;  /* 0x0027a40001277983 */ /* 0x000f220000300800 */
[----:B--2---:R-:W-:-:S03]  /*7e5a0*/  LOP3.LUT R9, R54, 0xffff, RZ, 0xc0, !PT ;  /* 0x0000ffff36097812 */ /* 0x004fc600078ec0ff */
[----:B------:R-:W2:Y:S01]  /*7e5b0*/  LDL.LU R59, [R1+0x280c] ;  /* 0x00280c00013b7983 */ /* 0x000ea20000300800 */
[--C-:B------:R-:W-:Y:S02]  /*7e5c0*/  PRMT R4, R9, 0x3340, R0.reuse ;  /* 0x0000334009047816 */ /* 0x100fe40000000000 */
[----:B------:R-:W-:Y:S02]  /*7e5d0*/  LOP3.LUT R30, R30, 0xffff, RZ, 0xc0, !PT ;  /* 0x0000ffff1e1e7812 */ /* 0x000fe400078ec0ff */
[----:B------:R-:W-:Y:S02]  /*7e5e0*/  SHF.R.U32.HI R27, RZ, 0x8, R53 ;  /* 0x00000008ff1b7819 */ /* 0x000fe40000011635 */
[----:B------:R-:W-:Y:S02]  /*7e5f0*/  LOP3.LUT R29, R29, 0xffff, RZ, 0xc0, !PT ;  /* 0x0000ffff1d1d7812 */ /* 0x000fe400078ec0ff */
[----:B------:R-:W-:Y:S02]  /*7e600*/  PRMT R30, R30, 0x3340, R0 ;  /* 0x000033401e1e7816 */ /* 0x000fe40000000000 */
[----:B------:R-:W-:-:S02]  /*7e610*/  LOP3.LUT R27, R27, 0xffff, RZ, 0xc0, !PT ;  /* 0x0000ffff1b1b7812 */ /* 0x000fc400078ec0ff */
[--C-:B------:R-:W-:Y:S01]  /*7e620*/  PRMT R29, R29, 0x3340, R0.reuse ;  /* 0x000033401d1d7816 */ /* 0x100fe20000000000 */
[----:B------:R-:W-:Y:S01]  /*7e630*/  STL [R1+0x2cf4], R30 ;  /* 0x002cf41e01007387 */ /* 0x000fe20000100800 */
[----:B------:R-:W-:-:S03]  /*7e640*/  PRMT R27, R27, 0x3340, R0 ;  /* 0x000033401b1b7816 */ /* 0x000fc60000000000 */
[----:B------:R-:W-:Y:S01]  /*7e650*/  STL [R1+0x2cf8], R29 ;  /* 0x002cf81d01007387 */ /* 0x000fe20000100800 */
[----:B------:R-:W-:Y:S02]  /*7e660*/  SHF.R.U32.HI R25, RZ, 0x8, R2 ;  /* 0x00000008ff197819 */ /* 0x000fe40000011602 */
[----:B---3--:R-:W-:-:S04]  /*7e670*/  LOP3.LUT R6, R58, 0xffff, RZ, 0xc0, !PT ;  /* 0x0000ffff3a067812 */ /* 0x008fc800078ec0ff */
[----:B------:R-:W-:-:S04]  /*7e680*/  PRMT R5, R8, 0x3340, R6 ;  /* 0x0000334008057816 */ /* 0x000fc80000000006 */
[----:B------:R-:W-:Y:S02]  /*7e690*/  PRMT R58, R5, 0x5410, R4 ;  /* 0x00005410053a7816 */ /* 0x000fe40000000004 */
[----:B------:R-:W-:Y:S02]  /*7e6a0*/  SHF.R.U32.HI R5, RZ, 0x8, R8 ;  /* 0x00000008ff057819 */ /* 0x000fe40000011608 */
[----:B------:R-:W-:Y:S02]  /*7e6b0*/  SHF.R.U32.HI R4, RZ, 0x8, R6 ;  /* 0x00000008ff047819 */ /* 0x000fe40000011606 */
[----:B------:R-:W-:Y:S02]  /*7e6c0*/  LOP3.LUT R5, R5, 0xffff, RZ, 0xc0, !PT ;  /* 0x0000ffff05057812 */ /* 0x000fe400078ec0ff */
[----:B------:R-:W-:Y:S01]  /*7e6d0*/  LOP3.LUT R4, R4, 0xffff, RZ, 0xc0, !PT ;  /* 0x0000ffff04047812 */ /* 0x000fe200078ec0ff */
[----:B------:R-:W-:Y:S03]  /*7e6e0*/  STL [R1+0x2c38], R58 ;  /* 0x002c383a01007387 */ /* 0x000fe60000100800 */
[----:B0-----:R-:W-:Y:S01]  /*7e6f0*/  PRMT R3, R5, 0x3340, R4 ;  /* 0x0000334005037816 */ /* 0x001fe20000000004 */
[----:B------:R-:W3:Y:S04]  /*7e700*/  LDL.LU R55, [R1+0x26c] ;  /* 0x00026c0001377983 */ /* 0x000ee80000300800 */
[----:B------:R-:W-:Y:S04]  /*7e710*/  STL [R1+0x2cfc], R27 ;  /* 0x002cfc1b01007387 */ /* 0x000fe80000100800 */
[----:B------:R0:W-:Y:S04]  /*7e720*/  STL [R1+0x2d00], R3 ;  /* 0x002d000301007387 */ /* 0x0001e80000100800 */
[----:B------:R-:W3:Y:S01]  /*7e730*/  LDL.LU R2, [R1+0x2d54] ;  /* 0x002d540001027983 */ /* 0x000ee20000300800 */
[----:B------:R-:W-:-:S02]  /*7e740*/  SHF.R.U32.HI R26, RZ, 0x8, R9 ;  /* 0x00000008ff1a7819 */ /* 0x000fc40000011609 */
[----:B------:R-:W-:Y:S01]  /*7e750*/  LOP3.LUT R9, R38, 0xffff, RZ, 0xc0, !PT ;  /* 0x0000ffff26097812 */ /* 0x000fe200078ec0ff */
[----:B------:R-:W3:Y:S01]  /*7e760*/  LDL.LU R53, [R1+0x2874] ;  /* 0x0028740001357983 */ /* 0x000ee20000300800 */
[----:B----4-:R-:W-:Y:S02]  /*7e770*/  LOP3.LUT R6, R39, 0xffff, RZ, 0xc0, !PT ;  /* 0x0000ffff27067812 */ /* 0x010fe400078ec0ff */
[----:B--2---:R-:W-:Y:S01]  /*7e780*/  LOP3.LUT R8, R59, 0xffff, RZ, 0xc0, !PT ;  /* 0x0000ffff3b087812 */ /* 0x004fe200078ec0ff */
[----:B------:R-:W2:Y:S01]  /*7e790*/  LDL.LU R54, [R1+0x27c4] ;  /* 0x0027c40001367983 */ /* 0x000ea20000300800 */
[----:B------:R-:W-:Y:S02]  /*7e7a0*/  PRMT R4, R6, 0x3340, R0 ;  /* 0x0000334006047816 */ /* 0x000fe40000000000 */
[----:B------:R-:W-:Y:S02]  /*7e7b0*/  PRMT R5, R9, 0x3340, R8 ;  /* 0x0000334009057816 */ /* 0x000fe40000000008 */
[----:B------:R-:W-:-:S02]  /*7e7c0*/  LOP3.LUT R26, R26, 0xffff, RZ, 0xc0, !PT ;  /* 0x0000ffff1a1a7812 */ /* 0x000fc400078ec0ff */
[----:B0-----:R-:W-:Y:S02]  /*7e7d0*/  PRMT R3, R5, 0x5410, R4 ;  /* 0x0000541005037816 */ /* 0x001fe40000000004 */
[----:B------:R-:W-:Y:S02]  /*7e7e0*/  SHF.R.U32.HI R5, RZ, 0x8, R9 ;  /* 0x00000008ff057819 */ /* 0x000fe40000011609 */
[----:B------:R-:W-:Y:S02]  /*7e7f0*/  SHF.R.U32.HI R4, RZ, 0x8, R8 ;  /* 0x00000008ff047819 */ /* 0x000fe40000011608 */
[----:B------:R-:W-:Y:S02]  /*7e800*/  SHF.R.U32.HI R22, RZ, 0x8, R6 ;  /* 0x00000008ff167819 */ /* 0x000fe40000011606 */
[----:B------:R-:W-:Y:S02]  /*7e810*/  LOP3.LUT R25, R25, 0xffff, RZ, 0xc0, !PT ;  /* 0x0000ffff19197812 */ /* 0x000fe400078ec0ff */
[----:B------:R-:W-:-:S02]  /*7e820*/  LOP3.LUT R5, R5, 0xffff, RZ, 0xc0, !PT ;  /* 0x0000ffff05057812 */ /* 0x000fc400078ec0ff */
[----:B------:R-:W-:Y:S02]  /*7e830*/  LOP3.LUT R4, R4, 0xffff, RZ, 0xc0, !PT ;  /* 0x0000ffff04047812 */ /* 0x000fe400078ec0ff */
[--C-:B------:R-:W-:Y:S02]  /*7e840*/  PRMT R26, R26, 0x3340, R0.reuse ;  /* 0x000033401a1a7816 */ /* 0x100fe40000000000 */
[----:B------:R-:W-:Y:S02]  /*7e850*/  LOP3.LUT R22, R22, 0xffff, RZ, 0xc0, !PT ;  /* 0x0000ffff16167812 */ /* 0x000fe400078ec0ff */
[----:B------:R-:W-:Y:S02]  /*7e860*/  PRMT R25, R25, 0x3340, R0 ;  /* 0x0000334019197816 */ /* 0x000fe40000000000 */
[----:B------:R-:W-:Y:S01]  /*7e870*/  PRMT R60, R5, 0x3340, R4 ;  /* 0x00003340053c7816 */ /* 0x000fe20000000004 */
[----:B------:R-:W-:Y:S01]  /*7e880*/  STL [R1+0x2d04], R26 ;  /* 0x002d041a01007387 */ /* 0x000fe20000100800 */
[----:B------:R-:W-:-:S03]  /*7e890*/  PRMT R22, R22, 0x3340, R0 ;  /* 0x0000334016167816 */ /* 0x000fc60000000000 */
[----:B------:R-:W-:Y:S04]  /*7e8a0*/  STL [R1+0x2d08], R25 ;  /* 0x002d081901007387 */ /* 0x000fe80000100800 */
[----:B------:R-:W-:Y:S04]  /*7e8b0*/  STL [R1+0x278], R3 ;  /* 0x0002780301007387 */ /* 0x000fe80000100800 */
[----:B------:R-:W-:Y:S04]  /*7e8c0*/  STL [R1+0x2d0c], R60 ;  /* 0x002d0c3c01007387 */ /* 0x000fe80000100800 */
[----:B------:R-:W-:Y:S04]  /*7e8d0*/  STL [R1+0x2d10], R22 ;  /* 0x002d101601007387 */ /* 0x000fe80000100800 */
[----:B------:R-:W4:Y:S01]  /*7e8e0*/  LDL.LU R59, [R1+0x17c4] ;  /* 0x0017c400013b7983 */ /* 0x000f220000300800 */
[----:B---3--:R-:W-:-:S03]  /*7e8f0*/  SHF.R.U32.HI R21, RZ, 0x8, R55 ;  /* 0x00000008ff157819 */ /* 0x008fc60000011637 */
[----:B------:R-:W3:Y:S01]  /*7e900*/  LDL.LU R55, [R1+0x23c8] ;  /* 0x0023c80001377983 */ /* 0x000ee20000300800 */
[----:B------:R-:W-:-:S03]  /*7e910*/  SHF.R.U32.HI R20, RZ, 0x8, R2 ;  /* 0x00000008ff147819 */ /* 0x000fc60000011602 */
[----:B------:R-:W3:Y:S01]  /*7e920*/  LDL.LU R2, [R1+0x2d50] ;  /* 0x002d500001027983 */ /* 0x000ee20000300800 */
[----:B------:R-:W-:Y:S02]  /*7e930*/  LOP3.LUT R21, R21, 0xffff, RZ, 0xc0, !PT ;  /* 0x0000ffff15157812 */ /* 0x000fe400078ec0ff */
[----:B------:R-:W-:Y:S02]  /*7e940*/  LOP3.LUT R20, R20, 0xffff, RZ, 0xc0, !PT ;  /* 0x0000ffff14147812 */ /* 0x000fe400078ec0ff */
[----:B------:R-:W-:Y:S02]  /*7e950*/  LOP3.LUT R9, R53, 0xffff, RZ, 0xc0, !PT ;  /* 0x0000ffff35097812 */ /* 0x000fe400078ec0ff */
[----:B--2---:R-:W-:Y:S02]  /*7e960*/  LOP3.LUT R6, R54, 0xffff, RZ, 0xc0, !PT ;  /* 0x0000ffff36067812 */ /* 0x004fe400078ec0ff */
[--C-:B------:R-:W-:Y:S02]  /*7e970*/  PRMT R21, R21, 0x3340, R0.reuse ;  /* 0x0000334015157816 */ /* 0x100fe40000000000 */
[----:B------:R-:W-:-:S02]  /*7e980*/  PRMT R20, R20, 0x3340, R0 ;  /* 0x0000334014147816 */ /* 0x000fc40000000000 */
[----:B------:R-:W-:Y:S01]  /*7e990*/  PRMT R4, R6, 0x3340, R0 ;  /* 0x0000334006047816 */ /* 0x000fe20000000000 */
[----:B------:R-:W-:Y:S01]  /*7e9a0*/  STL [R1+0x2d14], R21 ;  /* 0x002d141501007387 */ /* 0x000fe20000100800 */
[----:B------:R-:W-:-:S03]  /*7e9b0*/  SHF.R.U32.HI R14, RZ, 0x8, R6 ;  /* 0x00000008ff0e7819 */ /* 0x000fc60000011606 */
[----:B------:R-:W-:Y:S04]  /*7e9c0*/  STL [R1+0x2d18], R20 ;  /* 0x002d181401007387 */ /* 0x000fe80000100800 */
[----:B------:R-:W2:Y:S01]  /*7e9d0*/  LDL.LU R43, [R1+0x2884] ;  /* 0x00288400012b7983 */ /* 0x000ea20000300800 */
[----:B------:R-:W-:-:S03]  /*7e9e0*/  LOP3.LUT R14, R14, 0xffff, RZ, 0xc0, !PT ;  /* 0x0000ffff0e0e7812 */ /* 0x000fc600078ec0ff */
[----:B------:R-:W2:Y:S04]  /*7e9f0*/  LDL.LU R37, [R1+0x27d8] ;  /* 0x0027d80001257983 */ /* 0x000ea80000300800 */
[----:B------:R-:W2:Y:S01]  /*7ea00*/  LDL.LU R54, [R1+0x283c] ;  /* 0x00283c0001367983 */ /* 0x000ea20000300800 */
[----:B------:R-:W-:-:S03]  /*7ea10*/  PRMT R14, R14, 0x3340, R0 ;  /* 0x000033400e0e7816 */ /* 0x000fc60000000000 */
[----:B------:R-:W2:Y:S04]  /*7ea20*/  LDL.LU R38, [R1+0x250] ;  /* 0x0002500001267983 */ /* 0x000ea80000300800 */
[----:B------:R-:W2:Y:S01]  /*7ea30*/  LDL.LU R39, [R1+0x23cc] ;  /* 0x0023cc0001277983 */ /* 0x000ea20000300800 */
[----:B----4-:R-:W-:Y:S02]  /*7ea40*/  SHF.R.U32.HI R13, RZ, 0x8, R59 ;  /* 0x00000008ff0d7819 */ /* 0x010fe4000001163b */
[----:B---3--:R-:W-:-:S04]  /*7ea50*/  LOP3.LUT R8, R2, 0xffff, RZ, 0xc0, !PT ;  /* 0x0000ffff02087812 */ /* 0x008fc800078ec0ff */
[----:B------:R-:W-:-:S04]  /*7ea60*/  PRMT R5, R9, 0x3340, R8 ;  /* 0x0000334009057816 */ /* 0x000fc80000000008 */
[----:B------:R-:W-:Y:S02]  /*7ea70*/  PRMT R2, R5, 0x5410, R4 ;  /* 0x0000541005027816 */ /* 0x000fe40000000004 */
[----:B------:R-:W-:Y:S02]  /*7ea80*/  SHF.R.U32.HI R5, RZ, 0x8, R9 ;  /* 0x00000008ff057819 */ /* 0x000fe40000011609 */
[----:B------:R-:W-:Y:S02]  /*7ea90*/  SHF.R.U32.HI R4, RZ, 0x8, R8 ;  /* 0x00000008ff047819 */ /* 0x000fe40000011608 */
[----:B------:R-:W-:Y:S02]  /*7eaa0*/  LOP3.LUT R5, R5, 0xffff, RZ, 0xc0, !PT ;  /* 0x0000ffff05057812 */ /* 0x000fe400078ec0ff */
[----:B------:R-:W-:-:S04]  /*7eab0*/  LOP3.LUT R4, R4, 0xffff, RZ, 0xc0, !PT ;  /* 0x0000ffff04047812 */ /* 0x000fc800078ec0ff */
[----:B------:R-:W-:Y:S01]  /*7eac0*/  PRMT R57, R5, 0x3340, R4 ;  /* 0x0000334005397816 */ /* 0x000fe20000000004 */
[----:B------:R0:W-:Y:S01]  /*7ead0*/  STL [R1+0x2c00], R2 ;  /* 0x002c000201007387 */ /* 0x0001e20000100800 */
[----:B------:R-:W-:-:S03]  /*7eae0*/  SHF.R.U32.HI R12, RZ, 0x8, R55 ;  /* 0x00000008ff0c7819 */ /* 0x000fc60000011637 */
[----:B------:R-:W-:Y:S04]  /*7eaf0*/  STL [R1+0x2d1c], R57 ;  /* 0x002d1c3901007387 */ /* 0x000fe80000100800 */
[----:B------:R-:W-:Y:S04]  /*7eb00*/  STL [R1+0x2d20], R14 ;  /* 0x002d200e01007387 */ /* 0x000fe80000100800 */
[----:B------:R-:W3:Y:S04]  /*7eb10*/  LDL.LU R53, [R1+0x2890] ;  /* 0x0028900001357983 */ /* 0x000ee80000300800 */
[----:B------:R-:W4:Y:S04]  /*7eb20*/  LDL.LU R59, [R1+0x27ec] ;  /* 0x0027ec00013b7983 */ /* 0x000f280000300800 */
[----:B------:R-:W4:Y:S01]  /*7eb30*/  LDL.LU R55, [R1+0x2850] ;  /* 0x0028500001377983 */ /* 0x000f220000300800 */
[----:B--2---:R-:W-:-:S02]  /*7eb40*/  LOP3.LUT R9, R43, 0xffff, RZ, 0xc0, !PT ;  /* 0x0000ffff2b097812 */ /* 0x004fc400078ec0ff */
[----:B------:R-:W-:Y:S02]  /*7eb50*/  LOP3.LUT R6, R37, 0xffff, RZ, 0xc0, !PT ;  /* 0x0000ffff25067812 */ /* 0x000fe400078ec0ff */
[----:B------:R-:W-:Y:S02]  /*7eb60*/  LOP3.LUT R8, R54, 0xffff, RZ, 0xc0, !PT ;  /* 0x0000ffff36087812 */ /* 0x000fe400078ec0ff */
[----:B------:R-:W-:Y:S02]  /*7eb70*/  PRMT R4, R6, 0x3340, R0 ;  /* 0x0000334006047816 */ /* 0x000fe40000000000 */
[----:B------:R-:W-:Y:S02]  /*7eb80*/  PRMT R5, R9, 0x3340, R8 ;  /* 0x0000334009057816 */ /* 0x000fe40000000008 */
[----:B------:R-:W-:Y:S02]  /*7eb90*/  LOP3.LUT R13, R13, 0xffff, RZ, 0xc0, !PT ;  /* 0x0000ffff0d0d7812 */ /* 0x000fe400078ec0ff */
[----:B0-----:R-:W-:-:S02]  /*7eba0*/  PRMT R2, R5, 0x5410, R4 ;  /* 0x0000541005027816 */ /* 0x001fc40000000004 */
[----:B------:R-:W-:Y:S02]  /*7ebb0*/  SHF.R.U32.HI R5, RZ, 0x8, R9 ;  /* 0x00000008ff057819 */ /* 0x000fe40000011609 */
[----:B------:R-:W-:Y:S02]  /*7ebc0*/  SHF.R.U32.HI R4, RZ, 0x8, R8 ;  /* 0x00000008ff047819 */ /* 0x000fe40000011608 */
[----:B------:R-:W-:Y:S02]  /*7ebd0*/  LOP3.LUT R12, R12, 0xffff, RZ, 0xc0, !PT ;  /* 0x0000ffff0c0c7812 */ /* 0x000fe400078ec0ff */
[----:B------:R-:W-:Y:S02]  /*7ebe0*/  PRMT R13, R13, 0x3340, R0 ;  /* 0x000033400d0d7816 */ /* 0x000fe40000000000 */
[----:B------:R-:W-:Y:S02]  /*7ebf0*/  SHF.R.U32.HI R10, RZ, 0x8, R6 ;  /* 0x00000008ff0a7819 */ /* 0x000fe40000011606 */
[----:B------:R-:W-:-:S02]  /*7ec00*/  LOP3.LUT R5, R5, 0xffff, RZ, 0xc0, !PT ;  /* 0x0000ffff05057812 */ /* 0x000fc400078ec0ff */
[----:B------:R-:W-:Y:S02]  /*7ec10*/  LOP3.LUT R4, R4, 0xffff, RZ, 0xc0, !PT ;  /* 0x0000ffff04047812 */ /* 0x000fe400078ec0ff */
[----:B------:R-:W-:Y:S02]  /*7ec20*/  SHF.R.U32.HI R9, RZ, 0x8, R38 ;  /* 0x00000008ff097819 */ /* 0x000fe40000011626 */
[----:B------:R-:W-:Y:S01]  /*7ec30*/  PRMT R12, R12, 0x3340, R0 ;  /* 0x000033400c0c7816 */ /* 0x000fe20000000000 */
[----:B------:R-:W-:Y:S01]  /*7ec40*/  STL [R1+0x2d24], R13 ;  /* 0x002d240d01007387 */ /* 0x000fe20000100800 */
[----:B------:R-:W-:-:S03]  /*7ec50*/  PRMT R48, R5, 0x3340, R4 ;  /* 0x0000334005307816 */ /* 0x000fc60000000004 */
[----:B------:R-:W-:Y:S01]  /*7ec60*/  STL [R1+0x2d28], R12 ;  /* 0x002d280c01007387 */ /* 0x000fe20000100800 */
[----:B------:R-:W-:-:S03]  /*7ec70*/  SHF.R.U32.HI R8, RZ, 0x8, R39 ;  /* 0x00000008ff087819 */ /* 0x000fc60000011627 */
[----:B------:R-:W2:Y:S01]  /*7ec80*/  LDL.LU R54, [R1+0x2a90] ;  /* 0x002a900001367983 */ /* 0x000ea20000300800 */
[----:B------:R-:W-:-:S03]  /*7ec90*/  LOP3.LUT R10, R10, 0xffff, RZ, 0xc0, !PT ;  /* 0x0000ffff0a0a7812 */ /* 0x000fc600078ec0ff */
[----:B------:R0:W-:Y:S01]  /*7eca0*/  STL [R1+0x314], R2 ;  /* 0x0003140201007387 */ /* 0x0001e20000100800 */
[----:B------:R-:W-:Y:S02]  /*7ecb0*/  LOP3.LUT R9, R9, 0xffff, RZ, 0xc0, !PT ;  /* 0x0000ffff09097812 */ /* 0x000fe400078ec0ff */
[----:B------:R-:W-:Y:S02]  /*7ecc0*/  LOP3.LUT R8, R8, 0xffff, RZ, 0xc0, !PT ;  /* 0x0000ffff08087812 */ /* 0x000fe400078ec0ff */
[--C-:B------:R-:W-:Y:S02]  /*7ecd0*/  PRMT R10, R10, 0x3340, R0.reuse ;  /* 0x000033400a0a7816 */ /* 0x100fe40000000000 */
[--C-:B------:R-:W-:Y:S02]  /*7ece0*/  PRMT R9, R9, 0x3340, R0.reuse ;  /* 0x0000334009097816 */ /* 0x100fe40000000000 */
[----:B------:R-:W-:Y:S01]  /*7ecf0*/  PRMT R8, R8, 0x3340, R0 ;  /* 0x0000334008087816 */ /* 0x000fe20000000000 */
[----:B------:R-:W-:Y:S04]  /*7ed00*/  STL [R1+0x2d2c], R48 ;  /* 0x002d2c3001007387 */ /* 0x000fe80000100800 */
[----:B------:R-:W-:Y:S04]  /*7ed10*/  STL [R1+0x2d30], R10 ;  /* 0x002d300a01007387 */ /* 0x000fe80000100800 */
[----:B------:R-:W-:Y:S04]  /*7ed20*/  STL [R1+0x2d34], R9 ;  /* 0x002d340901007387 */ /* 0x000fe80000100800 */
[----:B------:R1:W-:Y:S01]  /*7ed30*/  STL [R1+0x2d38], R8 ;  /* 0x002d380801007387 */ /* 0x0003e20000100800 */
[----:B---3--:R-:W-:-:S02]  /*7ed40*/  LOP3.LUT R38, R53, 0xffff, RZ, 0xc0, !PT ;  /* 0x0000ffff35267812 */ /* 0x008fc400078ec0ff */
[----:B----4-:R-:W-:Y:S02]  /*7ed50*/  LOP3.LUT R6, R59, 0xffff, RZ, 0xc0, !PT ;  /* 0x0000ffff3b067812 */ /* 0x010fe400078ec0ff */
[----:B------:R-:W-:Y:S02]  /*7ed60*/  LOP3.LUT R37, R55, 0xffff, RZ, 0xc0, !PT ;  /* 0x0000ffff37257812 */ /* 0x000fe400078ec0ff */
[----:B------:R-:W-:Y:S02]  /*7ed70*/  PRMT R4, R6, 0x3340, R0 ;  /* 0x0000334006047816 */ /* 0x000fe40000000000 */
[----:B------:R-:W-:Y:S02]  /*7ed80*/  PRMT R5, R38, 0x3340, R37 ;  /* 0x0000334026057816 */ /* 0x000fe40000000025 */
[----:B------:R-:W-:Y:S02]  /*7ed90*/  SHF.R.U32.HI R6, RZ, 0x8, R6 ;  /* 0x00000008ff067819 */ /* 0x000fe40000011606 */
[----:B0-----:R-:W-:-:S02]  /*7eda0*/  PRMT R2, R5, 0x5410, R4 ;  /* 0x0000541005027816 */ /* 0x001fc40000000004 */
[----:B------:R-:W-:Y:S02]  /*7edb0*/  SHF.R.U32.HI R5, RZ, 0x8, R38 ;  /* 0x00000008ff057819 */ /* 0x000fe40000011626 */
[----:B------:R-:W-:Y:S02]  /*7edc0*/  SHF.R.U32.HI R4, RZ, 0x8, R37 ;  /* 0x00000008ff047819 */ /* 0x000fe40000011625 */
[----:B------:R-:W-:Y:S02]  /*7edd0*/  LOP3.LUT R5, R5, 0xffff, RZ, 0xc0, !PT ;  /* 0x0000ffff05057812 */ /* 0x000fe400078ec0ff */
[----:B------:R-:W-:Y:S02]  /*7ede0*/  LOP3.LUT R4, R4, 0xffff, RZ, 0xc0, !PT ;  /* 0x0000ffff04047812 */ /* 0x000fe400078ec0ff */
[----:B------:R-:W-:Y:S02]  /*7edf0*/  LOP3.LUT R6, R6, 0xffff, RZ, 0xc0, !PT ;  /* 0x0000ffff06067812 */ /* 0x000fe400078ec0ff */
[----:B------:R-:W-:-:S02]  /*7ee00*/  PRMT R56, R5, 0x3340, R4 ;  /* 0x0000334005387816 */ /* 0x000fc40000000004 */
[----:B------:R-:W-:Y:S01]  /*7ee10*/  PRMT R6, R6, 0x3340, R0 ;  /* 0x0000334006067816 */ /* 0x000fe20000000000 */
[----:B------:R0:W-:Y:S04]  /*7ee20*/  STL [R1+0x23d8], R2 ;  /* 0x0023d80201007387 */ /* 0x0001e80000100800 */
[----:B------:R-:W-:Y:S04]  /*7ee30*/  STL [R1+0x2d3c], R56 ;  /* 0x002d3c3801007387 */ /* 0x000fe80000100800 */
[----:B------:R-:W-:Y:S04]  /*7ee40*/  STL [R1+0x2d40], R6 ;  /* 0x002d400601007387 */ /* 0x000fe80000100800 */
[----:B-1----:R-:W3:Y:S04]  /*7ee50*/  LDL.LU R8, [R1+0x2624] ;  /* 0x0026240001087983 */ /* 0x002ee80000300800 */
[----:B------:R-:W3:Y:S04]  /*7ee60*/  LDL.LU R9, [R1+0x29e0] ;  /* 0x0029e00001097983 */ /* 0x000ee80000300800 */
        /* <DEDUP_REMOVED lines=43> */
[----:B------:R-:W-:-:S03]  /*7f120*/  SHF.R.U32.HI R5, RZ, 0x8, R52 ;  /* 0x00000008ff057819 */ /* 0x000fc60000011634 */
[----:B------:R-:W4:Y:S04]  /*7f130*/  LDL.LU R41, [R1+0x285c] ;  /* 0x00285c0001297983 */ /* 0x000f280000300800 */
[----:B------:R-:W4:Y:S04]  /*7f140*/  LDL.LU R42, [R1+0x2a8] ;  /* 0x0002a800012a7983 */ /* 0x000f280000300800 */
[----:B------:R-:W4:Y:S04]  /*7f150*/  LDL.LU R43, [R1+0x2870] ;  /* 0x00287000012b7983 */ /* 0x000f280000300800 */
[----:B------:R-:W4:Y:S04]  /*7f160*/  LDL.LU R39, [R1+0x290] ;  /* 0x0002900001277983 */ /* 0x000f280000300800 */
[----:B------:R-:W4:Y:S04]  /*7f170*/  LDL.LU R52, [R1+0x2830] ;  /* 0x0028300001347983 */ /* 0x000f280000300800 */
[----:B------:R-:W4:Y:S04]  /*7f180*/  LDL.LU R53, [R1+0x234] ;  /* 0x0002340001357983 */ /* 0x000f280000300800 */
[----:B------:R-:W4:Y:S01]  /*7f190*/  LDL.LU R59, [R1+0x2844] ;  /* 0x00284400013b7983 */ /* 0x000f220000300800 */
[----:B--2---:R-:W-:-:S02]  /*7f1a0*/  SHF.R.U32.HI R4, RZ, 0x8, R54 ;  /* 0x00000008ff047819 */ /* 0x004fc40000011636 */
[----:B------:R-:W-:Y:S01]  /*7f1b0*/  LOP3.LUT R5, R5, 0xffff, RZ, 0xc0, !PT ;  /* 0x0000ffff05057812 */ /* 0x000fe200078ec0ff */
[----:B------:R-:W2:Y:S01]  /*7f1c0*/  LDL.LU R55, [R1+0x1fc] ;  /* 0x0001fc0001377983 */ /* 0x000ea20000300800 */
[----:B------:R-:W-:Y:S02]  /*7f1d0*/  LOP3.LUT R4, R4, 0xffff, RZ, 0xc0, !PT ;  /* 0x0000ffff04047812 */ /* 0x000fe400078ec0ff */
[--C-:B------:R-:W-:Y:S01]  /*7f1e0*/  PRMT R5, R5, 0x3340, R0.reuse ;  /* 0x0000334005057816 */ /* 0x100fe20000000000 */
[----:B------:R-:W2:Y:S01]  /*7f1f0*/  LDL.LU R54, [R1+0x2808] ;  /* 0x0028080001367983 */ /* 0x000ea20000300800 */
[----:B------:R-:W-:-:S03]  /*7f200*/  PRMT R4, R4, 0x3340, R0 ;  /* 0x0000334004047816 */ /* 0x000fc60000000000 */
[----:B------:R-:W-:Y:S04]  /*7f210*/  STL [R1+0x2d44], R5 ;  /* 0x002d440501007387 */ /* 0x000fe80000100800 */
[----:B------:R3:W-:Y:S04]  /*7f220*/  STL [R1+0x2d48], R4 ;  /* 0x002d480401007387 */ /* 0x0007e80000100800 */
[----:B------:R0:W-:Y:S01]  /*7f230*/  STL [R1+0x2be0], R0 ;  /* 0x002be00001007387 */ /* 0x0001e20000100800 */
[----:B---3--:R-:W-:-:S05]  /*7f240*/  PRMT R4, R9, 0x5410, R8 ;  /* 0x0000541009047816 */ /* 0x008fca0000000008 */
[----:B------:R1:W-:Y:S01]  /*7f250*/  STL [R1+0x23d0], R4 ;  /* 0x0023d00401007387 */ /* 0x0003e20000100800 */
[----:B----4-:R-:W-:Y:S02]  /*7f260*/  PRMT R5, R48, 0x5410, R10 ;  /* 0x0000541030057816 */ /* 0x010fe4000000000a */
[----:B0-----:R-:W-:-:S03]  /*7f270*/  PRMT R0, R13, 0x5410, R12 ;  /* 0x000054100d007816 */ /* 0x001fc6000000000c */
[----:B------:R-:W-:Y:S04]  /*7f280*/  STL [R1+0x23cc], R5 ;  /* 0x0023cc0501007387 */ /* 0x000fe80000100800 */
[----:B------:R0:W-:Y:S01]  /*7f290*/  STL [R1+0x23d4], R0 ;  /* 0x0023d40001007387 */ /* 0x0001e20000100800 */
[----:B-1----:R-:W-:Y:S02]  /*7f2a0*/  PRMT R4, R57, 0x5410, R14 ;  /* 0x0000541039047816 */ /* 0x002fe4000000000e */
[----:B------:R-:W-:-:S03]  /*7f2b0*/  PRMT R2, R20, 0x5410, R2 ;  /* 0x0000541014027816 */ /* 0x000fc60000000002 */
[----:B------:R1:W-:Y:S04]  /*7f2c0*/  STL [R1+0x1804], R4 ;  /* 0x0018040401007387 */ /* 0x0003e80000100800 */
[----:B------:R3:W-:Y:S01]  /*7f2d0*/  STL [R1+0x17c4], R2 ;  /* 0x0017c40201007387 */ /* 0x0007e20000100800 */
[----:B0-----:R-:W-:-:S05]  /*7f2e0*/  PRMT R0, R22, 0x5410, R21 ;  /* 0x0000541016007816 */ /* 0x001fca0000000015 */
[----:B------:R0:W-:Y:S01]  /*7f2f0*/  STL [R1+0x23c8], R0 ;  /* 0x0023c80001007387 */ /* 0x0001e20000100800 */
[----:B-1----:R-:W-:Y:S02]  /*7f300*/  PRMT R4, R25, 0x5410, R60 ;  /* 0x0000541019047816 */ /* 0x002fe4000000003c */
[----:B---3--:R-:W-:-:S03]  /*7f310*/  PRMT R2, R3, 0x5410, R26 ;  /* 0x0000541003027816 */ /* 0x008fc6000000001a */
[----:B------:R-:W-:Y:S04]  /*7f320*/  STL [R1+0xfdc], R4 ;  /* 0x000fdc0401007387 */ /* 0x000fe80000100800 */
[----:B------:R1:W-:Y:S01]  /*7f330*/  STL [R1+0xfd8], R2 ;  /* 0x000fd80201007387 */ /* 0x0003e20000100800 */
[----:B0-----:R-:W-:Y:S02]  /*7f340*/  PRMT R0, R58, 0x5410, R27 ;  /* 0x000054103a007816 */ /* 0x001fe4000000001b */
[----:B------:R-:W-:-:S03]  /*7f350*/  PRMT R3, R30, 0x5410, R29 ;  /* 0x000054101e037816 */ /* 0x000fc6000000001d */
[----:B------:R0:W-:Y:S04]  /*7f360*/  STL [R1+0xfc8], R0 ;  /* 0x000fc80001007387 */ /* 0x0001e80000100800 */
[----:B------:R3:W-:Y:S01]  /*7f370*/  STL [R1+0x14d0], R3 ;  /* 0x0014d00301007387 */ /* 0x0007e20000100800 */
[----:B-1----:R-:W-:-:S05]  /*7f380*/  PRMT R2, R50, 0x5410, R31 ;  /* 0x0000541032027816 */ /* 0x002fca000000001f */
[----:B------:R1:W-:Y:S01]  /*7f390*/  STL [R1+0xfcc], R2 ;  /* 0x000fcc0201007387 */ /* 0x0003e20000100800 */
[----:B0-----:R-:W-:Y:S02]  /*7f3a0*/  PRMT R0, R32, 0x5410, R34 ;  /* 0x0000541020007816 */ /* 0x001fe40000000022 */
[----:B---3--:R-:W-:-:S03]  /*7f3b0*/  PRMT R3, R24, 0x5410, R28 ;  /* 0x0000541018037816 */ /* 0x008fc6000000001c */
        /* <DEDUP_REMOVED lines=25> */
[----:B------:R-:W-:Y:S01]  /*7f550*/  STL [R1+0x2b4], R3 ;  /* 0x0002b40301007387 */ /* 0x000fe20000100800 */
[----:B-1----:R-:W-:-:S03]  /*7f560*/  PRMT R2, R59, 0x5410, R53 ;  /* 0x000054103b027816 */ /* 0x002fc60000000035 */
[----:B------:R-:W3:Y:S04]  /*7f570*/  LDL.LU R4, [R1+0x27c8] ;  /* 0x0027c80001047983 */ /* 0x000ee80000300800 */
[----:B------:R-:W-:Y:S04]  /*7f580*/  STL [R1+0x2b8], R2 ;  /* 0x0002b80201007387 */ /* 0x000fe80000100800 */
[----:B------:R-:W4:Y:S01]  /*7f590*/  LDL.LU R5, [R1+0x1f4] ;  /* 0x0001f40001057983 */ /* 0x000f220000300800 */
[----:B--2---:R-:W-:-:S05]  /*7f5a0*/  PRMT R0, R54, 0x5410, R55 ;  /* 0x0000541036007816 */ /* 0x004fca0000000037 */
[----:B------:R-:W-:Y:S04]  /*7f5b0*/  STL [R1+0x2a0], R0 ;  /* 0x0002a00001007387 */ /* 0x000fe80000100800 */
[----:B----4-:R0:W-:Y:S04]  /*7f5c0*/  STL [R1+0x2d4c], R5 ;  /* 0x002d4c0501007387 */ /* 0x0101e80000100800 */
[----:B0-----:R-:W3:Y:S04]  /*7f5d0*/  LDL.LU R5, [R1+0x1f8] ;  /* 0x0001f80001057983 */ /* 0x001ee80000300800 */
[----:B------:R-:W2:Y:S04]  /*7f5e0*/  LDL.LU R6, [R1+0x27cc] ;  /* 0x0027cc0001067983 */ /* 0x000ea80000300800 */
        /* <DEDUP_REMOVED lines=58> */
[----:B---3--:R-:W-:-:S03]  /*7f990*/  PRMT R4, R4, 0x5410, R5 ;  /* 0x0000541004047816 */ /* 0x008fc60000000005 */
[----:B------:R-:W3:Y:S04]  /*7f9a0*/  LDL.LU R5, [R1+0x2d4c] ;  /* 0x002d4c0001057983 */ /* 0x000ee80000300800 */
[----:B------:R0:W-:Y:S01]  /*7f9b0*/  STL [R1+0x2a8], R4 ;  /* 0x0002a80401007387 */ /* 0x0001e20000100800 */
[----:B----4-:R-:W-:-:S03]  /*7f9c0*/  PRMT R8, R8, 0x5410, R56 ;  /* 0x0000541008087816 */ /* 0x010fc60000000038 */
[----:B0-----:R-:W4:Y:S01]  /*7f9d0*/  LDL.LU R4, [R1+0x2d48] ;  /* 0x002d480001047983 */ /* 0x001f220000300800 */
[----:B--2---:R-:W-:Y:S02]  /*7f9e0*/  PRMT R10, R10, 0x5410, R9 ;  /* 0x000054100a0a7816 */ /* 0x004fe40000000009 */
[----:B------:R-:W-:Y:S02]  /*7f9f0*/  PRMT R12, R12, 0x5410, R48 ;  /* 0x000054100c0c7816 */ /* 0x000fe40000000030 */
[----:B------:R-:W-:Y:S02]  /*7fa00*/  PRMT R14, R14, 0x5410, R13 ;  /* 0x000054100e0e7816 */ /* 0x000fe4000000000d */
[----:B------:R-:W-:Y:S02]  /*7fa10*/  PRMT R20, R20, 0x5410, R57 ;  /* 0x0000541014147816 */ /* 0x000fe40000000039 */
[----:B------:R-:W-:Y:S02]  /*7fa20*/  PRMT R22, R22, 0x5410, R21 ;  /* 0x0000541016167816 */ /* 0x000fe40000000015 */
[----:B------:R-:W-:-:S02]  /*7fa30*/  PRMT R25, R25, 0x5410, R60 ;  /* 0x0000541019197816 */ /* 0x000fc4000000003c */
[----:B------:R-:W-:Y:S02]  /*7fa40*/  PRMT R3, R3, 0x5410, R26 ;  /* 0x0000541003037816 */ /* 0x000fe4000000001a */
[----:B------:R-:W-:Y:S02]  /*7fa50*/  PRMT R37, R37, 0x5410, R0 ;  /* 0x0000541025257816 */ /* 0x000fe40000000000 */
[----:B------:R-:W-:Y:S02]  /*7fa60*/  PRMT R2, R2, 0x5410, R38 ;  /* 0x0000541002027816 */ /* 0x000fe40000000026 */
[----:B------:R-:W-:Y:S02]  /*7fa70*/  PRMT R0, R58, 0x5410, R27 ;  /* 0x000054103a007816 */ /* 0x000fe4000000001b */
[----:B------:R-:W-:Y:S02]  /*7fa80*/  PRMT R27, R30, 0x5410, R29 ;  /* 0x000054101e1b7816 */ /* 0x000fe4000000001d */
[----:B------:R-:W-:-:S02]  /*7fa90*/  PRMT R24, R24, 0x5410, R28 ;  /* 0x0000541018187816 */ /* 0x000fc4000000001c */
[----:B---3--:R-:W-:Y:S02]  /*7faa0*/  PRMT R6, R6, 0x5410, R5 ;  /* 0x0000541006067816 */ /* 0x008fe40000000005 */
[----:B------:R-:W2:Y:S04]  /*7fab0*/  LDL.LU R5, [R1+0x2d44] ;  /* 0x002d440001057983 */ /* 0x000ea80000300800 */
[----:B------:R0:W-:Y:S04]  /*7fac0*/  STL [R1+0x2a4], R6 ;  /* 0x0002a40601007387 */ /* 0x0001e80000100800 */
[----:B0-----:R-:W3:Y:S04]  /*7fad0*/  LDL.LU R6, [R1+0x2d40] ;  /* 0x002d400001067983 */ /* 0x001ee80000300800 */
[----:B------:R-:W3:Y:S04]  /*7fae0*/  LDL.LU R56, [R1+0x2d3c] ;  /* 0x002d3c0001387983 */ /* 0x000ee80000300800 */
[----:B------:R0:W-:Y:S04]  /*7faf0*/  STL [R1+0x268], R8 ;  /* 0x0002680801007387 */ /* 0x0001e80000100800 */
[----:B0-----:R-:W2:Y:S04]  /*7fb00*/  LDL.LU R8, [R1+0x2d38] ;  /* 0x002d380001087983 */ /* 0x001ea80000300800 */
[----:B------:R-:W2:Y:S04]  /*7fb10*/  LDL.LU R9, [R1+0x2d34] ;  /* 0x002d340001097983 */ /* 0x000ea80000300800 */
        /* <DEDUP_REMOVED lines=20> */
[----:B------:R-:W-:Y:S04]  /*7fc60*/  STL [R1+0x258], R37 ;  /* 0x0002582501007387 */ /* 0x000fe80000100800 */
[----:B------:R0:W-:Y:S04]  /*7fc70*/  STL [R1+0x254], R2 ;  /* 0x0002540201007387 */ /* 0x0001e80000100800 */
[----:B------:R1:W-:Y:S01]  /*7fc80*/  STL [R1+0x238], R0 ;  /* 0x0002380001007387 */ /* 0x0003e20000100800 */
[----:B0-----:R-:W-:-:S03]  /*7fc90*/  PRMT R2, R50, 0x5410, R31 ;  /* 0x0000541032027816 */ /* 0x001fc6000000001f */
[----:B------:R-:W-:Y:S01]  /*7fca0*/  STL [R1+0x234], R27 ;  /* 0x0002341b01007387 */ /* 0x000fe20000100800 */
[----:B-1----:R-:W-:-:S03]  /*7fcb0*/  PRMT R0, R32, 0x5410, R34 ;  /* 0x0000541020007816 */ /* 0x002fc60000000022 */
[----:B------:R0:W-:Y:S04]  /*7fcc0*/  STL [R1+0x23c], R2 ;  /* 0x00023c0201007387 */ /* 0x0001e80000100800 */
[----:B------:R1:W-:Y:S01]  /*7fcd0*/  STL [R1+0x22c], R0 ;  /* 0x00022c0001007387 */ /* 0x0003e20000100800 */
[----:B0-----:R-:W-:-:S03]  /*7fce0*/  PRMT R2, R7, 0x5410, R23 ;  /* 0x0000541007027816 */ /* 0x001fc60000000017 */
[----:B------:R-:W-:Y:S01]  /*7fcf0*/  STL [R1+0x228], R24 ;  /* 0x0002281801007387 */ /* 0x000fe20000100800 */
[----:B------:R-:W-:Y:S02]  /*7fd00*/  PRMT R7, R16, 0x5410, R15 ;  /* 0x0000541010077816 */ /* 0x000fe4000000000f */
[----:B-1----:R-:W-:Y:S01]  /*7fd10*/  PRMT R0, R11, 0x5410, R61 ;  /* 0x000054100b007816 */ /* 0x002fe2000000003d */
[----:B------:R0:W-:Y:S04]  /*7fd20*/  STL [R1+0x230], R2 ;  /* 0x0002300201007387 */ /* 0x0001e80000100800 */
[----:B------:R1:W-:Y:S01]  /*7fd30*/  STL [R1+0x21c], R0 ;  /* 0x00021c0001007387 */ /* 0x0003e20000100800 */
[----:B0-----:R-:W-:-:S03]  /*7fd40*/  PRMT R2, R36, 0x5410, R17 ;  /* 0x0000541024027816 */ /* 0x001fc60000000011 */
[----:B------:R0:W-:Y:S01]  /*7fd50*/  STL [R1+0x220], R7 ;  /* 0x0002200701007387 */ /* 0x0001e20000100800 */
[----:B-1----:R-:W-:-:S03]  /*7fd60*/  PRMT R0, R18, 0x5410, R33 ;  /* 0x0000541012007816 */ /* 0x002fc60000000021 */
        /* <DEDUP_REMOVED lines=16> */
[----:B------:R1:W-:Y:S04]  /*7fe70*/  STL [R1+0x1ec], R7 ;  /* 0x0001ec0701007387 */ /* 0x0003e80000100800 */
[----:B------:R-:W2:Y:S01]  /*7fe80*/  LDL.LU R27, [R1+0xb0] ;  /* 0x0000b000011b7983 */ /* 0x000ea20000300800 */
[----:B0-----:R-:W-:-:S03]  /*7fe90*/  PRMT R0, R54, 0x5410, R55 ;  /* 0x0000541036007816 */ /* 0x001fc60000000037 */
[----:B------:R-:W-:Y:S04]  /*7fea0*/  STL [R1+0x1e8], R2 ;  /* 0x0001e80201007387 */ /* 0x000fe80000100800 */
[----:B------:R-:W2:Y:S04]  /*7feb0*/  LDL.LU R29, [R1+0x23f0] ;  /* 0x0023f000011d7983 */ /* 0x000ea80000300800 */
[----:B------:R0:W-:Y:S04]  /*7fec0*/  STL [R1+0x1f0], R0 ;  /* 0x0001f00001007387 */ /* 0x0001e80000100800 */
[----:B------:R-:W3:Y:S04]  /*7fed0*/  LDL.LU R30, [R1+0xac] ;  /* 0x0000ac00011e7983 */ /* 0x000ee80000300800 */
[----:B------:R-:W3:Y:S04]  /*7fee0*/  LDL.LU R54, [R1+0x23f4] ;  /* 0x0023f40001367983 */ /* 0x000ee80000300800 */
[----:B------:R-:W4:Y:S04]  /*7fef0*/  LDL.LU R34, [R1+0xa8] ;  /* 0x0000a80001227983 */ /* 0x000f280000300800 */
[----:B------:R-:W4:Y:S04]  /*7ff00*/  LDL.LU R32, [R1+0xa4] ;  /* 0x0000a40001207983 */ /* 0x000f280000300800 */
[----:B------:R-:W4:Y:S04]  /*7ff10*/  LDL.LU R28, [R1+0x23e8] ;  /* 0x0023e800011c7983 */ /* 0x000f280000300800 */
[----:B------:R-:W4:Y:S04]  /*7ff20*/  LDL.LU R24, [R1+0xa0] ;  /* 0x0000a00001187983 */ /* 0x000f280000300800 */
        /* <DEDUP_REMOVED lines=34> */
[----:B--2---:R-:W-:-:S03]  /*80150*/  PRMT R29, R29, 0x5410, R27 ;  /* 0x000054101d1d7816 */ /* 0x004fc6000000001b */
[----:B------:R-:W2:Y:S04]  /*80160*/  LDL.LU R27, [R1+0x2cfc] ;  /* 0x002cfc00011b7983 */ /* 0x000ea80000300800 */
[----:B------:R0:W-:Y:S01]  /*80170*/  STL [R1+0x1dc], R29 ;  /* 0x0001dc1d01007387 */ /* 0x0001e20000100800 */
[----:B---3--:R-:W-:-:S03]  /*80180*/  PRMT R54, R54, 0x5410, R30 ;  /* 0x0000541036367816 */ /* 0x008fc6000000001e */
[----:B0-----:R-:W3:Y:S04]  /*80190*/  LDL.LU R29, [R1+0x2cf8] ;  /* 0x002cf800011d7983 */ /* 0x001ee80000300800 */
[----:B------:R-:W2:Y:S04]  /*801a0*/  LDL.LU R30, [R1+0x2cf4] ;  /* 0x002cf400011e7983 */ /* 0x000ea80000300800 */
[----:B------:R0:W-:Y:S04]  /*801b0*/  STL [R1+0x1d8], R54 ;  /* 0x0001d83601007387 */ /* 0x0001e80000100800 */
[----:B0-----:R-:W2:Y:S01]  /*801c0*/  LDL.LU R54, [R1+0x2cf0] ;  /* 0x002cf00001367983 */ /* 0x001ea20000300800 */
[----:B----4-:R-:W-:-:S02]  /*801d0*/  PRMT R28, R28, 0x5410, R32 ;  /* 0x000054101c1c7816 */ /* 0x010fc40000000020 */
[----:B------:R-:W-:Y:S02]  /*801e0*/  PRMT R23, R23, 0x5410, R24 ;  /* 0x0000541017177816 */ /* 0x000fe40000000018 */
[----:B--2---:R-:W-:Y:S02]  /*801f0*/  PRMT R54, R54, 0x5410, R34 ;  /* 0x0000541036367816 */ /* 0x004fe40000000022 */
[----:B------:R-:W2:Y:S04]  /*80200*/  LDL.LU R34, [R1+0x2cec] ;  /* 0x002cec0001227983 */ /* 0x000ea80000300800 */
[----:B------:R0:W-:Y:S04]  /*80210*/  STL [R1+0x2c04], R54 ;  /* 0x002c043601007387 */ /* 0x0001e80000100800 */
[----:B0-----:R-:W4:Y:S01]  /*80220*/  LDL.LU R54, [R1+0x32c] ;  /* 0x00032c0001367983 */ /* 0x001f220000300800 */
[----:B------:R-:W-:-:S03]  /*80230*/  PRMT R61, R61, 0x5410, R7 ;  /* 0x000054103d3d7816 */ /* 0x000fc60000000007 */
[----:B------:R-:W2:Y:S04]  /*80240*/  LDL.LU R32, [R1+0x2ce8] ;  /* 0x002ce80001207983 */ /* 0x000ea80000300800 */
[----:B------:R0:W-:Y:S01]  /*80250*/  STL [R1+0x1e0], R28 ;  /* 0x0001e01c01007387 */ /* 0x0001e20000100800 */
[----:B------:R-:W-:-:S03]  /*80260*/  PRMT R53, R53, 0x5410, R11 ;  /* 0x0000541035357816 */ /* 0x000fc6000000000b */
        /* <DEDUP_REMOVED lines=9> */
[----:B0-----:R-:W2:Y:S01]  /*80300*/  LDL.LU R53, [R1+0x2ccc] ;  /* 0x002ccc0001357983 */ /* 0x001ea20000300800 */
[----:B----4-:R-:W-:-:S03]  /*80310*/  PRMT R54, R54, 0x5410, R55 ;  /* 0x0000541036367816 */ /* 0x010fc60000000037 */
[----:B------:R-:W4:Y:S02]  /*80320*/  LDL.LU R55, [R1+0x2cc8] ;  /* 0x002cc80001377983 */ /* 0x000f240000300800 */
[----:B----4-:R-:W-:Y:S02]  /*80330*/  PRMT R55, R55, 0x5410, R59 ;  /* 0x0000541037377816 */ /* 0x010fe4000000003b */
[----:B------:R-:W2:Y:S01]  /*80340*/  LDL.LU R59, [R1+0x2cc4] ;  /* 0x002cc400013b7983 */ /* 0x000ea20000300800 */
[----:B------:R-:W-:Y:S02]  /*80350*/  PRMT R52, R52, 0x5410, R16 ;  /* 0x0000541034347816 */ /* 0x000fe40000000010 */
[----:B--2---:R-:W-:Y:S02]  /*80360*/  PRMT R59, R59, 0x5410, R53 ;  /* 0x000054103b3b7816 */ /* 0x004fe40000000035 */
[----:B------:R-:W2:Y:S02]  /*80370*/  LDL.LU R53, [R1+0x2cc0] ;  /* 0x002cc00001357983 */ /* 0x000ea40000300800 */
[----:B--2---:R-:W-:-:S02]  /*80380*/  PRMT R53, R53, 0x5410, R15 ;  /* 0x0000541035357816 */ /* 0x004fc4000000000f */
[----:B------:R-:W2:Y:S04]  /*80390*/  LDL.LU R15, [R1+0x2cbc] ;  /* 0x002cbc00010f7983 */ /* 0x000ea80000300800 */
[----:B------:R-:W4:Y:S04]  /*803a0*/  LDL.LU R16, [R1+0x2cb8] ;  /* 0x002cb80001107983 */ /* 0x000f280000300800 */
[----:B------:R0:W-:Y:S04]  /*803b0*/  STL [R1], R52 ;  /* 0x0000003401007387 */ /* 0x0001e80000100800 */
[----:B0-----:R-:W2:Y:S01]  /*803c0*/  LDL.LU R52, [R1+0x2cb4] ;  /* 0x002cb40001347983 */ /* 0x001ea20000300800 */
[----:B------:R-:W-:-:S02]  /*803d0*/  PRMT R58, R31, 0x5410, R58 ;  /* 0x000054101f3a7816 */ /* 0x000fc4000000003a */
[----:B------:R-:W-:Y:S01]  /*803e0*/  PRMT R45, R45, 0x5410, R50 ;  /* 0x000054102d2d7816 */ /* 0x000fe20000000032 */
[----:B------:R-:W3:Y:S01]  /*803f0*/  LDL.LU R31, [R1+0x3c] ;  /* 0x00003c00011f7983 */ /* 0x000ee20000300800 */
[----:B------:R-:W-:-:S03]  /*80400*/  PRMT R47, R47, 0x5410, R17 ;  /* 0x000054102f2f7816 */ /* 0x000fc60000000011 */
[----:B------:R-:W3:Y:S01]  /*80410*/  LDL.LU R50, [R1+0x44] ;  /* 0x0000440001327983 */ /* 0x000ee20000300800 */
[----:B------:R-:W-:Y:S02]  /*80420*/  PRMT R46, R46, 0x5410, R51 ;  /* 0x000054102e2e7816 */ /* 0x000fe40000000033 */
[----:B------:R-:W-:Y:S02]  /*80430*/  PRMT R42, R42, 0x5410, R36 ;  /* 0x000054102a2a7816 */ /* 0x000fe40000000024 */
[----:B------:R-:W-:Y:S02]  /*80440*/  PRMT R41, R41, 0x5410, R33 ;  /* 0x0000541029297816 */ /* 0x000fe40000000021 */
[----:B------:R-:W-:Y:S02]  /*80450*/  PRMT R44, R44, 0x5410, R18 ;  /* 0x000054102c2c7816 */ /* 0x000fe40000000012 */
[----:B------:R-:W-:Y:S02]  /*80460*/  PRMT R43, R43, 0x5410, R35 ;  /* 0x000054102b2b7816 */ /* 0x000fe40000000023 */
[----:B------:R-:W-:-:S02]  /*80470*/  PRMT R38, R2, 0x5410, R38 ;  /* 0x0000541002267816 */ /* 0x000fc40000000026 */
[----:B------:R-:W-:Y:S02]  /*80480*/  PRMT R40, R40, 0x5410, R19 ;  /* 0x0000541028287816 */ /* 0x000fe40000000013 */
[----:B--2---:R-:W-:Y:S02]  /*80490*/  PRMT R52, R52, 0x5410, R0 ;  /* 0x0000541034347816 */ /* 0x004fe40000000000 */
[----:B------:R-:W2:Y:S04]  /*804a0*/  LDL.LU R0, [R1+0x298] ;  /* 0x0002980001007983 */ /* 0x000ea80000300800 */
[----:B------:R-:W2:Y:S04]  /*804b0*/  LDL.LU R17, [R1+0x2cb0] ;  /* 0x002cb00001117983 */ /* 0x000ea80000300800 */
[----:B------:R-:W2:Y:S04]  /*804c0*/  LDL.LU R51, [R1+0x2dc] ;  /* 0x0002dc0001337983 */ /* 0x000ea80000300800 */
[----:B------:R-:W2:Y:S04]  /*804d0*/  LDL.LU R36, [R1+0x2cac] ;  /* 0x002cac0001247983 */ /* 0x000ea80000300800 */
[----:B------:R-:W4:Y:S04]  /*804e0*/  LDL.LU R33, [R1+0x2ca8] ;  /* 0x002ca80001217983 */ /* 0x000f280000300800 */
[----:B------:R-:W3:Y:S04]  /*804f0*/  LDL.LU R18, [R1+0x2ca4] ;  /* 0x002ca40001127983 */ /* 0x000ee80000300800 */
[----:B------:R-:W3:Y:S04]  /*80500*/  LDL.LU R35, [R1+0x2ca0] ;  /* 0x002ca00001237983 */ /* 0x000ee80000300800 */
[----:B------:R-:W4:Y:S04]  /*80510*/  LDL.LU R2, [R1+0x24ec] ;  /* 0x0024ec0001027983 */ /* 0x000f280000300800 */
[----:B------:R-:W4:Y:S01]  /*80520*/  LDL.LU R19, [R1+0x2c9c] ;  /* 0x002c9c0001137983 */ /* 0x000f220000300800 */
[----:B------:R-:W-:-:S02]  /*80530*/  PRMT R39, R39, 0x5410, R37 ;  /* 0x0000541027277816 */ /* 0x000fc40000000025 */
[----:B--2---:R-:W-:Y:S02]  /*80540*/  PRMT R36, R36, 0x5410, R17 ;  /* 0x0000541024247816 */ /* 0x004fe40000000011 */
[----:B---3--:R-:W-:Y:S02]  /*80550*/  PRMT R35, R35, 0x5410, R18 ;  /* 0x0000541023237816 */ /* 0x008fe40000000012 */
[----:B----4-:R-:W-:Y:S02]  /*80560*/  PRMT R37, R49, 0x5410, R19 ;  /* 0x0000541031257816 */ /* 0x010fe40000000013 */
[----:B------:R-:W2:Y:S01]  /*80570*/  LDL.LU R49, [R1+0x2810] ;  /* 0x0028100001317983 */ /* 0x000ea20000300800 */
[----:B------:R-:W-:-:S03]  /*80580*/  PRMT R19, R33, 0x5410, R16 ;  /* 0x0000541021137816 */ /* 0x000fc60000000010 */
[----:B------:R-:W3:Y:S04]  /*80590*/  LDL.LU R18, [R1+0x24] ;  /* 0x0000240001127983 */ /* 0x000ee80000300800 */
[----:B------:R-:W4:Y:S04]  /*805a0*/  LDL.LU R17, [R1+0x38] ;  /* 0x0000380001117983 */ /* 0x000f280000300800 */
[----:B------:R-:W2:Y:S04]  /*805b0*/  LDL.LU R33, [R1+0x20] ;  /* 0x0000200001217983 */ /* 0x000ea80000300800 */
[----:B------:R-:W4:Y:S01]  /*805c0*/  LDL.LU R16, [R1+0x30] ;  /* 0x0000300001107983 */ /* 0x000f220000300800 */
[----:B---3--:R-:W-:-:S02]  /*805d0*/  PRMT R18, R18, 0x5410, R11 ;  /* 0x0000541012127816 */ /* 0x008fc4000000000b */
[----:B--2---:R-:W-:Y:S02]  /*805e0*/  PRMT R33, R33, 0x5410, R15 ;  /* 0x0000541021217816 */ /* 0x004fe4000000000f */
[----:B------:R-:W2:Y:S04]  /*805f0*/  LDL.LU R15, [R1+0x34] ;  /* 0x00003400010f7983 */ /* 0x000ea80000300800 */
[----:B------:R-:W3:Y:S01]  /*80600*/  LDL.LU R11, [R1+0x2c] ;  /* 0x00002c00010b7983 */ /* 0x000ee20000300800 */
[----:B------:R-:W-:Y:S02]  /*80610*/  PRMT R7, R61, 0x5410, R7 ;  /* 0x000054103d077816 */ /* 0x000fe40000000007 */
[----:B----4-:R-:W-:Y:S01]  /*80620*/  PRMT R16, R16, 0x5410, R24 ;  /* 0x0000541010107816 */ /* 0x010fe20000000018 */
[----:B------:R-:W4:Y:S01]  /*80630*/  LDL.LU R61, [R1+0x2900] ;  /* 0x00290000013d7983 */ /* 0x000f220000300800 */
[----:B------:R-:W-:-:S02]  /*80640*/  PRMT R17, R17, 0x5410, R32 ;  /* 0x0000541011117816 */ /* 0x000fc40000000020 */
[----:B------:R-:W-:Y:S02]  /*80650*/  PRMT R34, R31, 0x5410, R34 ;  /* 0x000054101f227816 */ /* 0x000fe40000000022 */
[----:B--2---:R-:W-:Y:S02]  /*80660*/  PRMT R15, R15, 0x5410, R28 ;  /* 0x000054100f0f7816 */ /* 0x004fe4000000001c */
[----:B---3--:R-:W-:Y:S02]  /*80670*/  PRMT R11, R11, 0x5410, R23 ;  /* 0x000054100b0b7816 */ /* 0x008fe40000000017 */
[----:B------:R-:W2:Y:S04]  /*80680*/  LDL.LU R23, [R1+0x40] ;  /* 0x0000400001177983 */ /* 0x000ea80000300800 */
[----:B------:R-:W3:Y:S04]  /*80690*/  LDL.LU R24, [R1+0x27a0] ;  /* 0x0027a00001187983 */ /* 0x000ee80000300800 */
[----:B------:R-:W3:Y:S04]  /*806a0*/  LDL.LU R28, [R1+0x24a0] ;  /* 0x0024a000011c7983 */ /* 0x000ee80000300800 */
[----:B------:R-:W3:Y:S04]  /*806b0*/  LDL.LU R32, [R1+0x2458] ;  /* 0x0024580001207983 */ /* 0x000ee80000300800 */
[----:B------:R-:W3:Y:S01]  /*806c0*/  LDL.LU R31, [R1+0x2c98] ;  /* 0x002c9800011f7983 */ /* 0x000ee20000300800 */
[----:B------:R-:W-:-:S02]  /*806d0*/  PRMT R29, R0, 0x5410, R29 ;  /* 0x00005410001d7816 */ /* 0x000fc4000000001d */
[----:B------:R-:W-:Y:S02]  /*806e0*/  PRMT R27, R51, 0x5410, R27 ;  /* 0x00005410331b7816 */ /* 0x000fe4000000001b */
[----:B------:R-:W-:Y:S02]  /*806f0*/  PRMT R26, R3, 0x5410, R26 ;  /* 0x00005410031a7816 */ /* 0x000fe4000000001a */
[----:B------:R-:W-:Y:S02]  /*80700*/  PRMT R2, R2, 0x5410, R20 ;  /* 0x0000541002027816 */ /* 0x000fe40000000014 */
[----:B------:R-:W-:Y:S02]  /*80710*/  PRMT R12, R49, 0x5410, R12 ;  /* 0x00005410310c7816 */ /* 0x000fe4000000000c */
[----:B------:R-:W-:Y:S02]  /*80720*/  PRMT R10, R48, 0x5410, R10 ;  /* 0x00005410300a7816 */ /* 0x000fe4000000000a */
[----:B----4-:R-:W-:-:S02]  /*80730*/  PRMT R9, R61, 0x5410, R9 ;  /* 0x000054103d097816 */ /* 0x010fc40000000009 */
[----:B--2---:R-:W-:Y:S02]  /*80740*/  PRMT R30, R23, 0x5410, R30 ;  /* 0x00005410171e7816 */ /* 0x004fe4000000001e */
[----:B---3--:R-:W-:Y:S02]  /*80750*/  PRMT R28, R28, 0x5410, R21 ;  /* 0x000054101c1c7816 */ /* 0x008fe40000000015 */
[----:B------:R-:W-:Y:S02]  /*80760*/  PRMT R25, R32, 0x5410, R25 ;  /* 0x0000541020197816 */ /* 0x000fe40000000019 */
[----:B------:R-:W-:Y:S02]  /*80770*/  PRMT R31, R50, 0x5410, R31 ;  /* 0x00005410321f7816 */ /* 0x000fe4000000001f */
[----:B------:R-:W2:Y:S01]  /*80780*/  LDL.LU R50, [R1+0x2c94] ;  /* 0x002c940001327983 */ /* 0x000ea20000300800 */
[----:B------:R-:W-:-:S03]  /*80790*/  PRMT R32, R60, 0x5410, R22 ;  /* 0x000054103c207816 */ /* 0x000fc60000000016 */
[----:B------:R-:W3:Y:S04]  /*807a0*/  LDL.LU R23, [R1+0x2418] ;  /* 0x0024180001177983 */ /* 0x000ee80000300800 */
[----:B------:R-:W4:Y:S04]  /*807b0*/  LDL.LU R0, [R1+0x2424] ;  /* 0x0024240001007983 */ /* 0x000f280000300800 */
[----:B------:R-:W2:Y:S04]  /*807c0*/  LDL.LU R51, [R1+0x2c90] ;  /* 0x002c900001337983 */ /* 0x000ea80000300800 */
[----:B------:R-:W2:Y:S04]  /*807d0*/  LDL.LU R3, [R1+0x2c8c] ;  /* 0x002c8c0001037983 */ /* 0x000ea80000300800 */
[----:B------:R-:W2:Y:S04]  /*807e0*/  LDL.LU R60, [R1+0x2c88] ;  /* 0x002c8800013c7983 */ /* 0x000ea80000300800 */
[----:B------:R-:W2:Y:S04]  /*807f0*/  LDL.LU R22, [R1+0x240c] ;  /* 0x00240c0001167983 */ /* 0x000ea80000300800 */
[----:B------:R0:W-:Y:S01]  /*80800*/  STL [R1+0x200], R32 ;  /* 0x0002002001007387 */ /* 0x0001e20000100800 */
[----:B------:R-:W-:-:S03]  /*80810*/  PRMT R24, R24, 0x5410, R13 ;  /* 0x0000541018187816 */ /* 0x000fc6000000000d */
[----:B0-----:R-:W2:Y:S04]  /*80820*/  LDL.LU R32, [R1+0x2430] ;  /* 0x0024300001207983 */ /* 0x001ea80000300800 */
[----:B------:R-:W2:Y:S04]  /*80830*/  LDL.LU R21, [R1+0x2428] ;  /* 0x0024280001157983 */ /* 0x000ea80000300800 */
[----:B------:R0:W-:Y:S04]  /*80840*/  STL [R1+0x204], R28 ;  /* 0x0002041c01007387 */ /* 0x0001e80000100800 */
[----:B------:R-:W2:Y:S01]  /*80850*/  LDL.LU R20, [R1+0x241c] ;  /* 0x00241c0001147983 */ /* 0x000ea20000300800 */
[----:B0-----:R-:W-:-:S03]  /*80860*/  PRMT R28, R57, 0x5410, R14 ;  /* 0x00005410391c7816 */ /* 0x001fc6000000000e */
[----:B------:R-:W2:Y:S04]  /*80870*/  LDL.LU R57, [R1+0x2c84] ;  /* 0x002c840001397983 */ /* 0x000ea80000300800 */
[----:B------:R-:W2:Y:S04]  /*80880*/  LDL.LU R14, [R1+0x2410] ;  /* 0x00241000010e7983 */ /* 0x000ea80000300800 */
[----:B------:R0:W-:Y:S04]  /*80890*/  STL [R1+0x240], R28 ;  /* 0x0002401c01007387 */ /* 0x0001e80000100800 */
[----:B------:R-:W2:Y:S04]  /*808a0*/  LDL.LU R13, [R1+0x2a04] ;  /* 0x002a0400010d7983 */ /* 0x000ea80000300800 */
[----:B0-----:R-:W2:Y:S04]  /*808b0*/  LDL.LU R28, [R1+0x2408] ;  /* 0x00240800011c7983 */ /* 0x001ea80000300800 */
        /* <DEDUP_REMOVED lines=8> */
[----:B------:R-:W3:Y:S04]  /*80940*/  LDL.LU R61, [R1+0x2c78] ;  /* 0x002c7800013d7983 */ /* 0x000ee80000300800 */
[----:B------:R2:W-:Y:S02]  /*80950*/  STL [R1+0x294], R9 ;  /* 0x0002940901007387 */ /* 0x0005e40000100800 */
[----:B--2---:R-:W-:-:S02]  /*80960*/  PRMT R9, R10, 0x5410, R8 ;  /* 0x000054100a097816 */ /* 0x004fc40000000008 */
[----:B------:R-:W-:Y:S02]  /*80970*/  PRMT R8, R56, 0x5410, R6 ;  /* 0x0000541038087816 */ /* 0x000fe40000000006 */
[----:B------:R-:W2:Y:S01]  /*80980*/  LDL.LU R56, [R1+0x2c74] ;  /* 0x002c740001387983 */ /* 0x000ea20000300800 */
[----:B------:R-:W-:-:S03]  /*80990*/  PRMT R5, R12, 0x5410, R5 ;  /* 0x000054100c057816 */ /* 0x000fc60000000005 */
[----:B------:R-:W-:Y:S04]  /*809a0*/  STL [R1+0x298], R9 ;  /* 0x0002980901007387 */ /* 0x000fe80000100800 */
[----:B------:R-:W-:Y:S04]  /*809b0*/  STL [R1+0x340], R8 ;  /* 0x0003400801007387 */ /* 0x000fe80000100800 */
[----:B------:R0:W-:Y:S02]  /*809c0*/  STL [R1+0x344], R5 ;  /* 0x0003440501007387 */ /* 0x0001e40000100800 */
[----:B0-----:R-:W-:-:S02]  /*809d0*/  PRMT R5, R11, 0x5210, R20 ;  /* 0x000052100b057816 */ /* 0x001fc40000000014 */
[----:B------:R-:W0:Y:S01]  /*809e0*/  LDS.128 R8, [R51] ;  /* 0x0000000033087984 */ /* 0x000e220000000c00 */
[----:B------:R-:W-:Y:S02]  /*809f0*/  PRMT R6, R13, 0x5410, R4 ;  /* 0x000054100d067816 */ /* 0x000fe40000000004 */
[----:B------:R-:W-:Y:S02]  /*80a00*/  PRMT R4, R7, 0x5210, R14 ;  /* 0x0000521007047816 */ /* 0x000fe4000000000e */
[----:B---3--:R-:W-:Y:S01]  /*80a10*/  PRMT R7, R16, 0x5210, R61 ;  /* 0x0000521010077816 */ /* 0x008fe2000000003d */
[----:B------:R1:W-:Y:S02]  /*80a20*/  STL [R1+0x34c], R6 ;  /* 0x00034c0601007387 */ /* 0x0003e40000100800 */
[----:B-1----:R-:W-:Y:S01]  /*80a30*/  PRMT R6, R15, 0x5210, R21 ;  /* 0x000052100f067816 */ /* 0x002fe20000000015 */
[----:B------:R-:W-:-:S04]  /*80a40*/  NOP ;  /* 0x0000000000007918 */ /* 0x000fc80000000000 */
[----:B------:R1:W-:Y:S04]  /*80a50*/  STSM.16.M88.4 [R51], R4 ;  /* 0x0000000433007844 */ /* 0x0003e80000000200 */
[----:B0-----:R-:W-:Y:S01]  /*80a60*/  STL.64 [R1+0x110], R8 ;  /* 0x0001100801007387 */ /* 0x001fe20000100a00 */
[----:B------:R-:W-:-:S03]  /*80a70*/  IMAD.MOV.U32 R61, RZ, RZ, R10 ;  /* 0x000000ffff3d7224 */ /* 0x000fc600078e000a */
[----:B------:R-:W-:Y:S01]  /*80a80*/  STL [R1+0x11c], R11 ;  /* 0x00011c0b01007387 */ /* 0x000fe20000100800 */
[----:B------:R-:W-:-:S03]  /*80a90*/  NOP ;  /* 0x0000000000007918 */ /* 0x000fc60000000000 */
[----:B------:R-:W0:Y:S01]  /*80aa0*/  LDS.128 R8, [R51] ;  /* 0x0000000033087984 */ /* 0x000e220000000c00 */
[----:B-1----:R-:W-:Y:S02]  /*80ab0*/  PRMT R4, R19, 0x5210, R22 ;  /* 0x0000521013047816 */ /* 0x002fe40000000016 */
[----:B------:R-:W-:Y:S01]  /*80ac0*/  PRMT R5, R18, 0x5210, R23 ;  /* 0x0000521012057816 */ /* 0x000fe20000000017 */
[----:B------:R-:W-:Y:S01]  /*80ad0*/  STL [R1+0x2bcc], R61 ;  /* 0x002bcc3d01007387 */ /* 0x000fe20000100800 */
[----:B----4-:R-:W-:Y:S02]  /*80ae0*/  PRMT R6, R33, 0x5210, R0 ;  /* 0x0000521021067816 */ /* 0x010fe40000000000 */
[----:B------:R-:W-:Y:S01]  /*80af0*/  PRMT R7, R17, 0x5210, R32 ;  /* 0x0000521011077816 */ /* 0x000fe20000000020 */
[----:B------:R-:W3:Y:S01]  /*80b00*/  LDL.LU R21, [R1+0x2968] ;  /* 0x0029680001157983 */ /* 0x000ee20000300800 */
[----:B------:R-:W-:-:S03]  /*80b10*/  NOP ;  /* 0x0000000000007918 */ /* 0x000fc60000000000 */
[----:B------:R-:W4:Y:S04]  /*80b20*/  LDL.LU R22, [R1+0x2964] ;  /* 0x0029640001167983 */ /* 0x000f280000300800 */
[----:B------:R-:W4:Y:S04]  /*80b30*/  LDL.LU R23, [R1+0x2950] ;  /* 0x0029500001177983 */ /* 0x000f280000300800 */
[----:B------:R-:W4:Y:S04]  /*80b40*/  LDL.LU R0, [R1+0x294c] ;  /* 0x00294c0001007983 */ /* 0x000f280000300800 */
[----:B------:R1:W-:Y:S04]  /*80b50*/  STSM.16.M88.4 [R51], R4 ;  /* 0x0000000433007844 */ /* 0x0003e80000000200 */
[----:B0-----:R-:W-:Y:S04]  /*80b60*/  STL.64 [R1+0x100], R8 ;  /* 0x0001000801007387 */ /* 0x001fe80000100a00 */
[----:B------:R-:W-:Y:S01]  /*80b70*/  STL.64 [R1+0x108], R10 ;  /* 0x0001080a01007387 */ /* 0x000fe20000100a00 */
[----:B------:R-:W-:-:S03]  /*80b80*/  NOP ;  /* 0x0000000000007918 */ /* 0x000fc60000000000 */
[----:B------:R-:W0:Y:S01]  /*80b90*/  LDS.128 R8, [R51] ;  /* 0x0000000033087984 */ /* 0x000e220000000c00 */
[----:B-1----:R-:W-:Y:S02]  /*80ba0*/  PRMT R4, R35, 0x5210, R28 ;  /* 0x0000521023047816 */ /* 0x002fe4000000001c */
[----:B------:R-:W-:Y:S02]  /*80bb0*/  PRMT R5, R37, 0x5210, R24 ;  /* 0x0000521025057816 */ /* 0x000fe40000000018 */
[----:B------:R-:W-:Y:S02]  /*80bc0*/  PRMT R7, R34, 0x5210, R48 ;  /* 0x0000521022077816 */ /* 0x000fe40000000030 */
[----:B--2---:R-:W-:Y:S01]  /*80bd0*/  PRMT R6, R36, 0x5210, R56 ;  /* 0x0000521024067816 */ /* 0x004fe20000000038 */
[----:B------:R-:W-:Y:S01]  /*80be0*/  NOP ;  /* 0x0000000000007918 */ /* 0x000fe20000000000 */
[----:B------:R-:W2:Y:S04]  /*80bf0*/  LDL.LU R56, [R1+0x2c70] ;  /* 0x002c700001387983 */ /* 0x000ea80000300800 */
[----:B------:R-:W2:Y:S04]  /*80c00*/  LDL.LU R48, [R1+0x2c6c] ;  /* 0x002c6c0001307983 */ /* 0x000ea80000300800 */
[----:B------:R1:W-:Y:S04]  /*80c10*/  STSM.16.M88.4 [R51], R4 ;  /* 0x0000000433007844 */ /* 0x0003e80000000200 */
[----:B0-----:R-:W-:Y:S04]  /*80c20*/  STL.64 [R1+0xf0], R8 ;  /* 0x0000f00801007387 */ /* 0x001fe80000100a00 */
[----:B------:R-:W-:Y:S01]  /*80c30*/  STL.64 [R1+0xf8], R10 ;  /* 0x0000f80a01007387 */ /* 0x000fe20000100a00 */
[----:B------:R-:W-:-:S03]  /*80c40*/  NOP ;  /* 0x0000000000007918 */ /* 0x000fc60000000000 */
[----:B------:R-:W0:Y:S01]  /*80c50*/  LDS.128 R8, [R51] ;  /* 0x0000000033087984 */ /* 0x000e220000000c00 */
[----:B-1----:R-:W-:Y:S02]  /*80c60*/  PRMT R4, R38, 0x5210, R49 ;  /* 0x0000521026047816 */ /* 0x002fe40000000031 */
[----:B------:R-:W-:Y:S01]  /*80c70*/  PRMT R5, R39, 0x5210, R57 ;  /* 0x0000521027057816 */ /* 0x000fe20000000039 */
[----:B------:R-:W2:Y:S04]  /*80c80*/  LDL.LU R49, [R1+0x2c68] ;  /* 0x002c680001317983 */ /* 0x000ea80000300800 */
[----:B------:R-:W2:Y:S01]  /*80c90*/  LDL.LU R57, [R1+0x2c64] ;  /* 0x002c640001397983 */ /* 0x000ea20000300800 */
[----:B------:R-:W-:Y:S02]  /*80ca0*/  PRMT R6, R40, 0x5210, R60 ;  /* 0x0000521028067816 */ /* 0x000fe4000000003c */
[----:B------:R-:W-:Y:S01]  /*80cb0*/  PRMT R7, R31, 0x5210, R3 ;  /* 0x000052101f077816 */ /* 0x000fe20000000003 */
[----:B------:R-:W-:-:S04]  /*80cc0*/  NOP ;  /* 0x0000000000007918 */ /* 0x000fc80000000000 */
[----:B------:R-:W-:Y:S01]  /*80cd0*/  STSM.16.M88.4 [R51], R4 ;  /* 0x0000000433007844 */ /* 0x000fe20000000200 */
[----:B------:R-:W-:-:S03]  /*80ce0*/  NOP ;  /* 0x0000000000007918 */ /* 0x000fc60000000000 */
[----:B------:R-:W1:Y:S04]  /*80cf0*/  LDS.128 R16, [R51] ;  /* 0x0000000033107984 */ /* 0x000e680000000c00 */
[----:B------:R-:W2:Y:S04]  /*80d00*/  LDL.LU R32, [R1+0x28b4] ;  /* 0x0028b40001207983 */ /* 0x000ea80000300800 */
[----:B------:R-:W2:Y:S04]  /*80d10*/  LDL.LU R28, [R1+0x28b0] ;  /* 0x0028b000011c7983 */ /* 0x000ea80000300800 */
[----:B------:R-:W2:Y:S04]  /*80d20*/  LDL.LU R24, [R1+0x2898] ;  /* 0x0028980001187983 */ /* 0x000ea80000300800 */
[----:B0-----:R0:W-:Y:S04]  /*80d30*/  STL [R1+0xe0], R8 ;  /* 0x0000e00801007387 */ /* 0x0011e80000100800 */
[----:B------:R-:W-:Y:S04]  /*80d40*/  STL [R1+0xec], R11 ;  /* 0x0000ec0b01007387 */ /* 0x000fe80000100800 */
[----:B------:R-:W2:Y:S01]  /*80d50*/  LDL.LU R20, [R1+0x2894] ;  /* 0x0028940001147983 */ /* 0x000ea20000300800 */
[----:B---3--:R-:W-:-:S02]  /*80d60*/  LOP3.LUT R12, R21, 0xffff, RZ, 0xc0, !PT ;  /* 0x0000ffff150c7812 */ /* 0x008fc400078ec0ff */
[----:B----4-:R-:W-:Y:S02]  /*80d70*/  LOP3.LUT R13, R22, 0xffff, RZ, 0xc0, !PT ;  /* 0x0000ffff160d7812 */ /* 0x010fe400078ec0ff */
[----:B------:R-:W-:Y:S02]  /*80d80*/  LOP3.LUT R14, R23, 0xffff, RZ, 0xc0, !PT ;  /* 0x0000ffff170e7812 */ /* 0x000fe400078ec0ff */
[----:B------:R-:W-:Y:S01]  /*80d90*/  LOP3.LUT R15, R0, 0xffff, RZ, 0xc0, !PT ;  /* 0x0000ffff000f7812 */ /* 0x000fe200078ec0ff */
[----:B------:R-:W-:Y:S02]  /*80da0*/  IMAD.MOV.U32 R60, RZ, RZ, R9 ;  /* 0x000000ffff3c7224 */ /* 0x000fe400078e0009 */
[----:B-1----:R-:W-:Y:S02]  /*80db0*/  IMAD.MOV.U32 R61, RZ, RZ, R17 ;  /* 0x000000ffff3d7224 */ /* 0x002fe400078e0011 */
[----:B------:R-:W-:Y:S01]  /*80dc0*/  IMAD.MOV.U32 R3, RZ, RZ, R10 ;  /* 0x000000ffff037224 */ /* 0x000fe200078e000a */
[----:B------:R-:W-:Y:S01]  /*80dd0*/  NOP ;  /* 0x0000000000007918 */ /* 0x000fe20000000000 */
[----:B--2---:R-:W-:-:S02]  /*80de0*/  PRMT R7, R56, 0x4210, R15 ;  /* 0x0000421038077816 */ /* 0x004fc4000000000f */
[----:B------:R-:W-:Y:S02]  /*80df0*/  PRMT R6, R48, 0x4210, R14 ;  /* 0x0000421030067816 */ /* 0x000fe4000000000e */
[----:B------:R-:W-:Y:S02]  /*80e00*/  PRMT R5, R49, 0x4210, R13 ;  /* 0x0000421031057816 */ /* 0x000fe4000000000d */
[----:B------:R-:W-:Y:S02]  /*80e10*/  PRMT R4, R57, 0x4210, R12 ;  /* 0x0000421039047816 */ /* 0x000fe4000000000c */
[----:B------:R-:W2:Y:S04]  /*80e20*/  LDL.LU R57, [R1+0x2c60] ;  /* 0x002c600001397983 */ /* 0x000ea80000300800 */
[----:B------:R-:W3:Y:S04]  /*80e30*/  LDL.LU R49, [R1+0x2c5c] ;  /* 0x002c5c0001317983 */ /* 0x000ee80000300800 */
[----:B------:R-:W4:Y:S04]  /*80e40*/  LDL.LU R48, [R1+0x2c58] ;  /* 0x002c580001307983 */ /* 0x000f280000300800 */
[----:B------:R-:W2:Y:S04]  /*80e50*/  LDL.LU R56, [R1+0x2c54] ;  /* 0x002c540001387983 */ /* 0x000ea80000300800 */
[----:B0-----:R-:W2:Y:S04]  /*80e60*/  LDL.LU R8, [R1+0x277c] ;  /* 0x00277c0001087983 */ /* 0x001ea80000300800 */
[----:B------:R-:W2:Y:S04]  /*80e70*/  LDL.LU R21, [R1+0x2778] ;  /* 0x0027780001157983 */ /* 0x000ea80000300800 */
[----:B------:R-:W2:Y:S04]  /*80e80*/  LDL.LU R22, [R1+0x2764] ;  /* 0x0027640001167983 */ /* 0x000ea80000300800 */
[----:B------:R-:W2:Y:S04]  /*80e90*/  LDL.LU R23, [R1+0x2760] ;  /* 0x0027600001177983 */ /* 0x000ea80000300800 */
[----:B------:R-:W2:Y:S04]  /*80ea0*/  LDL.LU R51, [R1+0x2c50] ;  /* 0x002c500001337983 */ /* 0x000ea80000300800 */
[----:B------:R-:W-:Y:S04]  /*80eb0*/  STL.64 [R1+0xd8], R18 ;  /* 0x0000d81201007387 */ /* 0x000fe80000100a00 */
[----:B------:R0:W-:Y:S04]  /*80ec0*/  STL.64 [R1+0x2bd8], R60 ;  /* 0x002bd83c01007387 */ /* 0x0001e80000100a00 */
[----:B0-----:R-:W2:Y:S01]  /*80ed0*/  LDL R61, [R1+0xdf4] ;  /* 0x000df400013d7983 */ /* 0x001ea20000100800 */
[----:B------:R-:W-:Y:S01]  /*80ee0*/  IMAD.MOV.U32 R0, RZ, RZ, R16 ;  /* 0x000000ffff007224 */ /* 0x000fe200078e0010 */
[----:B------:R-:W-:-:S02]  /*80ef0*/  LOP3.LUT R18, R24, 0xffff, RZ, 0xc0, !PT ;  /* 0x0000ffff18127812 */ /* 0x000fc400078ec0ff */
[----:B------:R-:W-:Y:S01]  /*80f00*/  LOP3.LUT R16, R32, 0xffff, RZ, 0xc0, !PT ;  /* 0x0000ffff20107812 */ /* 0x000fe200078ec0ff */
[----:B------:R-:W3:Y:S01]  /*80f10*/  LDL.LU R24, [R1+0x26d0] ;  /* 0x0026d00001187983 */ /* 0x000ee20000300800 */
[----:B------:R-:W-:-:S03]  /*80f20*/  LOP3.LUT R17, R28, 0xffff, RZ, 0xc0, !PT ;  /* 0x0000ffff1c117812 */ /* 0x000fc600078ec0ff */
[----:B------:R-:W3:Y:S04]  /*80f30*/  LDL.LU R28, [R1+0x26c8] ;  /* 0x0026c800011c7983 */ /* 0x000ee80000300800 */
[----:B------:R-:W3:Y:S04]  /*80f40*/  LDL.LU R9, [R1+0x26c4] ;  /* 0x0026c40001097983 */ /* 0x000ee80000300800 */
[----:B------:R-:W3:Y:S04]  /*80f50*/  LDL.LU R32, [R1+0x26c0] ;  /* 0x0026c00001207983 */ /* 0x000ee80000300800 */
[----:B------:R-:W4:Y:S04]  /*80f60*/  LDL.LU R10, [R1+0x2438] ;  /* 0x00243800010a7983 */ /* 0x000f280000300800 */
[----:B--2---:R0:W-:Y:S01]  /*80f70*/  STSM.16.M88.4 [R61], R4 ;  /* 0x000000043d007844 */ /* 0x0041e20000000200 */
[----:B------:R-:W-:-:S03]  /*80f80*/  NOP ;  /* 0x0000000000007918 */ /* 0x000fc60000000000 */
[----:B------:R-:W1:Y:S01]  /*80f90*/  LDS.128 R36, [R61] ;  /* 0x000000003d247984 */ /* 0x000e620000000c00 */
[----:B0-----:R-:W-:-:S03]  /*80fa0*/  PRMT R4, R56, 0x4210, R16 ;  /* 0x0000421038047816 */ /* 0x001fc60000000010 */
[----:B------:R-:W2:Y:S01]  /*80fb0*/  LDL.LU R56, [R1+0x2c4c] ;  /* 0x002c4c0001387983 */ /* 0x000ea20000300800 */
[----:B---3--:R-:W-:Y:S02]  /*80fc0*/  PRMT R5, R49, 0x4210, R17 ;  /* 0x0000421031057816 */ /* 0x008fe40000000011 */
[----:B------:R-:W-:Y:S01]  /*80fd0*/  PRMT R6, R57, 0x4210, R18 ;  /* 0x0000421039067816 */ /* 0x000fe20000000012 */
[----:B------:R-:W3:Y:S04]  /*80fe0*/  LDL.LU R49, [R1+0x2c48] ;  /* 0x002c480001317983 */ /* 0x000ee80000300800 */
[----:B------:R-:W3:Y:S01]  /*80ff0*/  LDL.LU R57, [R1+0x2c44] ;  /* 0x002c440001397983 */ /* 0x000ee20000300800 */
[----:B------:R-:W-:Y:S02]  /*81000*/  LOP3.LUT R20, R20, 0xffff, RZ, 0xc0, !PT ;  /* 0x0000ffff14147812 */ /* 0x000fe400078ec0ff */
[----:B------:R-:W-:-:S02]  /*81010*/  LOP3.LUT R19, R8, 0xffff, RZ, 0xc0, !PT ;  /* 0x0000ffff08137812 */ /* 0x000fc400078ec0ff */
[----:B------:R-:W-:Y:S01]  /*81020*/  PRMT R7, R50, 0x4210, R20 ;  /* 0x0000421032077816 */ /* 0x000fe20000000014 */
[----:B------:R-:W-:Y:S01]  /*81030*/  NOP ;  /* 0x0000000000007918 */ /* 0x000fe20000000000 */
[----:B------:R-:W-:-:S03]  /*81040*/  LOP3.LUT R21, R21, 0xffff, RZ, 0xc0, !PT ;  /* 0x0000ffff15157812 */ /* 0x000fc600078ec0ff */
[----:B------:R0:W-:Y:S01]  /*81050*/  STSM.16.M88.4 [R61], R4 ;  /* 0x000000043d007844 */ /* 0x0001e20000000200 */
[----:B-1----:R-:W-:-:S03]  /*81060*/  IMAD.MOV.U32 R50, RZ, RZ, R38 ;  /* 0x000000ffff327224 */ /* 0x002fc600078e0026 */
[----:B------:R-:W-:Y:S04]  /*81070*/  STL.64 [R1+0xc0], R36 ;  /* 0x0000c02401007387 */ /* 0x000fe80000100a00 */
[----:B------:R-:W-:Y:S01]  /*81080*/  STL [R1+0xcc], R39 ;  /* 0x0000cc2701007387 */ /* 0x000fe20000100800 */
[----:B------:R-:W-:-:S03]  /*81090*/  NOP ;  /* 0x0000000000007918 */ /* 0x000fc60000000000 */
[----:B------:R-:W-:Y:S04]  /*810a0*/  STL [R1+0x2ba4], R50 ;  /* 0x002ba43201007387 */ /* 0x000fe80000100800 */
[----:B------:R-:W1:Y:S01]  /*810b0*/  LDS.128 R36, [R61] ;  /* 0x000000003d247984 */ /* 0x000e620000000c00 */
[----:B------:R-:W-:-:S04]  /*810c0*/  LOP3.LUT R22, R22, 0xffff, RZ, 0xc0, !PT ;  /* 0x0000ffff16167812 */ /* 0x000fc800078ec0ff */
[----:B0-----:R-:W-:Y:S01]  /*810d0*/  PRMT R6, R51, 0x4210, R22 ;  /* 0x0000421033067816 */ /* 0x001fe20000000016 */
[----:B-1----:R-:W-:Y:S01]  /*810e0*/  IMAD.MOV.U32 R51, RZ, RZ, R39 ;  /* 0x000000ffff337224 */ /* 0x002fe200078e0027 */
[----:B------:R-:W-:Y:S02]  /*810f0*/  LOP3.LUT R23, R23, 0xffff, RZ, 0xc0, !PT ;  /* 0x0000ffff17177812 */ /* 0x000fe400078ec0ff */
[----:B--2---:R-:W-:Y:S02]  /*81100*/  PRMT R5, R56, 0x4210, R21 ;  /* 0x0000421038057816 */ /* 0x004fe40000000015 */
[----:B---3--:R-:W-:Y:S02]  /*81110*/  PRMT R4, R57, 0x4210, R19 ;  /* 0x0000421039047816 */ /* 0x008fe40000000013 */
[----:B------:R-:W2:Y:S04]  /*81120*/  LDL.LU R57, [R1+0x2c40] ;  /* 0x002c400001397983 */ /* 0x000ea80000300800 */
[----:B------:R-:W3:Y:S04]  /*81130*/  LDL.LU R56, [R1+0x2c3c] ;  /* 0x002c3c0001387983 */ /* 0x000ee80000300800 */
[----:B------:R-:W-:Y:S04]  /*81140*/  STL [R1+0xb4], R37 ;  /* 0x0000b42501007387 */ /* 0x000fe80000100800 */
[----:B------:R-:W-:Y:S04]  /*81150*/  STL [R1+0xb8], R38 ;  /* 0x0000b82601007387 */ /* 0x000fe80000100800 */
[----:B------:R-:W-:Y:S04]  /*81160*/  STL [R1+0x2b8c], R51 ;  /* 0x002b8c3301007387 */ /* 0x000fe80000100800 */
[----:B------:R-:W3:Y:S01]  /*81170*/  LDL.LU R33, [R1] ;  /* 0x0000000001217983 */ /* 0x000ee20000300800 */
[----:B----4-:R-:W-:Y:S01]  /*81180*/  PRMT R7, R48, 0x4210, R23 ;  /* 0x0000421030077816 */ /* 0x010fe20000000017 */
[----:B------:R-:W-:-:S04]  /*81190*/  NOP ;  /* 0x0000000000007918 */ /* 0x000fc80000000000 */
[----:B------:R-:W-:Y:S01]  /*811a0*/  STSM.16.M88.4 [R61], R4 ;  /* 0x000000043d007844 */ /* 0x000fe20000000200 */
[----:B------:R-:W-:-:S03]  /*811b0*/  NOP ;  /* 0x0000000000007918 */ /* 0x000fc60000000000 */
[----:B------:R-:W0:Y:S01]  /*811c0*/  LDS.128 R4, [R61] ;  /* 0x000000003d047984 */ /* 0x000e220000000c00 */
[----:B------:R-:W-:Y:S02]  /*811d0*/  LOP3.LUT R24, R24, 0xffff, RZ, 0xc0, !PT ;  /* 0x0000ffff18187812 */ /* 0x000fe400078ec0ff */
[----:B------:R-:W-:Y:S02]  /*811e0*/  LOP3.LUT R28, R28, 0xffff, RZ, 0xc0, !PT ;  /* 0x0000ffff1c1c7812 */ /* 0x000fe400078ec0ff */
[----:B------:R-:W-:Y:S02]  /*811f0*/  LOP3.LUT R31, R9, 0xffff, RZ, 0xc0, !PT ;  /* 0x0000ffff091f7812 */ /* 0x000fe400078ec0ff */
[----:B------:R-:W-:Y:S02]  /*81200*/  LOP3.LUT R32, R32, 0xffff, RZ, 0xc0, !PT ;  /* 0x0000ffff20207812 */ /* 0x000fe400078ec0ff */
[----:B------:R-:W-:Y:S02]  /*81210*/  PRMT R8, R10, 0x4210, R24 ;  /* 0x000042100a087816 */ /* 0x000fe40000000018 */
[----:B------:R-:W-:Y:S01]  /*81220*/  PRMT R11, R49, 0x4210, R32 ;  /* 0x00004210310b7816 */ /* 0x000fe20000000020 */
[----:B------:R-:W-:Y:S01]  /*81230*/  IMAD.MOV.U32 R48, RZ, RZ, R36 ;  /* 0x000000ffff307224 */ /* 0x000fe200078e0024 */
[----:B------:R-:W-:Y:S01]  /*81240*/  NOP ;  /* 0x0000000000007918 */ /* 0x000fe20000000000 */
[----:B0-----:R0:W-:Y:S04]  /*81250*/  STL.64 [R1+0xa0], R4 ;  /* 0x0000a00401007387 */ /* 0x0011e80000100a00 */
[----:B------:R1:W-:Y:S01]  /*81260*/  STL [R1+0xa8], R6 ;  /* 0x0000a80601007387 */ /* 0x0003e20000100800 */
[----:B0-----:R-:W-:-:S02]  /*81270*/  PRMT R4, R41, 0x5210, R12 ;  /* 0x0000521029047816 */ /* 0x001fc4000000000c */
[----:B------:R-:W-:Y:S02]  /*81280*/  PRMT R5, R42, 0x5210, R13 ;  /* 0x000052102a057816 */ /* 0x000fe4000000000d */
[----:B-1----:R-:W-:Y:S02]  /*81290*/  PRMT R6, R43, 0x5210, R14 ;  /* 0x000052102b067816 */ /* 0x002fe4000000000e */
[----:B--2---:R-:W-:Y:S02]  /*812a0*/  PRMT R9, R57, 0x4210, R28 ;  /* 0x0000421039097816 */ /* 0x004fe4000000001c */
[----:B---3--:R-:W-:Y:S01]  /*812b0*/  PRMT R10, R56, 0x4210, R31 ;  /* 0x00004210380a7816 */ /* 0x008fe2000000001f */
[----:B------:R-:W-:-:S04]  /*812c0*/  IMAD.MOV.U32 R57, RZ, RZ, R7 ;  /* 0x000000ffff397224 */ /* 0x000fc800078e0007 */
[----:B------:R-:W-:Y:S01]  /*812d0*/  STSM.16.M88.4 [R61], R8 ;  /* 0x000000083d007844 */ /* 0x000fe20000000200 */
[----:B------:R-:W-:-:S03]  /*812e0*/  NOP ;  /* 0x0000000000007918 */ /* 0x000fc60000000000 */
[----:B------:R-:W0:Y:S01]  /*812f0*/  LDS.128 R36, [R61] ;  /* 0x000000003d247984 */ /* 0x000e220000000c00 */
[----:B------:R-:W-:Y:S01]  /*81300*/  PRMT R7, R44, 0x5210, R15 ;  /* 0x000052102c077816 */ /* 0x000fe2000000000f */
[----:B------:R-:W-:-:S04]  /*81310*/  NOP ;  /* 0x0000000000007918 */ /* 0x000fc80000000000 */
[----:B------:R1:W-:Y:S01]  /*81320*/  STSM.16.M88.4 [R61], R4 ;  /* 0x000000043d007844 */ /* 0x0003e20000000200 */
[----:B------:R-:W-:-:S03]  /*81330*/  NOP ;  /* 0x0000000000007918 */ /* 0x000fc60000000000 */
[----:B------:R-:W2:Y:S04]  /*81340*/  LDS.128 R8, [R61] ;  /* 0x000000003d087984 */ /* 0x000ea80000000c00 */
[----:B------:R-:W-:Y:S01]  /*81350*/  STL [R1+0x2b90], R57 ;  /* 0x002b903901007387 */ /* 0x000fe20000100800 */
[----:B-1----:R-:W-:Y:S02]  /*81360*/  PRMT R4, R45, 0x5210, R16 ;  /* 0x000052102d047816 */ /* 0x002fe40000000010 */
[----:B------:R-:W-:Y:S02]  /*81370*/  PRMT R5, R46, 0x5210, R17 ;  /* 0x000052102e057816 */ /* 0x000fe40000000011 */
[----:B------:R-:W-:Y:S02]  /*81380*/  PRMT R6, R47, 0x5210, R18 ;  /* 0x000052102f067816 */ /* 0x000fe40000000012 */
[----:B------:R-:W-:Y:S01]  /*81390*/  PRMT R7, R30, 0x5210, R20 ;  /* 0x000052101e077816 */ /* 0x000fe20000000014 */
[----:B------:R-:W-:Y:S01]  /*813a0*/  NOP ;  /* 0x0000000000007918 */ /* 0x000fe20000000000 */
[----:B0-----:R-:W-:-:S02]  /*813b0*/  IMAD.MOV.U32 R49, RZ, RZ, R37 ;  /* 0x000000ffff317224 */ /* 0x001fc400078e0025 */
[----:B------:R-:W-:Y:S01]  /*813c0*/  IMAD.MOV.U32 R56, RZ, RZ, R39 ;  /* 0x000000ffff387224 */ /* 0x000fe200078e0027 */
[----:B------:R-:W-:Y:S04]  /*813d0*/  STL [R1+0x90], R36 ;  /* 0x0000902401007387 */ /* 0x000fe80000100800 */
[----:B------:R0:W-:Y:S04]  /*813e0*/  STL [R1+0x98], R38 ;  /* 0x0000982601007387 */ /* 0x0001e80000100800 */
[----:B------:R-:W-:Y:S04]  /*813f0*/  STL [R1+0x2bac], R49 ;  /* 0x002bac3101007387 */ /* 0x000fe80000100800 */
[----:B------:R-:W-:Y:S04]  /*81400*/  STL [R1+0x2b94], R56 ;  /* 0x002b943801007387 */ /* 0x000fe80000100800 */
[----:B------:R-:W3:Y:S04]  /*81410*/  LDL.LU R39, [R1+0x29a4] ;  /* 0x0029a40001277983 */ /* 0x000ee80000300800 */
[----:B0-----:R-:W4:Y:S04]  /*81420*/  LDL.LU R38, [R1+0x29a0] ;  /* 0x0029a00001267983 */ /* 0x001f280000300800 */
[----:B--2---:R-:W-:Y:S04]  /*81430*/  STL.64 [R1+0x80], R8 ;  /* 0x0000800801007387 */ /* 0x004fe80000100a00 */
[----:B------:R0:W-:Y:S04]  /*81440*/  STSM.16.M88.4 [R61], R4 ;  /* 0x000000043d007844 */ /* 0x0001e80000000200 */
[----:B------:R-:W-:Y:S01]  /*81450*/  STL.64 [R1+0x88], R10 ;  /* 0x0000880a01007387 */ /* 0x000fe20000100a00 */
[----:B------:R-:W-:-:S03]  /*81460*/  NOP ;  /* 0x0000000000007918 */ /* 0x000fc60000000000 */
[----:B------:R-:W1:Y:S04]  /*81470*/  LDS.128 R8, [R61] ;  /* 0x000000003d087984 */ /* 0x000e680000000c00 */
[----:B------:R-:W2:Y:S01]  /*81480*/  LDL.LU R36, [R1+0x2988] ;  /* 0x0029880001247983 */ /* 0x000ea20000300800 */
[----:B0-----:R-:W-:Y:S02]  /*81490*/  PRMT R4, R33, 0x5210, R19 ;  /* 0x0000521021047816 */ /* 0x001fe40000000013 */
[----:B------:R-:W-:Y:S01]  /*814a0*/  PRMT R5, R58, 0x5210, R21 ;  /* 0x000052103a057816 */ /* 0x000fe20000000015 */
[----:B------:R-:W2:Y:S01]  /*814b0*/  LDL.LU R37, [R1+0x2984] ;  /* 0x0029840001257983 */ /* 0x000ea20000300800 */
[----:B------:R-:W-:Y:S02]  /*814c0*/  PRMT R6, R52, 0x5210, R22 ;  /* 0x0000521034067816 */ /* 0x000fe40000000016 */
[----:B------:R-:W-:Y:S01]  /*814d0*/  PRMT R7, R29, 0x5210, R23 ;  /* 0x000052101d077816 */ /* 0x000fe20000000017 */
[----:B------:R-:W2:Y:S01]  /*814e0*/  LDL.LU R58, [R1+0x2c38] ;  /* 0x002c3800013a7983 */ /* 0x000ea20000300800 */
[----:B------:R-:W-:-:S03]  /*814f0*/  NOP ;  /* 0x0000000000007918 */ /* 0x000fc60000000000 */
[----:B------:R-:W2:Y:S04]  /*81500*/  LDL.LU R52, [R1+0x2c34] ;  /* 0x002c340001347983 */ /* 0x000ea80000300800 */
[----:B------:R0:W-:Y:S02]  /*81510*/  STSM.16.M88.4 [R61], R4 ;  /* 0x000000043d007844 */ /* 0x0001e40000000200 */
[----:B0-----:R-:W-:Y:S02]  /*81520*/  PRMT R4, R55, 0x5210, R24 ;  /* 0x0000521037047816 */ /* 0x001fe40000000018 */
[----:B-1----:R-:W-:Y:S01]  /*81530*/  STL.64 [R1+0x70], R8 ;  /* 0x0000700801007387 */ /* 0x002fe20000100a00 */
[----:B------:R-:W-:-:S03]  /*81540*/  PRMT R5, R59, 0x5210, R28 ;  /* 0x000052103b057816 */ /* 0x000fc6000000001c */
[----:B------:R-:W-:Y:S01]  /*81550*/  STL [R1+0x7c], R11 ;  /* 0x00007c0b01007387 */ /* 0x000fe20000100800 */
[----:B------:R-:W-:Y:S01]  /*81560*/  PRMT R6, R53, 0x5210, R31 ;  /* 0x0000521035067816 */ /* 0x000fe2000000001f */
[----:B------:R-:W-:Y:S01]  /*81570*/  IMAD.MOV.U32 R56, RZ, RZ, R10 ;  /* 0x000000ffff387224 */ /* 0x000fe200078e000a */
[----:B------:R-:W-:Y:S01]  /*81580*/  NOP ;  /* 0x0000000000007918 */ /* 0x000fe20000000000 */
[----:B------:R-:W2:Y:S04]  /*81590*/  LDL.LU R55, [R1+0x2c30] ;  /* 0x002c300001377983 */ /* 0x000ea80000300800 */
[----:B------:R-:W2:Y:S04]  /*815a0*/  LDL.LU R59, [R1+0x2c2c] ;  /* 0x002c2c00013b7983 */ /* 0x000ea80000300800 */
[----:B------:R-:W2:Y:S04]  /*815b0*/  LDL.LU R53, [R1+0x2c28] ;  /* 0x002c280001357983 */ /* 0x000ea80000300800 */
[----:B------:R-:W0:Y:S01]  /*815c0*/  LDS.128 R8, [R61] ;  /* 0x000000003d087984 */ /* 0x000e220000000c00 */
[----:B------:R-:W-:Y:S01]  /*815d0*/  PRMT R7, R27, 0x5210, R32 ;  /* 0x000052101b077816 */ /* 0x000fe20000000020 */
[----:B------:R-:W-:-:S02]  /*815e0*/  NOP ;  /* 0x0000000000007918 */ /* 0x000fc40000000000 */
[----:B------:R-:W2:Y:S04]  /*815f0*/  LDL.LU R60, [R1+0x28e4] ;  /* 0x0028e400013c7983 */ /* 0x000ea80000300800 */
[----:B------:R-:W2:Y:S04]  /*81600*/  LDL.LU R34, [R1+0x28e0] ;  /* 0x0028e00001227983 */ /* 0x000ea80000300800 */
[----:B------:R-:W2:Y:S04]  /*81610*/  LDL.LU R35, [R1+0x28cc] ;  /* 0x0028cc0001237983 */ /* 0x000ea80000300800 */
[----:B------:R-:W2:Y:S04]  /*81620*/  LDL.LU R33, [R1+0x28c8] ;  /* 0x0028c80001217983 */ /* 0x000ea80000300800 */
[----:B------:R-:W-:Y:S01]  /*81630*/  STSM.16.M88.4 [R61], R4 ;  /* 0x000000043d007844 */ /* 0x000fe20000000200 */
[----:B------:R-:W-:-:S03]  /*81640*/  NOP ;  /* 0x0000000000007918 */ /* 0x000fc60000000000 */
[----:B------:R-:W1:Y:S01]  /*81650*/  LDS.128 R12, [R61] ;  /* 0x000000003d0c7984 */ /* 0x000e620000000c00 */
[----:B0-----:R-:W-:Y:S02]  /*81660*/  IMAD.MOV.U32 R49, RZ, RZ, R8 ;  /* 0x000000ffff317224 */ /* 0x001fe400078e0008 */
[----:B------:R-:W-:Y:S02]  /*81670*/  IMAD.MOV.U32 R57, RZ, RZ, R10 ;  /* 0x000000ffff397224 */ /* 0x000fe400078e000a */
[----:B------:R-:W-:Y:S01]  /*81680*/  IMAD.MOV.U32 R50, RZ, RZ, R9 ;  /* 0x000000ffff327224 */ /* 0x000fe200078e0009 */
[----:B------:R0:W-:Y:S04]  /*81690*/  STL [R1+0x6c], R11 ;  /* 0x00006c0b01007387 */ /* 0x0001e80000100800 */
[----:B------:R-:W-:Y:S04]  /*816a0*/  STL.64 [R1+0x2bb8], R48 ;  /* 0x002bb83001007387 */ /* 0x000fe80000100a00 */
[----:B------:R0:W-:Y:S01]  /*816b0*/  STL.64 [R1+0x2b98], R56 ;  /* 0x002b983801007387 */ /* 0x0001e20000100a00 */
[----:B---3--:R-:W-:-:S02]  /*816c0*/  LOP3.LUT R8, R39, 0xffff, RZ, 0xc0, !PT ;  /* 0x0000ffff27087812 */ /* 0x008fc400078ec0ff */
[----:B----4-:R-:W-:Y:S02]  /*816d0*/  LOP3.LUT R9, R38, 0xffff, RZ, 0xc0, !PT ;  /* 0x0000ffff26097812 */ /* 0x010fe400078ec0ff */
[----:B--2---:R-:W-:Y:S02]  /*816e0*/  LOP3.LUT R10, R36, 0xffff, RZ, 0xc0, !PT ;  /* 0x0000ffff240a7812 */ /* 0x004fe400078ec0ff */
[----:B0-----:R-:W-:Y:S02]  /*816f0*/  LOP3.LUT R11, R37, 0xffff, RZ, 0xc0, !PT ;  /* 0x0000ffff250b7812 */ /* 0x001fe400078ec0ff */
[----:B------:R-:W-:Y:S02]  /*81700*/  PRMT R6, R52, 0x4210, R10 ;  /* 0x0000421034067816 */ /* 0x000fe4000000000a */
[----:B------:R-:W-:Y:S02]  /*81710*/  PRMT R7, R55, 0x4210, R11 ;  /* 0x0000421037077816 */ /* 0x000fe4000000000b */
[----:B------:R-:W-:-:S02]  /*81720*/  PRMT R5, R59, 0x4210, R9 ;  /* 0x000042103b057816 */ /* 0x000fc40000000009 */
[----:B------:R-:W-:Y:S01]  /*81730*/  PRMT R4, R53, 0x4210, R8 ;  /* 0x0000421035047816 */ /* 0x000fe20000000008 */
[----:B------:R-:W-:Y:S01]  /*81740*/  NOP ;  /* 0x0000000000007918 */ /* 0x000fe20000000000 */
[----:B------:R-:W2:Y:S04]  /*81750*/  LDL.LU R53, [R1+0x2c24] ;  /* 0x002c240001357983 */ /* 0x000ea80000300800 */
[----:B------:R-:W3:Y:S04]  /*81760*/  LDL.LU R59, [R1+0x2c20] ;  /* 0x002c2000013b7983 */ /* 0x000ee80000300800 */
[----:B------:R-:W4:Y:S04]  /*81770*/  LDL.LU R52, [R1+0x2c1c] ;  /* 0x002c1c0001347983 */ /* 0x000f280000300800 */
[----:B------:R-:W2:Y:S01]  /*81780*/  LDL.LU R55, [R1+0x2c18] ;  /* 0x002c180001377983 */ /* 0x000ea20000300800 */
[----:B-1----:R-:W-:-:S03]  /*81790*/  IMAD.MOV.U32 R51, RZ, RZ, R14 ;  /* 0x000000ffff337224 */ /* 0x002fc600078e000e */
[----:B------:R-:W3:Y:S01]  /*817a0*/  LDL.LU R40, [R1+0x27e0] ;  /* 0x0027e00001287983 */ /* 0x000ee20000300800 */
[----:B------:R-:W-:-:S03]  /*817b0*/  LOP3.LUT R16, R60, 0xffff, RZ, 0xc0, !PT ;  /* 0x0000ffff3c107812 */ /* 0x000fc600078ec0ff */
[----:B------:R-:W3:Y:S01]  /*817c0*/  LDL.LU R39, [R1+0x27dc] ;  /* 0x0027dc0001277983 */ /* 0x000ee20000300800 */
[----:B------:R-:W-:-:S03]  /*817d0*/  LOP3.LUT R17, R34, 0xffff, RZ, 0xc0, !PT ;  /* 0x0000ffff22117812 */ /* 0x000fc600078ec0ff */
[----:B------:R-:W3:Y:S04]  /*817e0*/  LDL.LU R38, [R1+0x27ac] ;  /* 0x0027ac0001267983 */ /* 0x000ee80000300800 */
[----:B------:R-:W3:Y:S04]  /*817f0*/  LDL.LU R36, [R1+0x27a8] ;  /* 0x0027a80001247983 */ /* 0x000ee80000300800 */
[----:B------:R-:W3:Y:S04]  /*81800*/  LDL.LU R37, [R1+0x24a8] ;  /* 0x0024a80001257983 */ /* 0x000ee80000300800 */
[----:B------:R-:W-:Y:S04]  /*81810*/  STL [R1+0x54], R13 ;  /* 0x0000540d01007387 */ /* 0x000fe80000100800 */
[----:B------:R-:W-:Y:S04]  /*81820*/  STL [R1+0x5c], R15 ;  /* 0x00005c0f01007387 */ /* 0x000fe80000100800 */
[----:B------:R4:W-:Y:S01]  /*81830*/  STSM.16.M88.4 [R61], R4 ;  /* 0x000000043d007844 */ /* 0x0009e20000000200 */
[----:B------:R-:W-:-:S03]  /*81840*/  NOP ;  /* 0x0000000000007918 */ /* 0x000fc60000000000 */
[----:B------:R-:W-:Y:S04]  /*81850*/  STL.64 [R1+0x2be8], R50 ;  /* 0x002be83201007387 */ /* 0x000fe80000100a00 */
[----:B------:R-:W0:Y:S01]  /*81860*/  LDS.128 R20, [R61] ;  /* 0x000000003d147984 */ /* 0x000e220000000c00 */
[----:B------:R-:W-:Y:S02]  /*81870*/  LOP3.LUT R18, R35, 0xffff, RZ, 0xc0, !PT ;  /* 0x0000ffff23127812 */ /* 0x000fe400078ec0ff */
[----:B------:R-:W-:Y:S01]  /*81880*/  LOP3.LUT R19, R33, 0xffff, RZ, 0xc0, !PT ;  /* 0x0000ffff21137812 */ /* 0x000fe200078ec0ff */
[----:B------:R-:W-:Y:S01]  /*81890*/  IMAD.MOV.U32 R56, RZ, RZ, R12 ;  /* 0x000000ffff387224 */ /* 0x000fe200078e000c */
[----:B------:R-:W-:Y:S01]  /*818a0*/  NOP ;  /* 0x0000000000007918 */ /* 0x000fe20000000000 */
[----:B----4-:R-:W-:-:S02]  /*818b0*/  PRMT R5, R52, 0x4210, R17 ;  /* 0x0000421034057816 */ /* 0x010fc40000000011 */
[----:B--2---:R-:W-:Y:S02]  /*818c0*/  PRMT R4, R55, 0x4210, R16 ;  /* 0x0000421037047816 */ /* 0x004fe40000000010 */
[----:B------:R-:W2:Y:S04]  /*818d0*/  LDL.LU R55, [R1+0x2c14] ;  /* 0x002c140001377983 */ /* 0x000ea80000300800 */
[----:B------:R-:W4:Y:S01]  /*818e0*/  LDL.LU R52, [R1+0x2c10] ;  /* 0x002c100001347983 */ /* 0x000f220000300800 */
[----:B---3--:R-:W-:-:S03]  /*818f0*/  PRMT R6, R59, 0x4210, R18 ;  /* 0x000042103b067816 */ /* 0x008fc60000000012 */
[----:B------:R-:W3:Y:S01]  /*81900*/  LDL.LU R13, [R1+0x26fc] ;  /* 0x0026fc00010d7983 */ /* 0x000ee20000300800 */
[----:B------:R-:W-:Y:S01]  /*81910*/  PRMT R7, R53, 0x4210, R19 ;  /* 0x0000421035077816 */ /* 0x000fe20000000013 */
[----:B0-----:R-:W-:Y:S02]  /*81920*/  IMAD.MOV.U32 R53, RZ, RZ, R21 ;  /* 0x000000ffff357224 */ /* 0x001fe400078e0015 */
[----:B------:R-:W3:Y:S01]  /*81930*/  LDL.LU R41, [R1+0x26f8] ;  /* 0x0026f80001297983 */ /* 0x000ee20000300800 */
[----:B------:R-:W-:Y:S01]  /*81940*/  IMAD.MOV.U32 R59, RZ, RZ, R22 ;  /* 0x000000ffff3b7224 */ /* 0x000fe200078e0016 */
[----:B------:R-:W-:Y:S02]  /*81950*/  LOP3.LUT R21, R39, 0xffff, RZ, 0xc0, !PT ;  /* 0x0000ffff27157812 */ /* 0x000fe400078ec0ff */
[----:B------:R-:W3:Y:S01]  /*81960*/  LDL.LU R12, [R1+0x26dc] ;  /* 0x0026dc00010c7983 */ /* 0x000ee20000300800 */
[----:B------:R-:W-:-:S03]  /*81970*/  LOP3.LUT R22, R38, 0xffff, RZ, 0xc0, !PT ;  /* 0x0000ffff26167812 */ /* 0x000fc600078ec0ff */
[----:B------:R-:W3:Y:S04]  /*81980*/  LDL.LU R34, [R1+0x26d8] ;  /* 0x0026d80001227983 */ /* 0x000ee80000300800 */
[----:B------:R-:W3:Y:S04]  /*81990*/  LDL.LU R35, [R1+0x24d8] ;  /* 0x0024d80001237983 */ /* 0x000ee80000300800 */
[----:B------:R-:W3:Y:S04]  /*819a0*/  LDL.LU R33, [R1+0x24c8] ;  /* 0x0024c80001217983 */ /* 0x000ee80000300800 */
[----:B------:R0:W-:Y:S04]  /*819b0*/  STL [R1+0x40], R20 ;  /* 0x0000401401007387 */ /* 0x0001e80000100800 */
[----:B------:R-:W-:Y:S04]  /*819c0*/  STL [R1+0x4c], R23 ;  /* 0x00004c1701007387 */ /* 0x000fe80000100800 */
[----:B------:R1:W-:Y:S01]  /*819d0*/  STSM.16.M88.4 [R61], R4 ;  /* 0x000000043d007844 */ /* 0x0003e20000000200 */
[----:B------:R-:W-:-:S03]  /*819e0*/  NOP ;  /* 0x0000000000007918 */ /* 0x000fc60000000000 */
[----:B------:R-:W-:Y:S01]  /*819f0*/  STL [R1+0x2b6c], R53 ;  /* 0x002b6c3501007387 */ /* 0x000fe20000100800 */
[----:B0-----:R-:W-:-:S03]  /*81a00*/  LOP3.LUT R20, R40, 0xffff, RZ, 0xc0, !PT ;  /* 0x0000ffff28147812 */ /* 0x001fc600078ec0ff */
[----:B------:R-:W0:Y:S01]  /*81a10*/  LDS.128 R28, [R61] ;  /* 0x000000003d1c7984 */ /* 0x000e220000000c00 */
[----:B------:R-:W-:Y:S02]  /*81a20*/  LOP3.LUT R24, R36, 0xffff, RZ, 0xc0, !PT ;  /* 0x0000ffff24187812 */ /* 0x000fe400078ec0ff */
[----:B-1----:R-:W-:Y:S02]  /*81a30*/  PRMT R4, R37, 0x4210, R20 ;  /* 0x0000421025047816 */ /* 0x002fe40000000014 */
[----:B--2---:R-:W-:Y:S02]  /*81a40*/  PRMT R6, R55, 0x4210, R22 ;  /* 0x0000421037067816 */ /* 0x004fe40000000016 */
[----:B----4-:R-:W-:Y:S02]  /*81a50*/  PRMT R5, R52, 0x4210, R21 ;  /* 0x0000421034057816 */ /* 0x010fe40000000015 */
[----:B------:R-:W2:Y:S04]  /*81a60*/  LDL.LU R52, [R1+0x2c0c] ;  /* 0x002c0c0001347983 */ /* 0x000ea80000300800 */
[----:B------:R-:W4:Y:S04]  /*81a70*/  LDL.LU R55, [R1+0x2c08] ;  /* 0x002c080001377983 */ /* 0x000f280000300800 */
[----:B------:R-:W2:Y:S04]  /*81a80*/  LDL.LU R60, [R1+0x18] ;  /* 0x00001800013c7983 */ /* 0x000ea80000300800 */
[----:B------:R-:W2:Y:S04]  /*81a90*/  LDL.LU R40, [R1+0x1c] ;  /* 0x00001c0001287983 */ /* 0x000ea80000300800 */
[----:B------:R-:W2:Y:S04]  /*81aa0*/  LDL.LU R39, [R1+0x1d0] ;  /* 0x0001d00001277983 */ /* 0x000ea80000300800 */
[----:B0-----:R3:W-:Y:S04]  /*81ab0*/  STL.64 [R1+0x30], R28 ;  /* 0x0000301c01007387 */ /* 0x0017e80000100a00 */
[----:B------:R-:W-:Y:S04]  /*81ac0*/  STL [R1+0x3c], R31 ;  /* 0x00003c1f01007387 */ /* 0x000fe80000100800 */
[----:B------:R-:W2:Y:S04]  /*81ad0*/  LDL.LU R38, [R1+0x1d8] ;  /* 0x0001d80001267983 */ /* 0x000ea80000300800 */
[----:B------:R-:W2:Y:S04]  /*81ae0*/  LDL.LU R36, [R1+0x1dc] ;  /* 0x0001dc0001247983 */ /* 0x000ea80000300800 */
[----:B------:R-:W2:Y:S01]  /*81af0*/  LDL.LU R37, [R1+0x1e0] ;  /* 0x0001e00001257983 */ /* 0x000ea20000300800 */
[----:B------:R-:W-:Y:S01]  /*81b00*/  PRMT R7, R58, 0x4210, R24 ;  /* 0x000042103a077816 */ /* 0x000fe20000000018 */
[----:B------:R-:W-:-:S04]  /*81b10*/  NOP ;  /* 0x0000000000007918 */ /* 0x000fc80000000000 */
[----:B------:R-:W-:Y:S01]  /*81b20*/  STSM.16.M88.4 [R61], R4 ;  /* 0x000000043d007844 */ /* 0x000fe20000000200 */
[----:B------:R-:W-:-:S03]  /*81b30*/  NOP ;  /* 0x0000000000007918 */ /* 0x000fc60000000000 */
[----:B------:R-:W0:Y:S01]  /*81b40*/  LDS.128 R4, [R61] ;  /* 0x000000003d047984 */ /* 0x000e220000000c00 */
[----:B------:R-:W-:Y:S01]  /*81b50*/  IMAD.MOV.U32 R58, RZ, RZ, R30 ;  /* 0x000000ffff3a7224 */ /* 0x000fe200078e001e */
[----:B---3--:R-:W-:Y:S02]  /*81b60*/  LOP3.LUT R28, R12, 0xffff, RZ, 0xc0, !PT ;  /* 0x0000ffff0c1c7812 */ /* 0x008fe400078ec0ff */
[----:B------:R-:W-:Y:S02]  /*81b70*/  LOP3.LUT R23, R13, 0xffff, RZ, 0xc0, !PT ;  /* 0x0000ffff0d177812 */ /* 0x000fe400078ec0ff */
[----:B------:R-:W-:Y:S01]  /*81b80*/  LOP3.LUT R27, R41, 0xffff, RZ, 0xc0, !PT ;  /* 0x0000ffff291b7812 */ /* 0x000fe200078ec0ff */
[----:B------:R-:W-:Y:S01]  /*81b90*/  STL.64 [R1+0x2b40], R58 ;  /* 0x002b403a01007387 */ /* 0x000fe20000100a00 */
[----:B------:R-:W-:Y:S02]  /*81ba0*/  LOP3.LUT R29, R34, 0xffff, RZ, 0xc0, !PT ;  /* 0x0000ffff221d7812 */ /* 0x000fe400078ec0ff */
[----:B------:R-:W-:Y:S01]  /*81bb0*/  PRMT R12, R35, 0x4210, R23 ;  /* 0x00004210230c7816 */ /* 0x000fe20000000017 */
[----:B------:R-:W3:Y:S01]  /*81bc0*/  LDL.LU R34, [R1+0x1e8] ;  /* 0x0001e80001227983 */ /* 0x000ee20000300800 */
[----:B------:R-:W-:-:S03]  /*81bd0*/  PRMT R13, R33, 0x4210, R27 ;  /* 0x00004210210d7816 */ /* 0x000fc6000000001b */
[----:B------:R-:W3:Y:S04]  /*81be0*/  LDL.LU R35, [R1+0x1ec] ;  /* 0x0001ec0001237983 */ /* 0x000ee80000300800 */
[----:B------:R-:W3:Y:S04]  /*81bf0*/  LDL.LU R33, [R1+0x1f0] ;  /* 0x0001f00001217983 */ /* 0x000ee80000300800 */
[----:B0-----:R0:W-:Y:S04]  /*81c00*/  STL [R1+0x24], R5 ;  /* 0x0000240501007387 */ /* 0x0011e80000100800 */
[----:B------:R1:W-:Y:S01]  /*81c10*/  STL [R1+0x28], R6 ;  /* 0x0000280601007387 */ /* 0x0003e20000100800 */
[----:B------:R-:W-:Y:S01]  /*81c20*/  NOP ;  /* 0x0000000000007918 */ /* 0x000fe20000000000 */
[----:B----4-:R-:W-:Y:S01]  /*81c30*/  PRMT R14, R55, 0x4210, R28 ;  /* 0x00004210370e7816 */ /* 0x010fe2000000001c */
[----:B------:R-:W-:Y:S01]  /*81c40*/  IMAD.MOV.U32 R55, RZ, RZ, R7 ;  /* 0x000000ffff377224 */ /* 0x000fe200078e0007 */
[----:B------:R-:W-:-:S04]  /*81c50*/  PRMT R7, R54, 0x5210, R11 ;  /* 0x0000521036077816 */ /* 0x000fc8000000000b */
[----:B------:R-:W-:Y:S04]  /*81c60*/  STL [R1+0x2b38], R55 ;  /* 0x002b383701007387 */ /* 0x000fe80000100800 */
[----:B------:R-:W4:Y:S01]  /*81c70*/  LDL.LU R54, [R1+0x2c04] ;  /* 0x002c040001367983 */ /* 0x000f220000300800 */
[----:B--2---:R-:W-:Y:S01]  /*81c80*/  PRMT R15, R52, 0x4210, R29 ;  /* 0x00004210340f7816 */ /* 0x004fe2000000001d */
[----:B------:R-:W-:Y:S01]  /*81c90*/  IMAD.MOV.U32 R52, RZ, RZ, R4 ;  /* 0x000000ffff347224 */ /* 0x000fe200078e0004 */
[----:B------:R-:W-:Y:S02]  /*81ca0*/  PRMT R4, R60, 0x5210, R8 ;  /* 0x000052103c047816 */ /* 0x000fe40000000008 */
[----:B0-----:R-:W-:Y:S01]  /*81cb0*/  PRMT R5, R40, 0x5210, R9 ;  /* 0x0000521028057816 */ /* 0x001fe20000000009 */
[----:B------:R-:W-:Y:S01]  /*81cc0*/  STSM.16.M88.4 [R61], R12 ;  /* 0x0000000c3d007844 */ /* 0x000fe20000000200 */
[----:B-1----:R-:W-:Y:S01]  /*81cd0*/  PRMT R6, R39, 0x5210, R10 ;  /* 0x0000521027067816 */ /* 0x002fe2000000000a */
[----:B------:R-:W-:-:S02]  /*81ce0*/  NOP ;  /* 0x0000000000007918 */ /* 0x000fc40000000000 */
[----:B------:R-:W0:Y:S01]  /*81cf0*/  LDS.128 R8, [R61] ;  /* 0x000000003d087984 */ /* 0x000e220000000c00 */
[----:B------:R-:W-:-:S03]  /*81d00*/  NOP ;  /* 0x0000000000007918 */ /* 0x000fc60000000000 */
[----:B0-----:R0:W-:Y:S04]  /*81d10*/  STL.64 [R1+0x10], R8 ;  /* 0x0000100801007387 */ /* 0x0011e80000100a00 */
[----:B------:R1:W-:Y:S01]  /*81d20*/  STL.64 [R1+0x18], R10 ;  /* 0x0000180a01007387 */ /* 0x0003e20000100a00 */
[----:B0-----:R-:W-:Y:S02]  /*81d30*/  PRMT R8, R38, 0x5210, R16 ;  /* 0x0000521026087816 */ /* 0x001fe40000000010 */
[----:B------:R-:W-:Y:S01]  /*81d40*/  PRMT R9, R36, 0x5210, R17 ;  /* 0x0000521024097816 */ /* 0x000fe20000000011 */
[----:B------:R-:W2:Y:S01]  /*81d50*/  LDL.LU R38, [R1+0x1f4] ;  /* 0x0001f40001267983 */ /* 0x000ea20000300800 */
[----:B-1----:R-:W-:-:S03]  /*81d60*/  PRMT R10, R37, 0x5210, R18 ;  /* 0x00005210250a7816 */ /* 0x002fc60000000012 */
[----:B------:R-:W2:Y:S04]  /*81d70*/  LDL.LU R36, [R1+0x1f8] ;  /* 0x0001f80001247983 */ /* 0x000ea80000300800 */
[----:B------:R-:W2:Y:S04]  /*81d80*/  LDL.LU R37, [R1+0x1fc] ;  /* 0x0001fc0001257983 */ /* 0x000ea80000300800 */
[----:B------:R-:W-:Y:S01]  /*81d90*/  STSM.16.M88.4 [R61], R4 ;  /* 0x000000043d007844 */ /* 0x000fe20000000200 */
[----:B------:R-:W-:-:S03]  /*81da0*/  NOP ;  /* 0x0000000000007918 */ /* 0x000fc60000000000 */
[----:B------:R-:W0:Y:S01]  /*81db0*/  LDS.128 R4, [R61] ;  /* 0x000000003d047984 */ /* 0x000e220000000c00 */
[----:B---3--:R-:W-:Y:S02]  /*81dc0*/  PRMT R14, R33, 0x5210, R22 ;  /* 0x00005210210e7816 */ /* 0x008fe40000000016 */
[----:B------:R-:W-:Y:S02]  /*81dd0*/  PRMT R12, R34, 0x5210, R20 ;  /* 0x00005210220c7816 */ /* 0x000fe40000000014 */
[----:B------:R-:W-:Y:S01]  /*81de0*/  PRMT R13, R35, 0x5210, R21 ;  /* 0x00005210230d7816 */ /* 0x000fe20000000015 */
[----:B0-----:R-:W-:Y:S02]  /*81df0*/  IMAD.MOV.U32 R53, RZ, RZ, R4 ;  /* 0x000000ffff357224 */ /* 0x001fe400078e0004 */
[----:B------:R-:W-:Y:S01]  /*81e00*/  IMAD.MOV.U32 R55, RZ, RZ, R6 ;  /* 0x000000ffff377224 */ /* 0x000fe200078e0006 */
[----:B------:R-:W-:Y:S04]  /*81e10*/  STL [R1+0xc], R7 ;  /* 0x00000c0701007387 */ /* 0x000fe80000100800 */
[----:B------:R-:W-:Y:S01]  /*81e20*/  STL.64 [R1+0x2b78], R52 ;  /* 0x002b783401007387 */ /* 0x000fe20000100a00 */
[----:B----4-:R-:W-:Y:S01]  /*81e30*/  PRMT R11, R54, 0x5210, R19 ;  /* 0x00005210360b7816 */ /* 0x010fe20000000013 */
[----:B------:R-:W-:Y:S01]  /*81e40*/  IMAD.MOV.U32 R54, RZ, RZ, R5 ;  /* 0x000000ffff367224 */ /* 0x000fe200078e0005 */
[----:B------:R-:W-:-:S04]  /*81e50*/  NOP ;  /* 0x0000000000007918 */ /* 0x000fc80000000000 */
[----:B------:R-:W-:Y:S04]  /*81e60*/  STL.64 [R1+0x2b50], R54 ;  /* 0x002b503601007387 */ /* 0x000fe80000100a00 */
[----:B------:R-:W3:Y:S04]  /*81e70*/  LDL.LU R47, [R1+0x29dc] ;  /* 0x0029dc00012f7983 */ /* 0x000ee80000300800 */
[----:B------:R-:W4:Y:S04]  /*81e80*/  LDL.LU R33, [R1+0x29d8] ;  /* 0x0029d80001217983 */ /* 0x000f280000300800 */
[----:B------:R-:W4:Y:S04]  /*81e90*/  LDL.LU R34, [R1+0x29c4] ;  /* 0x0029c40001227983 */ /* 0x000f280000300800 */
[----:B------:R-:W4:Y:S04]  /*81ea0*/  LDL.LU R35, [R1+0x29c0] ;  /* 0x0029c00001237983 */ /* 0x000f280000300800 */
[----:B------:R-:W4:Y:S04]  /*81eb0*/  LDL.LU R46, [R1+0x2568] ;  /* 0x00256800012e7983 */ /* 0x000f280000300800 */
[----:B------:R-:W4:Y:S04]  /*81ec0*/  LDL.LU R45, [R1+0x2540] ;  /* 0x00254000012d7983 */ /* 0x000f280000300800 */
[----:B------:R-:W4:Y:S04]  /*81ed0*/  LDL.LU R44, [R1+0x251c] ;  /* 0x00251c00012c7983 */ /* 0x000f280000300800 */
[----:B------:R-:W-:Y:S01]  /*81ee0*/  STSM.16.M88.4 [R61], R8 ;  /* 0x000000083d007844 */ /* 0x000fe20000000200 */
[----:B------:R-:W-:-:S03]  /*81ef0*/  NOP ;  /* 0x0000000000007918 */ /* 0x000fc60000000000 */
[----:B------:R-:W0:Y:S04]  /*81f00*/  LDS.128 R4, [R61] ;  /* 0x000000003d047984 */ /* 0x000e280000000c00 */
[----:B------:R-:W4:Y:S01]  /*81f10*/  LDL.LU R43, [R1+0x2524] ;  /* 0x00252400012b7983 */ /* 0x000f220000300800 */
[----:B--2---:R-:W-:Y:S02]  /*81f20*/  PRMT R16, R38, 0x5210, R23 ;  /* 0x0000521026107816 */ /* 0x004fe40000000017 */
[----:B------:R-:W-:Y:S02]  /*81f30*/  PRMT R17, R36, 0x5210, R27 ;  /* 0x0000521024117816 */ /* 0x000fe4000000001b */
[----:B------:R-:W-:Y:S01]  /*81f40*/  PRMT R18, R37, 0x5210, R28 ;  /* 0x0000521025127816 */ /* 0x000fe2000000001c */
[----:B0-----:R-:W-:Y:S04]  /*81f50*/  STL.64 [R1+0x2b80], R4 ;  /* 0x002b800401007387 */ /* 0x001fe80000100a00 */
[----:B------:R-:W-:Y:S04]  /*81f60*/  STL.64 [R1+0x2b58], R6 ;  /* 0x002b580601007387 */ /* 0x000fe80000100a00 */
[----:B------:R-:W2:Y:S04]  /*81f70*/  LDL.LU R36, [R1+0x2920] ;  /* 0x0029200001247983 */ /* 0x000ea80000300800 */
[----:B------:R-:W2:Y:S04]  /*81f80*/  LDL.LU R37, [R1+0x291c] ;  /* 0x00291c0001257983 */ /* 0x000ea80000300800 */
[----:B------:R-:W2:Y:S04]  /*81f90*/  LDL.LU R38, [R1+0x290c] ;  /* 0x00290c0001267983 */ /* 0x000ea80000300800 */
[----:B------:R-:W2:Y:S04]  /*81fa0*/  LDL.LU R39, [R1+0x2908] ;  /* 0x0029080001277983 */ /* 0x000ea80000300800 */
        /* <DEDUP_REMOVED lines=8> */
[----:B------:R-:W-:Y:S01]  /*82030*/  PRMT R19, R25, 0x5210, R29 ;  /* 0x0000521019137816 */ /* 0x000fe2000000001d */
[----:B------:R-:W-:-:S04]  /*82040*/  NOP ;  /* 0x0000000000007918 */ /* 0x000fc80000000000 */
[----:B------:R-:W-:Y:S01]  /*82050*/  STSM.16.M88.4 [R61], R16 ;  /* 0x000000103d007844 */ /* 0x000fe20000000200 */
[----:B------:R-:W-:-:S03]  /*82060*/  NOP ;  /* 0x0000000000007918 */ /* 0x000fc60000000000 */
[----:B------:R-:W1:Y:S04]  /*82070*/  LDS.128 R12, [R61] ;  /* 0x000000003d0c7984 */ /* 0x000e680000000c00 */
[----:B------:R-:W2:Y:S04]  /*82080*/  LDL.LU R40, [R1+0x278] ;  /* 0x0002780001287983 */ /* 0x000ea80000300800 */
[----:B0-----:R-:W-:Y:S04]  /*82090*/  STL.64 [R1+0x2bf0], R8 ;  /* 0x002bf00801007387 */ /* 0x001fe80000100a00 */
[----:B------:R-:W-:Y:S01]  /*820a0*/  STL.64 [R1+0x2b60], R10 ;  /* 0x002b600a01007387 */ /* 0x000fe20000100a00 */
[----:B---3--:R-:W-:-:S02]  /*820b0*/  LOP3.LUT R32, R47, 0xffff, RZ, 0xc0, !PT ;  /* 0x0000ffff2f207812 */ /* 0x008fc400078ec0ff */
[----:B----4-:R-:W-:Y:S02]  /*820c0*/  LOP3.LUT R33, R33, 0xffff, RZ, 0xc0, !PT ;  /* 0x0000ffff21217812 */ /* 0x010fe400078ec0ff */
[----:B------:R-:W-:Y:S02]  /*820d0*/  LOP3.LUT R34, R34, 0xffff, RZ, 0xc0, !PT ;  /* 0x0000ffff22227812 */ /* 0x000fe400078ec0ff */
[----:B------:R-:W-:Y:S02]  /*820e0*/  PRMT R20, R46, 0x4210, R32 ;  /* 0x000042102e147816 */ /* 0x000fe40000000020 */
[----:B------:R-:W-:Y:S02]  /*820f0*/  PRMT R21, R45, 0x4210, R33 ;  /* 0x000042102d157816 */ /* 0x000fe40000000021 */
[----:B------:R-:W-:Y:S02]  /*82100*/  PRMT R22, R44, 0x4210, R34 ;  /* 0x000042102c167816 */ /* 0x000fe40000000022 */
[----:B------:R-:W3:Y:S04]  /*82110*/  LDL.LU R44, [R1+0x284c] ;  /* 0x00284c00012c7983 */ /* 0x000ee80000300800 */
[----:B------:R-:W4:Y:S04]  /*82120*/  LDL.LU R45, [R1+0x2848] ;  /* 0x00284800012d7983 */ /* 0x000f280000300800 */
[----:B------:R-:W4:Y:S04]  /*82130*/  LDL.LU R46, [R1+0x2820] ;  /* 0x00282000012e7983 */ /* 0x000f280000300800 */
[----:B------:R-:W4:Y:S04]  /*82140*/  LDL.LU R47, [R1+0x281c] ;  /* 0x00281c00012f7983 */ /* 0x000f280000300800 */
[----:B------:R-:W4:Y:S04]  /*82150*/  LDL.LU R57, [R1+0x2828] ;  /* 0x0028280001397983 */ /* 0x000f280000300800 */
[----:B-1----:R-:W-:Y:S04]  /*82160*/  STL.64 [R1+0x2bf8], R14 ;  /* 0x002bf80e01007387 */ /* 0x002fe80000100a00 */
[----:B------:R-:W4:Y:S04]  /*82170*/  LDL.LU R49, [R1+0x2824] ;  /* 0x0028240001317983 */ /* 0x000f280000300800 */
[----:B------:R-:W4:Y:S04]  /*82180*/  LDL.LU R30, [R1+0x27e8] ;  /* 0x0027e800011e7983 */ /* 0x000f280000300800 */
[----:B------:R-:W4:Y:S04]  /*82190*/  LDL.LU R31, [R1+0x2794] ;  /* 0x00279400011f7983 */ /* 0x000f280000300800 */
[----:B------:R-:W4:Y:S04]  /*821a0*/  LDL.LU R58, [R1+0x2734] ;  /* 0x00273400013a7983 */ /* 0x000f280000300800 */
[----:B------:R-:W4:Y:S04]  /*821b0*/  LDL.LU R51, [R1+0x2730] ;  /* 0x0027300001337983 */ /* 0x000f280000300800 */
[----:B------:R-:W4:Y:S01]  /*821c0*/  LDL.LU R48, [R1+0x2718] ;  /* 0x0027180001307983 */ /* 0x000f220000300800 */
[----:B--2---:R-:W-:-:S04]  /*821d0*/  LOP3.LUT R38, R38, 0xffff, RZ, 0xc0, !PT ;  /* 0x0000ffff26267812 */ /* 0x004fc800078ec0ff */
[----:B------:R-:W-:Y:S02]  /*821e0*/  PRMT R26, R60, 0x4210, R38 ;  /* 0x000042103c1a7816 */ /* 0x000fe40000000026 */
[----:B------:R-:W2:Y:S01]  /*821f0*/  LDL.LU R60, [R1+0x2714] ;  /* 0x00271400013c7983 */ /* 0x000ea20000300800 */
[----:B------:R-:W-:-:S04]  /*82200*/  LOP3.LUT R35, R35, 0xffff, RZ, 0xc0, !PT ;  /* 0x0000ffff23237812 */ /* 0x000fc800078ec0ff */
[----:B------:R-:W-:Y:S01]  /*82210*/  PRMT R23, R43, 0x4210, R35 ;  /* 0x000042102b177816 */ /* 0x000fe20000000023 */
[----:B------:R-:W-:-:S04]  /*82220*/  NOP ;  /* 0x0000000000007918 */ /* 0x000fc80000000000 */
[----:B------:R-:W-:Y:S01]  /*82230*/  STSM.16.M88.4 [R61], R20 ;  /* 0x000000143d007844 */ /* 0x000fe20000000200 */
[----:B------:R-:W-:-:S03]  /*82240*/  NOP ;  /* 0x0000000000007918 */ /* 0x000fc60000000000 */
[----:B------:R-:W0:Y:S01]  /*82250*/  LDS.128 R16, [R61] ;  /* 0x000000003d107984 */ /* 0x000e220000000c00 */
[----:B------:R-:W-:Y:S02]  /*82260*/  LOP3.LUT R39, R39, 0xffff, RZ, 0xc0, !PT ;  /* 0x0000ffff27277812 */ /* 0x000fe400078ec0ff */
[----:B------:R-:W-:Y:S02]  /*82270*/  LOP3.LUT R37, R37, 0xffff, RZ, 0xc0, !PT ;  /* 0x0000ffff25257812 */ /* 0x000fe400078ec0ff */
[----:B------:R-:W-:Y:S02]  /*82280*/  LOP3.LUT R36, R36, 0xffff, RZ, 0xc0, !PT ;  /* 0x0000ffff24247812 */ /* 0x000fe400078ec0ff */
[----:B------:R-:W-:Y:S02]  /*82290*/  PRMT R25, R41, 0x4210, R37 ;  /* 0x0000421029197816 */ /* 0x000fe40000000025 */
[----:B------:R-:W-:Y:S02]  /*822a0*/  PRMT R24, R42, 0x4210, R36 ;  /* 0x000042102a187816 */ /* 0x000fe40000000024 */
[----:B------:R-:W-:Y:S01]  /*822b0*/  PRMT R27, R40, 0x4210, R39 ;  /* 0x00004210281b7816 */ /* 0x000fe20000000027 */
[----:B------:R-:W-:Y:S01]  /*822c0*/  NOP ;  /* 0x0000000000007918 */ /* 0x000fe20000000000 */
[----:B------:R-:W2:Y:S04]  /*822d0*/  LDL.LU R40, [R1+0x289c] ;  /* 0x00289c0001287983 */ /* 0x000ea80000300800 */
[----:B------:R-:W2:Y:S04]  /*822e0*/  LDL.LU R41, [R1+0x288c] ;  /* 0x00288c0001297983 */ /* 0x000ea80000300800 */
[----:B------:R-:W2:Y:S04]  /*822f0*/  LDL.LU R42, [R1+0x2878] ;  /* 0x00287800012a7983 */ /* 0x000ea80000300800 */
[----:B------:R-:W2:Y:S04]  /*82300*/  LDL.LU R43, [R1+0x2860] ;  /* 0x00286000012b7983 */ /* 0x000ea80000300800 */
[----:B0-----:R-:W-:Y:S04]  /*82310*/  STL.64 [R1+0x2b08], R16 ;  /* 0x002b081001007387 */ /* 0x001fe80000100a00 */
[----:B------:R-:W-:Y:S04]  /*82320*/  STL.64 [R1+0x2ae8], R18 ;  /* 0x002ae81201007387 */ /* 0x000fe80000100a00 */
[----:B------:R-:W2:Y:S04]  /*82330*/  LDL.LU R59, [R1+0x20c] ;  /* 0x00020c00013b7983 */ /* 0x000ea80000300800 */
[----:B------:R-:W2:Y:S04]  /*82340*/  LDL.LU R50, [R1+0x210] ;  /* 0x0002100001327983 */ /* 0x000ea80000300800 */
[----:B------:R-:W-:Y:S01]  /*82350*/  STSM.16.M88.4 [R61], R24 ;  /* 0x000000183d007844 */ /* 0x000fe20000000200 */
[----:B------:R-:W-:-:S03]  /*82360*/  NOP ;  /* 0x0000000000007918 */ /* 0x000fc60000000000 */
[----:B------:R-:W0:Y:S01]  /*82370*/  LDS.128 R20, [R61] ;  /* 0x000000003d147984 */ /* 0x000e220000000c00 */
[----:B---3--:R-:W-:Y:S02]  /*82380*/  LOP3.LUT R44, R44, 0xffff, RZ, 0xc0, !PT ;  /* 0x0000ffff2c2c7812 */ /* 0x008fe400078ec0ff */
[----:B----4-:R-:W-:Y:S02]  /*82390*/  LOP3.LUT R45, R45, 0xffff, RZ, 0xc0, !PT ;  /* 0x0000ffff2d2d7812 */ /* 0x010fe400078ec0ff */
[----:B------:R-:W-:Y:S02]  /*823a0*/  PRMT R28, R57, 0x4210, R44 ;  /* 0x00004210391c7816 */ /* 0x000fe4000000002c */
[----:B------:R-:W3:Y:S01]  /*823b0*/  LDL.LU R57, [R1+0x214] ;  /* 0x0002140001397983 */ /* 0x000ee20000300800 */
[----:B------:R-:W-:-:S03]  /*823c0*/  PRMT R29, R49, 0x4210, R45 ;  /* 0x00004210311d7816 */ /* 0x000fc6000000002d */
[----:B------:R-:W4:Y:S04]  /*823d0*/  LDL.LU R49, [R1+0x218] ;  /* 0x0002180001317983 */ /* 0x000f280000300800 */
[----:B0-----:R-:W-:Y:S04]  /*823e0*/  STL.64 [R1+0x2b10], R20 ;  /* 0x002b101401007387 */ /* 0x001fe80000100a00 */
[----:B------:R-:W-:Y:S01]  /*823f0*/  STL.64 [R1+0x2af0], R22 ;  /* 0x002af01601007387 */ /* 0x000fe20000100a00 */
[----:B------:R-:W-:-:S03]  /*82400*/  LOP3.LUT R10, R58, 0xffff, RZ, 0xc0, !PT ;  /* 0x0000ffff3a0a7812 */ /* 0x000fc600078ec0ff */
[----:B------:R-:W4:Y:S01]  /*82410*/  LDL.LU R58, [R1+0x21c] ;  /* 0x00021c00013a7983 */ /* 0x000f220000300800 */
[----:B------:R-:W-:-:S03]  /*82420*/  LOP3.LUT R9, R51, 0xffff, RZ, 0xc0, !PT ;  /* 0x0000ffff33097812 */ /* 0x000fc600078ec0ff */
[----:B------:R-:W4:Y:S01]  /*82430*/  LDL.LU R51, [R1+0x220] ;  /* 0x0002200001337983 */ /* 0x000f220000300800 */
[----:B------:R-:W-:-:S03]  /*82440*/  LOP3.LUT R8, R48, 0xffff, RZ, 0xc0, !PT ;  /* 0x0000ffff30087812 */ /* 0x000fc600078ec0ff */
[----:B------:R-:W4:Y:S01]  /*82450*/  LDL.LU R48, [R1+0x224] ;  /* 0x0002240001307983 */ /* 0x000f220000300800 */
[----:B--2---:R-:W-:-:S03]  /*82460*/  LOP3.LUT R6, R60, 0xffff, RZ, 0xc0, !PT ;  /* 0x0000ffff3c067812 */ /* 0x004fc600078ec0ff */
[----:B------:R-:W2:Y:S01]  /*82470*/  LDL.LU R60, [R1+0x200] ;  /* 0x00020000013c7983 */ /* 0x000ea20000300800 */
[----:B------:R-:W-:Y:S02]  /*82480*/  LOP3.LUT R46, R46, 0xffff, RZ, 0xc0, !PT ;  /* 0x0000ffff2e2e7812 */ /* 0x000fe400078ec0ff */
[----:B------:R-:W-:Y:S02]  /*82490*/  LOP3.LUT R47, R47, 0xffff, RZ, 0xc0, !PT ;  /* 0x0000ffff2f2f7812 */ /* 0x000fe400078ec0ff */
[----:B------:R-:W-:Y:S02]  /*824a0*/  PRMT R30, R30, 0x4210, R46 ;  /* 0x000042101e1e7816 */ /* 0x000fe4000000002e */
[----:B------:R-:W-:Y:S01]  /*824b0*/  PRMT R31, R31, 0x4210, R47 ;  /* 0x000042101f1f7816 */ /* 0x000fe2000000002f */
[----:B------:R-:W-:-:S04]  /*824c0*/  NOP ;  /* 0x0000000000007918 */ /* 0x000fc80000000000 */
[----:B------:R-:W-:Y:S01]  /*824d0*/  STSM.16.M88.4 [R61], R28 ;  /* 0x0000001c3d007844 */ /* 0x000fe20000000200 */
[----:B------:R-:W-:-:S03]  /*824e0*/  NOP ;  /* 0x0000000000007918 */ /* 0x000fc60000000000 */
[----:B------:R-:W0:Y:S01]  /*824f0*/  LDS.128 R24, [R61] ;  /* 0x000000003d187984 */ /* 0x000e220000000c00 */
[----:B------:R-:W-:Y:S02]  /*82500*/  PRMT R40, R40, 0x4210, R10 ;  /* 0x0000421028287816 */ /* 0x000fe4000000000a */
[----:B------:R-:W-:Y:S02]  /*82510*/  PRMT R41, R41, 0x4210, R9 ;  /* 0x0000421029297816 */ /* 0x000fe40000000009 */
[----:B------:R-:W-:Y:S02]  /*82520*/  PRMT R42, R42, 0x4210, R8 ;  /* 0x000042102a2a7816 */ /* 0x000fe40000000008 */
[----:B------:R-:W-:Y:S01]  /*82530*/  PRMT R43, R43, 0x4210, R6 ;  /* 0x000042102b2b7816 */ /* 0x000fe20000000006 */
[----:B------:R-:W-:Y:S01]  /*82540*/  NOP ;  /* 0x0000000000007918 */ /* 0x000fe20000000000 */
[----:B0-----:R-:W-:Y:S04]  /*82550*/  STL.64 [R1+0x2b18], R24 ;  /* 0x002b181801007387 */ /* 0x001fe80000100a00 */
[----:B------:R-:W-:Y:S01]  /*82560*/  STL.64 [R1+0x2af8], R26 ;  /* 0x002af81a01007387 */ /* 0x000fe20000100a00 */
[----:B------:R-:W-:-:S03]  /*82570*/  PRMT R32, R59, 0x5210, R32 ;  /* 0x000052103b207816 */ /* 0x000fc60000000020 */
[----:B------:R-:W2:Y:S01]  /*82580*/  LDL.LU R54, [R1+0x228] ;  /* 0x0002280001367983 */ /* 0x000ea20000300800 */
[----:B------:R-:W-:-:S03]  /*82590*/  PRMT R33, R50, 0x5210, R33 ;  /* 0x0000521032217816 */ /* 0x000fc60000000021 */
[----:B------:R-:W2:Y:S04]  /*825a0*/  LDL.LU R55, [R1+0x22c] ;  /* 0x00022c0001377983 */ /* 0x000ea80000300800 */
[----:B------:R-:W2:Y:S04]  /*825b0*/  LDL.LU R52, [R1+0x230] ;  /* 0x0002300001347983 */ /* 0x000ea80000300800 */
[----:B------:R-:W2:Y:S04]  /*825c0*/  LDL.LU R59, [R1+0x204] ;  /* 0x00020400013b7983 */ /* 0x000ea80000300800 */
[----:B------:R-:W2:Y:S04]  /*825d0*/  LDL.LU R50, [R1+0x234] ;  /* 0x0002340001327983 */ /* 0x000ea80000300800 */
[----:B------:R-:W-:Y:S01]  /*825e0*/  STSM.16.M88.4 [R61], R40 ;  /* 0x000000283d007844 */ /* 0x000fe20000000200 */
[----:B------:R-:W-:-:S03]  /*825f0*/  NOP ;  /* 0x0000000000007918 */ /* 0x000fc60000000000 */
[----:B------:R-:W0:Y:S01]  /*82600*/  LDS.128 R28, [R61] ;  /* 0x000000003d1c7984 */ /* 0x000e220000000c00 */
[----:B---3--:R-:W-:-:S03]  /*82610*/  PRMT R34, R57, 0x5210, R34 ;  /* 0x0000521039227816 */ /* 0x008fc60000000022 */
[----:B------:R-:W3:Y:S01]  /*82620*/  LDL.LU R57, [R1+0x238] ;  /* 0x0002380001397983 */ /* 0x000ee20000300800 */
[----:B----4-:R-:W-:Y:S01]  /*82630*/  PRMT R35, R49, 0x5210, R35 ;  /* 0x0000521031237816 */ /* 0x010fe20000000023 */
[----:B------:R-:W-:Y:S02]  /*82640*/  NOP ;  /* 0x0000000000007918 */ /* 0x000fe40000000000 */
[----:B------:R-:W4:Y:S04]  /*82650*/  LDL.LU R49, [R1+0x23c] ;  /* 0x00023c0001317983 */ /* 0x000f280000300800 */
[----:B0-----:R-:W-:Y:S04]  /*82660*/  STL.64 [R1+0x2b30], R28 ;  /* 0x002b301c01007387 */ /* 0x001fe80000100a00 */
[----:B------:R-:W-:Y:S04]  /*82670*/  STL.64 [R1+0x2b28], R30 ;  /* 0x002b281e01007387 */ /* 0x000fe80000100a00 */
[----:B------:R-:W4:Y:S04]  /*82680*/  LDL.LU R7, [R1+0x29f8] ;  /* 0x0029f80001077983 */ /* 0x000f280000300800 */
[----:B------:R-:W4:Y:S04]  /*82690*/  LDL.LU R4, [R1+0x29f4] ;  /* 0x0029f40001047983 */ /* 0x000f280000300800 */
[----:B------:R-:W4:Y:S04]  /*826a0*/  LDL.LU R5, [R1+0x29f0] ;  /* 0x0029f00001057983 */ /* 0x000f280000300800 */
[----:B------:R-:W4:Y:S01]  /*826b0*/  LDL.LU R53, [R1+0x29ec] ;  /* 0x0029ec0001357983 */ /* 0x000f220000300800 */
[----:B------:R-:W-:-:S02]  /*826c0*/  PRMT R36, R58, 0x5210, R36 ;  /* 0x000052103a247816 */ /* 0x000fc40000000024 */
[----:B------:R-:W-:Y:S01]  /*826d0*/  PRMT R37, R51, 0x5210, R37 ;  /* 0x0000521033257816 */ /* 0x000fe20000000025 */
[----:B------:R-:W4:Y:S01]  /*826e0*/  LDL.LU R58, [R1+0x28fc] ;  /* 0x0028fc00013a7983 */ /* 0x000f220000300800 */
[----:B------:R-:W-:-:S03]  /*826f0*/  PRMT R38, R48, 0x5210, R38 ;  /* 0x0000521030267816 */ /* 0x000fc60000000026 */
[----:B------:R-:W4:Y:S04]  /*82700*/  LDL.LU R51, [R1+0x28f8] ;  /* 0x0028f80001337983 */ /* 0x000f280000300800 */
[----:B------:R-:W4:Y:S01]  /*82710*/  LDL.LU R48, [R1+0x28dc] ;  /* 0x0028dc0001307983 */ /* 0x000f220000300800 */
[----:B--2---:R-:W-:-:S03]  /*82720*/  PRMT R39, R60, 0x5210, R39 ;  /* 0x000052103c277816 */ /* 0x004fc60000000027 */
[----:B------:R-:W2:Y:S01]  /*82730*/  LDL.LU R60, [R1+0x28d8] ;  /* 0x0028d800013c7983 */ /* 0x000ea20000300800 */
[----:B------:R-:W-:Y:S02]  /*82740*/  PRMT R40, R54, 0x5210, R44 ;  /* 0x0000521036287816 */ /* 0x000fe4000000002c */
[----:B------:R-:W-:Y:S02]  /*82750*/  PRMT R43, R59, 0x5210, R47 ;  /* 0x000052103b2b7816 */ /* 0x000fe4000000002f */
[----:B------:R-:W2:Y:S01]  /*82760*/  LDL.LU R59, [R1+0x2960] ;  /* 0x00296000013b7983 */ /* 0x000ea20000300800 */
[----:B------:R-:W-:-:S03]  /*82770*/  PRMT R44, R50, 0x5210, R10 ;  /* 0x00005210322c7816 */ /* 0x000fc6000000000a */
[----:B------:R-:W2:Y:S01]  /*82780*/  LDL.LU R50, [R1+0x295c] ;  /* 0x00295c0001327983 */ /* 0x000ea20000300800 */
[----:B------:R-:W-:Y:S02]  /*82790*/  PRMT R47, R2, 0x5210, R6 ;  /* 0x00005210022f7816 */ /* 0x000fe40000000006 */
[----:B------:R-:W-:Y:S01]  /*827a0*/  PRMT R41, R55, 0x5210, R45 ;  /* 0x0000521037297816 */ /* 0x000fe2000000002d */
[----:B------:R-:W2:Y:S01]  /*827b0*/  LDL.LU R2, [R1+0x2c00] ;  /* 0x002c000001027983 */ /* 0x000ea20000300800 */
[----:B------:R-:W-:-:S03]  /*827c0*/  PRMT R42, R52, 0x5210, R46 ;  /* 0x00005210342a7816 */ /* 0x000fc6000000002e */
[----:B------:R-:W2:Y:S04]  /*827d0*/  LDL.LU R54, [R1+0x2940] ;  /* 0x0029400001367983 */ /* 0x000ea80000300800 */
[----:B------:R-:W2:Y:S04]  /*827e0*/  LDL.LU R55, [R1+0x293c] ;  /* 0x00293c0001377983 */ /* 0x000ea80000300800 */
[----:B------:R-:W2:Y:S01]  /*827f0*/  LDL.LU R52, [R1+0x2948] ;  /* 0x0029480001347983 */ /* 0x000ea20000300800 */
[----:B---3--:R-:W-:-:S03]  /*82800*/  PRMT R45, R57, 0x5210, R9 ;  /* 0x00005210392d7816 */ /* 0x008fc60000000009 */
[----:B------:R-:W3:Y:S01]  /*82810*/  LDL.LU R57, [R1+0x292c] ;  /* 0x00292c0001397983 */ /* 0x000ee20000300800 */
[----:B----4-:R-:W-:-:S03]  /*82820*/  PRMT R46, R49, 0x5210, R8 ;  /* 0x00005210312e7816 */ /* 0x010fc60000000008 */
[----:B------:R-:W4:Y:S01]  /*82830*/  LDL.LU R49, [R1+0x2928] ;  /* 0x0029280001317983 */ /* 0x000f220000300800 */
[----:B------:R-:W-:-:S03]  /*82840*/  LOP3.LUT R21, R4, 0xffff, RZ, 0xc0, !PT ;  /* 0x0000ffff04157812 */ /* 0x000fc600078ec0ff */
[----:B------:R-:W4:Y:S01]  /*82850*/  LDL.LU R4, [R1+0x28a4] ;  /* 0x0028a40001047983 */ /* 0x000f220000300800 */
[----:B------:R-:W-:-:S03]  /*82860*/  LOP3.LUT R19, R53, 0xffff, RZ, 0xc0, !PT ;  /* 0x0000ffff35137812 */ /* 0x000fc600078ec0ff */
[----:B------:R-:W4:Y:S01]  /*82870*/  LDL.LU R53, [R1+0x28a0] ;  /* 0x0028a00001357983 */ /* 0x000f220000300800 */
[----:B------:R-:W-:Y:S02]  /*82880*/  LOP3.LUT R22, R5, 0xffff, RZ, 0xc0, !PT ;  /* 0x0000ffff05167812 */ /* 0x000fe400078ec0ff */
[----:B------:R-:W-:Y:S02]  /*82890*/  PRMT R9, R51, 0x4210, R21 ;  /* 0x0000421033097816 */ /* 0x000fe40000000015 */
[----:B------:R-:W4:Y:S01]  /*828a0*/  LDL.LU R51, [R1+0x2880] ;  /* 0x0028800001337983 */ /* 0x000f220000300800 */
[----:B------:R-:W-:-:S03]  /*828b0*/  PRMT R10, R48, 0x4210, R22 ;  /* 0x00004210300a7816 */ /* 0x000fc60000000016 */
[----:B------:R-:W4:Y:S01]  /*828c0*/  LDL.LU R48, [R1+0x287c] ;  /* 0x00287c0001307983 */ /* 0x000f220000300800 */
[----:B--2---:R-:W-:-:S03]  /*828d0*/  PRMT R11, R60, 0x4210, R19 ;  /* 0x000042103c0b7816 */ /* 0x004fc60000000013 */
[----:B------:R-:W2:Y:S04]  /*828e0*/  LDL.LU R60, [R1+0x2998] ;  /* 0x00299800013c7983 */ /* 0x000ea80000300800 */
[----:B------:R-:W-:Y:S01]  /*828f0*/  STSM.16.M88.4 [R61], R32 ;  /* 0x000000203d007844 */ /* 0x000fe20000000200 */
[----:B------:R-:W-:-:S03]  /*82900*/  NOP ;  /* 0x0000000000007918 */ /* 0x000fc60000000000 */
[----:B------:R-:W-:Y:S01]  /*82910*/  LDS.128 R32, [R61] ;  /* 0x000000003d207984 */ /* 0x000fe20000000c00 */
[----:B------:R-:W-:-:S03]  /*82920*/  NOP ;  /* 0x0000000000007918 */ /* 0x000fc60000000000 */
[----:B------:R-:W-:Y:S01]  /*82930*/  STSM.16.M88.4 [R61], R36 ;  /* 0x000000243d007844 */ /* 0x000fe20000000200 */
[----:B------:R-:W-:-:S03]  /*82940*/  NOP ;  /* 0x0000000000007918 */ /* 0x000fc60000000000 */
[----:B------:R-:W-:Y:S01]  /*82950*/  LDS.128 R36, [R61] ;  /* 0x000000003d247984 */ /* 0x000fe20000000c00 */
[----:B------:R-:W-:Y:S01]  /*82960*/  NOP ;  /* 0x0000000000007918 */ /* 0x000fe20000000000 */
[----:B------:R-:W-:Y:S02]  /*82970*/  LOP3.LUT R15, R7, 0xffff, RZ, 0xc0, !PT ;  /* 0x0000ffff070f7812 */ /* 0x000fe400078ec0ff */
[----:B------:R-:W-:Y:S01]  /*82980*/  STSM.16.M88.4 [R61], R40 ;  /* 0x000000283d007844 */ /* 0x000fe20000000200 */
[----:B------:R-:W-:-:S03]  /*82990*/  NOP ;  /* 0x0000000000007918 */ /* 0x000fc60000000000 */
[----:B------:R-:W-:Y:S01]  /*829a0*/  LDS.128 R40, [R61] ;  /* 0x000000003d287984 */ /* 0x000fe20000000c00 */
[----:B------:R-:W-:Y:S01]  /*829b0*/  NOP ;  /* 0x0000000000007918 */ /* 0x000fe20000000000 */
[----:B------:R-:W-:Y:S02]  /*829c0*/  PRMT R8, R58, 0x4210, R15 ;  /* 0x000042103a087816 */ /* 0x000fe4000000000f */
[----:B------:R-:W-:Y:S01]  /*829d0*/  STSM.16.M88.4 [R61], R44 ;  /* 0x0000002c3d007844 */ /* 0x000fe20000000200 */
[----:B------:R-:W-:-:S03]  /*829e0*/  NOP ;  /* 0x0000000000007918 */ /* 0x000fc60000000000 */
[----:B------:R-:W2:Y:S04]  /*829f0*/  LDL.LU R58, [R1+0x2980] ;  /* 0x00298000013a7983 */ /* 0x000ea80000300800 */
[----:B------:R-:W-:Y:S01]  /*82a00*/  LDS.128 R44, [R61] ;  /* 0x000000003d2c7984 */ /* 0x000fe20000000c00 */
[----:B------:R-:W-:-:S03]  /*82a10*/  NOP ;  /* 0x0000000000007918 */ /* 0x000fc60000000000 */
[----:B------:R0:W-:Y:S01]  /*82a20*/  STSM.16.M88.4 [R61], R8 ;  /* 0x000000083d007844 */ /* 0x0001e20000000200 */
[----:B------:R-:W-:-:S03]  /*82a30*/  NOP ;  /* 0x0000000000007918 */ /* 0x000fc60000000000 */
[----:B------:R-:W1:Y:S01]  /*82a40*/  LDS.128 R28, [R61] ;  /* 0x000000003d1c7984 */ /* 0x000e620000000c00 */
[----:B------:R-:W-:-:S03]  /*82a50*/  LOP3.LUT R16, R59, 0xffff, RZ, 0xc0, !PT ;  /* 0x0000ffff3b107812 */ /* 0x000fc600078ec0ff */
[----:B------:R-:W2:Y:S01]  /*82a60*/  LDL.LU R59, [R1+0x296c] ;  /* 0x00296c00013b7983 */ /* 0x000ea20000300800 */
[----:B------:R-:W-:-:S03]  /*82a70*/  LOP3.LUT R17, R50, 0xffff, RZ, 0xc0, !PT ;  /* 0x0000ffff32117812 */ /* 0x000fc600078ec0ff */
[----:B------:R-:W2:Y:S01]  /*82a80*/  LDL.LU R50, [R1+0x2944] ;  /* 0x0029440001327983 */ /* 0x000ea20000300800 */
[----:B------:R-:W-:Y:S02]  /*82a90*/  LOP3.LUT R18, R54, 0xffff, RZ, 0xc0, !PT ;  /* 0x0000ffff36127812 */ /* 0x000fe400078ec0ff */
[----:B------:R-:W-:Y:S02]  /*82aa0*/  LOP3.LUT R6, R55, 0xffff, RZ, 0xc0, !PT ;  /* 0x0000ffff37067812 */ /* 0x000fe400078ec0ff */
[----:B------:R-:W-:Y:S02]  /*82ab0*/  PRMT R24, R52, 0x4210, R16 ;  /* 0x0000421034187816 */ /* 0x000fe40000000010 */
[----:B------:R-:W-:Y:S02]  /*82ac0*/  PRMT R27, R2, 0x4210, R6 ;  /* 0x00004210021b7816 */ /* 0x000fe40000000006 */
[----:B---3--:R-:W-:Y:S02]  /*82ad0*/  PRMT R25, R57, 0x4210, R17 ;  /* 0x0000421039197816 */ /* 0x008fe40000000011 */
[----:B------:R-:W3:Y:S04]  /*82ae0*/  LDL.LU R57, [R1+0x276c] ;  /* 0x00276c0001397983 */ /* 0x000ee80000300800 */
[----:B0-----:R-:W3:Y:S04]  /*82af0*/  LDL.LU R9, [R1+0x2768] ;  /* 0x0027680001097983 */ /* 0x001ee80000300800 */
[----:B------:R-:W3:Y:S01]  /*82b00*/  LDL.LU R7, [R1+0x2750] ;  /* 0x0027500001077983 */ /* 0x000ee20000300800 */
[----:B----4-:R-:W-:-:S03]  /*82b10*/  PRMT R26, R49, 0x4210, R18 ;  /* 0x00004210311a7816 */ /* 0x010fc60000000012 */
[----:B------:R-:W4:Y:S01]  /*82b20*/  LDL.LU R5, [R1+0x274c] ;  /* 0x00274c0001057983 */ /* 0x000f220000300800 */
[----:B------:R-:W-:-:S03]  /*82b30*/  NOP ;  /* 0x0000000000007918 */ /* 0x000fc60000000000 */
[----:B------:R-:W4:Y:S04]  /*82b40*/  LDL.LU R49, [R1+0x29d4] ;  /* 0x0029d40001317983 */ /* 0x000f280000300800 */
[----:B-1----:R-:W-:Y:S04]  /*82b50*/  STL [R1+0x284], R29 ;  /* 0x0002841d01007387 */ /* 0x002fe80000100800 */
[----:B------:R-:W-:Y:S04]  /*82b60*/  STL.64 [R1+0x288], R30 ;  /* 0x0002881e01007387 */ /* 0x000fe80000100a00 */
[----:B------:R-:W4:Y:S04]  /*82b70*/  LDL.LU R54, [R1+0x29bc] ;  /* 0x0029bc0001367983 */ /* 0x000f280000300800 */
[----:B------:R-:W4:Y:S01]  /*82b80*/  LDL.LU R55, [R1+0x29b8] ;  /* 0x0029b80001377983 */ /* 0x000f220000300800 */
[----:B------:R-:W-:-:S03]  /*82b90*/  LOP3.LUT R14, R53, 0xffff, RZ, 0xc0, !PT ;  /* 0x0000ffff350e7812 */ /* 0x000fc600078ec0ff */
[----:B------:R-:W4:Y:S04]  /*82ba0*/  LDL.LU R52, [R1+0x298c] ;  /* 0x00298c0001347983 */ /* 0x000f280000300800 */
[----:B------:R-:W4:Y:S01]  /*82bb0*/  LDL.LU R53, [R1+0x24c] ;  /* 0x00024c0001357983 */ /* 0x000f220000300800 */
[----:B------:R-:W-:Y:S02]  /*82bc0*/  LOP3.LUT R4, R4, 0xffff, RZ, 0xc0, !PT ;  /* 0x0000ffff04047812 */ /* 0x000fe400078ec0ff */
[----:B------:R-:W-:Y:S01]  /*82bd0*/  LOP3.LUT R11, R51, 0xffff, RZ, 0xc0, !PT ;  /* 0x0000ffff330b7812 */ /* 0x000fe200078ec0ff */
[----:B------:R2:W-:Y:S01]  /*82be0*/  STSM.16.M88.4 [R61], R24 ;  /* 0x000000183d007844 */ /* 0x0005e20000000200 */
[----:B------:R-:W-:-:S03]  /*82bf0*/  LOP3.LUT R10, R48, 0xffff, RZ, 0xc0, !PT ;  /* 0x0000ffff300a7812 */ /* 0x000fc600078ec0ff */
[----:B------:R-:W4:Y:S04]  /*82c00*/  LDL.LU R51, [R1+0x250] ;  /* 0x0002500001337983 */ /* 0x000f280000300800 */
[----:B------:R-:W4:Y:S01]  /*82c10*/  LDL.LU R48, [R1+0x258] ;  /* 0x0002580001307983 */ /* 0x000f220000300800 */
[----:B--2---:R-:W-:-:S03]  /*82c20*/  PRMT R24, R60, 0x4210, R4 ;  /* 0x000042103c187816 */ /* 0x004fc60000000004 */
[----:B------:R-:W2:Y:S01]  /*82c30*/  LDL.LU R60, [R1+0x254] ;  /* 0x00025400013c7983 */ /* 0x000ea20000300800 */
[----:B------:R-:W-:Y:S01]  /*82c40*/  IMAD.MOV.U32 R2, RZ, RZ, R28 ;  /* 0x000000ffff027224 */ /* 0x000fe200078e001c */
[----:B------:R-:W-:Y:S02]  /*82c50*/  NOP ;  /* 0x0000000000007918 */ /* 0x000fe40000000000 */
[----:B------:R-:W0:Y:S04]  /*82c60*/  LDS.128 R28, [R61] ;  /* 0x000000003d1c7984 */ /* 0x000e280000000c00 */
[----:B0-----:R-:W-:Y:S01]  /*82c70*/  STL.64 [R1+0x270], R28 ;  /* 0x0002701c01007387 */ /* 0x001fe20000100a00 */
[----:B------:R-:W-:-:S03]  /*82c80*/  PRMT R25, R58, 0x4210, R14 ;  /* 0x000042103a197816 */ /* 0x000fc6000000000e */
[----:B------:R-:W-:Y:S01]  /*82c90*/  STL.64 [R1+0x278], R30 ;  /* 0x0002781e01007387 */ /* 0x000fe20000100a00 */
[----:B------:R-:W-:-:S03]  /*82ca0*/  NOP ;  /* 0x0000000000007918 */ /* 0x000fc60000000000 */
[----:B------:R-:W2:Y:S01]  /*82cb0*/  LDL.LU R58, [R1+0x25c] ;  /* 0x00025c00013a7983 */ /* 0x000ea20000300800 */
[----:B------:R-:W-:-:S03]  /*82cc0*/  PRMT R26, R59, 0x4210, R11 ;  /* 0x000042103b1a7816 */ /* 0x000fc6000000000b */
[----:B------:R-:W2:Y:S01]  /*82cd0*/  LDL.LU R59, [R1+0x260] ;  /* 0x00026000013b7983 */ /* 0x000ea20000300800 */
[----:B------:R-:W-:-:S03]  /*82ce0*/  PRMT R27, R50, 0x4210, R10 ;  /* 0x00004210321b7816 */ /* 0x000fc6000000000a */
[----:B------:R-:W2:Y:S04]  /*82cf0*/  LDL.LU R50, [R1+0x264] ;  /* 0x0002640001327983 */ /* 0x000ea80000300800 */
[----:B------:R4:W-:Y:S01]  /*82d00*/  STSM.16.M88.4 [R61], R24 ;  /* 0x000000183d007844 */ /* 0x0009e20000000200 */
[----:B------:R-:W-:-:S03]  /*82d10*/  NOP ;  /* 0x0000000000007918 */ /* 0x000fc60000000000 */
[----:B------:R-:W0:Y:S01]  /*82d20*/  LDS.128 R28, [R61] ;  /* 0x000000003d1c7984 */ /* 0x000e220000000c00 */
[----:B---3--:R-:W-:-:S03]  /*82d30*/  LOP3.LUT R8, R57, 0xffff, RZ, 0xc0, !PT ;  /* 0x0000ffff39087812 */ /* 0x008fc600078ec0ff */
[----:B------:R-:W3:Y:S01]  /*82d40*/  LDL.LU R57, [R1+0x240] ;  /* 0x0002400001397983 */ /* 0x000ee20000300800 */
[----:B----4-:R-:W-:-:S03]  /*82d50*/  PRMT R24, R49, 0x4210, R8 ;  /* 0x0000421031187816 */ /* 0x010fc60000000008 */
[----:B------:R-:W4:Y:S01]  /*82d60*/  LDL.LU R49, [R1+0x268] ;  /* 0x0002680001317983 */ /* 0x000f220000300800 */
[----:B------:R-:W-:Y:S02]  /*82d70*/  LOP3.LUT R7, R7, 0xffff, RZ, 0xc0, !PT ;  /* 0x0000ffff07077812 */ /* 0x000fe400078ec0ff */
[----:B------:R-:W-:Y:S01]  /*82d80*/  LOP3.LUT R5, R5, 0xffff, RZ, 0xc0, !PT ;  /* 0x0000ffff05057812 */ /* 0x000fe200078ec0ff */
[----:B0-----:R-:W-:Y:S04]  /*82d90*/  STL.64 [R1+0x230], R28 ;  /* 0x0002301c01007387 */ /* 0x001fe80000100a00 */
[----:B------:R-:W-:Y:S01]  /*82da0*/  STL.64 [R1+0x238], R30 ;  /* 0x0002381e01007387 */ /* 0x000fe20000100a00 */
[----:B------:R-:W-:Y:S01]  /*82db0*/  LOP3.LUT R9, R9, 0xffff, RZ, 0xc0, !PT ;  /* 0x0000ffff09097812 */ /* 0x000fe200078ec0ff */
[----:B------:R-:W-:Y:S01]  /*82dc0*/  NOP ;  /* 0x0000000000007918 */ /* 0x000fe20000000000 */
[----:B------:R-:W-:-:S02]  /*82dd0*/  PRMT R26, R55, 0x4210, R7 ;  /* 0x00004210371a7816 */ /* 0x000fc40000000007 */
[----:B------:R-:W-:Y:S02]  /*82de0*/  PRMT R27, R52, 0x4210, R5 ;  /* 0x00004210341b7816 */ /* 0x000fe40000000005 */
[----:B------:R-:W-:Y:S02]  /*82df0*/  PRMT R20, R53, 0x5210, R15 ;  /* 0x0000521035147816 */ /* 0x000fe4000000000f */
[----:B------:R-:W4:Y:S04]  /*82e00*/  LDL.LU R15, [R1+0x26c] ;  /* 0x00026c00010f7983 */ /* 0x000f280000300800 */
[----:B------:R-:W4:Y:S04]  /*82e10*/  LDL.LU R55, [R1+0x29c] ;  /* 0x00029c0001377983 */ /* 0x000f280000300800 */
[----:B------:R-:W4:Y:S01]  /*82e20*/  LDL.LU R52, [R1+0x244] ;  /* 0x0002440001347983 */ /* 0x000f220000300800 */
[----:B------:R-:W-:-:S02]  /*82e30*/  PRMT R21, R51, 0x5210, R21 ;  /* 0x0000521033157816 */ /* 0x000fc40000000015 */
[----:B------:R-:W-:Y:S01]  /*82e40*/  PRMT R22, R48, 0x5210, R22 ;  /* 0x0000521030167816 */ /* 0x000fe20000000016 */
[----:B------:R-:W4:Y:S04]  /*82e50*/  LDL.LU R53, [R1+0x2a0] ;  /* 0x0002a00001357983 */ /* 0x000f280000300800 */
[----:B------:R-:W4:Y:S04]  /*82e60*/  LDL.LU R51, [R1+0x2a4] ;  /* 0x0002a40001337983 */ /* 0x000f280000300800 */
[----:B------:R-:W4:Y:S01]  /*82e70*/  LDL.LU R48, [R1+0x2a8] ;  /* 0x0002a80001307983 */ /* 0x000f220000300800 */
[----:B--2---:R-:W-:-:S03]  /*82e80*/  PRMT R23, R60, 0x5210, R19 ;  /* 0x000052103c177816 */ /* 0x004fc60000000013 */
[----:B------:R-:W2:Y:S01]  /*82e90*/  LDL.LU R60, [R1+0x248] ;  /* 0x00024800013c7983 */ /* 0x000ea20000300800 */
[----:B------:R-:W-:-:S05]  /*82ea0*/  PRMT R25, R54, 0x4210, R9 ;  /* 0x0000421036197816 */ /* 0x000fca0000000009 */
[----:B------:R-:W-:Y:S01]  /*82eb0*/  STSM.16.M88.4 [R61], R24 ;  /* 0x000000183d007844 */ /* 0x000fe20000000200 */
[----:B------:R-:W-:-:S03]  /*82ec0*/  NOP ;  /* 0x0000000000007918 */ /* 0x000fc60000000000 */
[----:B------:R-:W0:Y:S01]  /*82ed0*/  LDS.128 R24, [R61] ;  /* 0x000000003d187984 */ /* 0x000e220000000c00 */
[----:B------:R-:W-:-:S03]  /*82ee0*/  NOP ;  /* 0x0000000000007918 */ /* 0x000fc60000000000 */
[----:B------:R-:W-:Y:S01]  /*82ef0*/  STSM.16.M88.4 [R61], R20 ;  /* 0x000000143d007844 */ /* 0x000fe20000000200 */
[----:B------:R-:W-:-:S03]  /*82f00*/  NOP ;  /* 0x0000000000007918 */ /* 0x000fc60000000000 */
[----:B------:R-:W1:Y:S04]  /*82f10*/  LDS.128 R20, [R61] ;  /* 0x000000003d147984 */ /* 0x000e680000000c00 */
[----:B0-----:R-:W-:Y:S01]  /*82f20*/  STL.64 [R1+0x2f0], R24 ;  /* 0x0002f01801007387 */ /* 0x001fe20000100a00 */
[----:B------:R-:W-:-:S03]  /*82f30*/  PRMT R16, R58, 0x5210, R16 ;  /* 0x000052103a107816 */ /* 0x000fc60000000010 */
[----:B------:R-:W-:Y:S01]  /*82f40*/  STL.64 [R1+0x2f8], R26 ;  /* 0x0002f81a01007387 */ /* 0x000fe20000100a00 */
[----:B------:R-:W-:-:S03]  /*82f50*/  NOP ;  /* 0x0000000000007918 */ /* 0x000fc60000000000 */
[----:B-1----:R-:W-:Y:S04]  /*82f60*/  STL.64 [R1+0x2e0], R20 ;  /* 0x0002e01401007387 */ /* 0x002fe80000100a00 */
[----:B------:R-:W-:Y:S01]  /*82f70*/  STL.64 [R1+0x2e8], R22 ;  /* 0x0002e81601007387 */ /* 0x000fe20000100a00 */
[----:B------:R-:W-:Y:S02]  /*82f80*/  PRMT R17, R59, 0x5210, R17 ;  /* 0x000052103b117816 */ /* 0x000fe40000000011 */
[----:B------:R-:W-:Y:S02]  /*82f90*/  PRMT R18, R50, 0x5210, R18 ;  /* 0x0000521032127816 */ /* 0x000fe40000000012 */
[----:B---3--:R-:W-:Y:S02]  /*82fa0*/  PRMT R19, R57, 0x5210, R6 ;  /* 0x0000521039137816 */ /* 0x008fe40000000006 */
[----:B------:R-:W3:Y:S04]  /*82fb0*/  LDL.LU R6, [R1+0x2a1c] ;  /* 0x002a1c0001067983 */ /* 0x000ee80000300800 */
[----:B------:R4:W-:Y:S01]  /*82fc0*/  STSM.16.M88.4 [R61], R16 ;  /* 0x000000103d007844 */ /* 0x0009e20000000200 */
[----:B------:R-:W-:-:S03]  /*82fd0*/  NOP ;  /* 0x0000000000007918 */ /* 0x000fc60000000000 */
[----:B------:R-:W0:Y:S01]  /*82fe0*/  LDS.128 R20, [R61] ;  /* 0x000000003d147984 */ /* 0x000e220000000c00 */
[----:B----4-:R-:W-:-:S03]  /*82ff0*/  PRMT R16, R49, 0x5210, R4 ;  /* 0x0000521031107816 */ /* 0x010fc60000000004 */
[----:B------:R-:W4:Y:S04]  /*83000*/  LDL.LU R4, [R1+0x2a18] ;  /* 0x002a180001047983 */ /* 0x000f280000300800 */
[----:B------:R-:W3:Y:S04]  /*83010*/  LDL.LU R54, [R1+0x2a10] ;  /* 0x002a100001367983 */ /* 0x000ee80000300800 */
[----:B------:R-:W3:Y:S04]  /*83020*/  LDL.LU R58, [R1+0x2a0c] ;  /* 0x002a0c00013a7983 */ /* 0x000ee80000300800 */
[----:B------:R-:W3:Y:S04]  /*83030*/  LDL.LU R59, [R1+0x2a14] ;  /* 0x002a1400013b7983 */ /* 0x000ee80000300800 */
[----:B------:R-:W3:Y:S04]  /*83040*/  LDL.LU R50, [R1+0x2a08] ;  /* 0x002a080001327983 */ /* 0x000ee80000300800 */
[----:B------:R-:W3:Y:S04]  /*83050*/  LDL.LU R57, [R1+0x29fc] ;  /* 0x0029fc0001397983 */ /* 0x000ee80000300800 */
[----:B------:R-:W3:Y:S01]  /*83060*/  LDL.LU R49, [R1+0x2a00] ;  /* 0x002a000001317983 */ /* 0x000ee20000300800 */
[----:B------:R-:W-:-:S02]  /*83070*/  PRMT R17, R15, 0x5210, R14 ;  /* 0x000052100f117816 */ /* 0x000fc4000000000e */
[----:B------:R-:W-:Y:S02]  /*83080*/  PRMT R18, R55, 0x5210, R11 ;  /* 0x0000521037127816 */ /* 0x000fe4000000000b */
[----:B------:R-:W-:Y:S01]  /*83090*/  PRMT R19, R52, 0x5210, R10 ;  /* 0x0000521034137816 */ /* 0x000fe2000000000a */
[----:B------:R-:W-:-:S04]  /*830a0*/  NOP ;  /* 0x0000000000007918 */ /* 0x000fc80000000000 */
[----:B------:R-:W-:Y:S01]  /*830b0*/  STSM.16.M88.4 [R61], R16 ;  /* 0x000000103d007844 */ /* 0x000fe20000000200 */
[----:B------:R-:W-:-:S03]  /*830c0*/  NOP ;  /* 0x0000000000007918 */ /* 0x000fc60000000000 */
[----:B------:R-:W1:Y:S01]  /*830d0*/  LDS.128 R16, [R61] ;  /* 0x000000003d107984 */ /* 0x000e620000000c00 */
[----:B------:R-:W-:-:S03]  /*830e0*/  PRMT R9, R51, 0x5210, R9 ;  /* 0x0000521033097816 */ /* 0x000fc60000000009 */
[----:B0-----:R4:W-:Y:S01]  /*830f0*/  STL.64 [R1+0x2d0], R20 ;  /* 0x0002d01401007387 */ /* 0x0019e20000100a00 */
[----:B------:R-:W-:-:S03]  /*83100*/  PRMT R10, R48, 0x5210, R7 ;  /* 0x00005210300a7816 */ /* 0x000fc60000000007 */
[----:B------:R-:W-:Y:S01]  /*83110*/  STL.64 [R1+0x2d8], R22 ;  /* 0x0002d81601007387 */ /* 0x000fe20000100a00 */
[----:B--2---:R-:W-:-:S03]  /*83120*/  PRMT R11, R60, 0x5210, R5 ;  /* 0x000052103c0b7816 */ /* 0x004fc60000000005 */
[----:B------:R-:W2:Y:S04]  /*83130*/  LDL.LU R51, [R1+0x2994] ;  /* 0x0029940001337983 */ /* 0x000ea80000300800 */
[----:B------:R-:W2:Y:S01]  /*83140*/  LDL.LU R7, [R1+0x2990] ;  /* 0x0029900001077983 */ /* 0x000ea20000300800 */
[----:B------:R-:W-:Y:S01]  /*83150*/  PRMT R8, R53, 0x5210, R8 ;  /* 0x0000521035087816 */ /* 0x000fe20000000008 */
[----:B------:R-:W-:Y:S02]  /*83160*/  NOP ;  /* 0x0000000000007918 */ /* 0x000fe40000000000 */
[----:B------:R-:W2:Y:S04]  /*83170*/  LDL.LU R5, [R1+0x297c] ;  /* 0x00297c0001057983 */ /* 0x000ea80000300800 */
[----:B------:R-:W2:Y:S04]  /*83180*/  LDL.LU R55, [R1+0x2978] ;  /* 0x0029780001377983 */ /* 0x000ea80000300800 */
[----:B------:R-:W2:Y:S04]  /*83190*/  LDL.LU R48, [R1+0x2a30] ;  /* 0x002a300001307983 */ /* 0x000ea80000300800 */
[----:B------:R-:W2:Y:S04]  /*831a0*/  LDL.LU R52, [R1+0x2a24] ;  /* 0x002a240001347983 */ /* 0x000ea80000300800 */
[----:B------:R-:W2:Y:S04]  /*831b0*/  LDL.LU R53, [R1+0x2a20] ;  /* 0x002a200001357983 */ /* 0x000ea80000300800 */
[----:B-1----:R-:W-:Y:S04]  /*831c0*/  STL.64 [R1+0x2c0], R16 ;  /* 0x0002c01001007387 */ /* 0x002fe80000100a00 */
[----:B------:R3:W-:Y:S04]  /*831d0*/  STL.64 [R1+0x2c8], R18 ;  /* 0x0002c81201007387 */ /* 0x0007e80000100a00 */
[----:B------:R-:W2:Y:S04]  /*831e0*/  LDL.LU R60, [R1+0x314] ;  /* 0x00031400013c7983 */ /* 0x000ea80000300800 */
[----:B------:R0:W-:Y:S01]  /*831f0*/  STSM.16.M88.4 [R61], R8 ;  /* 0x000000083d007844 */ /* 0x0001e20000000200 */
[----:B------:R-:W-:-:S03]  /*83200*/  NOP ;  /* 0x0000000000007918 */ /* 0x000fc60000000000 */
[----:B------:R-:W1:Y:S01]  /*83210*/  LDS.128 R24, [R61] ;  /* 0x000000003d187984 */ /* 0x000e620000000c00 */
[----:B----4-:R-:W-:-:S03]  /*83220*/  LOP3.LUT R21, R4, 0xffff, RZ, 0xc0, !PT ;  /* 0x0000ffff04157812 */ /* 0x010fc600078ec0ff */
[----:B------:R-:W4:Y:S01]  /*83230*/  LDL.LU R4, [R1+0x28d4] ;  /* 0x0028d40001047983 */ /* 0x000f220000300800 */
[----:B---3--:R-:W-:Y:S02]  /*83240*/  LOP3.LUT R19, R54, 0xffff, RZ, 0xc0, !PT ;  /* 0x0000ffff36137812 */ /* 0x008fe400078ec0ff */
[----:B------:R-:W-:Y:S02]  /*83250*/  LOP3.LUT R18, R58, 0xffff, RZ, 0xc0, !PT ;  /* 0x0000ffff3a127812 */ /* 0x000fe400078ec0ff */
[----:B------:R-:W3:Y:S01]  /*83260*/  LDL.LU R58, [R1+0x28d0] ;  /* 0x0028d000013a7983 */ /* 0x000ee20000300800 */
[----:B0-----:R-:W-:-:S03]  /*83270*/  PRMT R9, R50, 0x4210, R21 ;  /* 0x0000421032097816 */ /* 0x001fc60000000015 */
[----:B------:R-:W3:Y:S01]  /*83280*/  LDL.LU R50, [R1+0x28bc] ;  /* 0x0028bc0001327983 */ /* 0x000ee20000300800 */
[----:B------:R-:W-:-:S03]  /*83290*/  PRMT R10, R57, 0x4210, R19 ;  /* 0x00004210390a7816 */ /* 0x000fc60000000013 */
[----:B------:R-:W3:Y:S01]  /*832a0*/  LDL.LU R57, [R1+0x28b8] ;  /* 0x0028b80001397983 */ /* 0x000ee20000300800 */
[----:B------:R-:W-:-:S03]  /*832b0*/  PRMT R11, R49, 0x4210, R18 ;  /* 0x00004210310b7816 */ /* 0x000fc60000000012 */
[----:B-1----:R0:W-:Y:S04]  /*832c0*/  STL.64 [R1+0x220], R24 ;  /* 0x0002201801007387 */ /* 0x0021e80000100a00 */
[----:B------:R-:W-:Y:S04]  /*832d0*/  STL.64 [R1+0x228], R26 ;  /* 0x0002281a01007387 */ /* 0x000fe80000100a00 */
[----:B------:R-:W3:Y:S01]  /*832e0*/  LDL.LU R49, [R1+0x2a4c] ;  /* 0x002a4c0001317983 */ /* 0x000ee20000300800 */
[----:B------:R-:W-:-:S03]  /*832f0*/  LOP3.LUT R20, R6, 0xffff, RZ, 0xc0, !PT ;  /* 0x0000ffff06147812 */ /* 0x000fc600078ec0ff */
[----:B------:R-:W3:Y:S01]  /*83300*/  LDL.LU R54, [R1+0x2a40] ;  /* 0x002a400001367983 */ /* 0x000ee20000300800 */
[----:B------:R-:W-:Y:S01]  /*83310*/  PRMT R8, R59, 0x4210, R20 ;  /* 0x000042103b087816 */ /* 0x000fe20000000014 */
[----:B------:R-:W-:Y:S02]  /*83320*/  NOP ;  /* 0x0000000000007918 */ /* 0x000fe40000000000 */
[----:B------:R-:W3:Y:S04]  /*83330*/  LDL.LU R59, [R1+0x2a3c] ;  /* 0x002a3c00013b7983 */ /* 0x000ee80000300800 */
[----:B------:R1:W-:Y:S01]  /*83340*/  STSM.16.M88.4 [R61], R8 ;  /* 0x000000083d007844 */ /* 0x0003e20000000200 */
[----:B------:R-:W-:Y:S01]  /*83350*/  NOP ;  /* 0x0000000000007918 */ /* 0x000fe20000000000 */
[----:B--2---:R-:W-:-:S02]  /*83360*/  LOP3.LUT R16, R51, 0xffff, RZ, 0xc0, !PT ;  /* 0x0000ffff33107812 */ /* 0x004fc400078ec0ff */
[----:B------:R-:W2:Y:S04]  /*83370*/  LDS.128 R28, [R61] ;  /* 0x000000003d1c7984 */ /* 0x000ea80000000c00 */
[----:B------:R-:W3:Y:S01]  /*83380*/  LDL.LU R51, [R1+0x318] ;  /* 0x0003180001337983 */ /* 0x000ee20000300800 */
[----:B------:R-:W-:Y:S02]  /*83390*/  LOP3.LUT R6, R5, 0xffff, RZ, 0xc0, !PT ;  /* 0x0000ffff05067812 */ /* 0x000fe400078ec0ff */
[----:B------:R-:W-:Y:S02]  /*833a0*/  LOP3.LUT R5, R55, 0xffff, RZ, 0xc0, !PT ;  /* 0x0000ffff37057812 */ /* 0x000fe400078ec0ff */
[----:B0-----:R-:W-:Y:S02]  /*833b0*/  PRMT R24, R48, 0x4210, R16 ;  /* 0x0000421030187816 */ /* 0x001fe40000000010 */
[----:B------:R-:W3:Y:S04]  /*833c0*/  LDL.LU R48, [R1+0x27b4] ;  /* 0x0027b40001307983 */ /* 0x000ee80000300800 */
[----:B-1----:R-:W3:Y:S04]  /*833d0*/  LDL.LU R9, [R1+0x27b0] ;  /* 0x0027b00001097983 */ /* 0x002ee80000300800 */
[----:B------:R-:W3:Y:S04]  /*833e0*/  LDL.LU R10, [R1+0x2790] ;  /* 0x00279000010a7983 */ /* 0x000ee80000300800 */
[----:B------:R-:W3:Y:S01]  /*833f0*/  LDL.LU R11, [R1+0x278c] ;  /* 0x00278c00010b7983 */ /* 0x000ee20000300800 */
[----:B------:R-:W-:-:S03]  /*83400*/  PRMT R27, R60, 0x4210, R5 ;  /* 0x000042103c1b7816 */ /* 0x000fc60000000005 */
[----:B------:R-:W3:Y:S01]  /*83410*/  LDL.LU R60, [R1+0x2a54] ;  /* 0x002a5400013c7983 */ /* 0x000ee20000300800 */
[----:B------:R-:W-:-:S03]  /*83420*/  LOP3.LUT R7, R7, 0xffff, RZ, 0xc0, !PT ;  /* 0x0000ffff07077812 */ /* 0x000fc600078ec0ff */
[----:B------:R-:W3:Y:S01]  /*83430*/  LDL.LU R55, [R1+0x2a50] ;  /* 0x002a500001377983 */ /* 0x000ee20000300800 */
[----:B------:R-:W-:-:S03]  /*83440*/  PRMT R25, R52, 0x4210, R7 ;  /* 0x0000421034197816 */ /* 0x000fc60000000007 */
[----:B------:R-:W3:Y:S01]  /*83450*/  LDL.LU R52, [R1+0x2a48] ;  /* 0x002a480001347983 */ /* 0x000ee20000300800 */
[----:B------:R-:W-:Y:S01]  /*83460*/  PRMT R26, R53, 0x4210, R6 ;  /* 0x00004210351a7816 */ /* 0x000fe20000000006 */
[----:B------:R-:W-:Y:S02]  /*83470*/  NOP ;  /* 0x0000000000007918 */ /* 0x000fe40000000000 */
[----:B--2---:R-:W-:Y:S04]  /*83480*/  STL.64 [R1+0x260], R28 ;  /* 0x0002601c01007387 */ /* 0x004fe80000100a00 */
[----:B------:R-:W-:Y:S04]  /*83490*/  STL.64 [R1+0x268], R30 ;  /* 0x0002681e01007387 */ /* 0x000fe80000100a00 */
[----:B------:R-:W2:Y:S04]  /*834a0*/  LDL.LU R53, [R1+0x2a44] ;  /* 0x002a440001357983 */ /* 0x000ea80000300800 */
[----:B------:R0:W-:Y:S01]  /*834b0*/  STSM.16.M88.4 [R61], R24 ;  /* 0x000000183d007844 */ /* 0x0001e20000000200 */
[----:B------:R-:W-:-:S03]  /*834c0*/  NOP ;  /* 0x0000000000007918 */ /* 0x000fc60000000000 */
[----:B------:R-:W1:Y:S01]  /*834d0*/  LDS.128 R28, [R61] ;  /* 0x000000003d1c7984 */ /* 0x000e620000000c00 */
[----:B----4-:R-:W-:Y:S02]  /*834e0*/  LOP3.LUT R4, R4, 0xffff, RZ, 0xc0, !PT ;  /* 0x0000ffff04047812 */ /* 0x010fe400078ec0ff */
[----:B---3--:R-:W-:Y:S02]  /*834f0*/  LOP3.LUT R17, R58, 0xffff, RZ, 0xc0, !PT ;  /* 0x0000ffff3a117812 */ /* 0x008fe400078ec0ff */
[----:B------:R-:W3:Y:S01]  /*83500*/  LDL.LU R58, [R1+0x2ac] ;  /* 0x0002ac00013a7983 */ /* 0x000ee20000300800 */
[----:B------:R-:W-:-:S03]  /*83510*/  LOP3.LUT R15, R50, 0xffff, RZ, 0xc0, !PT ;  /* 0x0000ffff320f7812 */ /* 0x000fc600078ec0ff */
[----:B------:R-:W4:Y:S01]  /*83520*/  LDL.LU R50, [R1+0x2b0] ;  /* 0x0002b00001327983 */ /* 0x000f220000300800 */
[----:B------:R-:W-:-:S03]  /*83530*/  LOP3.LUT R14, R57, 0xffff, RZ, 0xc0, !PT ;  /* 0x0000ffff390e7812 */ /* 0x000fc600078ec0ff */
[----:B------:R-:W4:Y:S01]  /*83540*/  LDL.LU R57, [R1+0x2b4] ;  /* 0x0002b40001397983 */ /* 0x000f220000300800 */
[----:B0-----:R-:W-:-:S03]  /*83550*/  PRMT R24, R49, 0x4210, R4 ;  /* 0x0000421031187816 */ /* 0x001fc60000000004 */
[----:B------:R-:W4:Y:S01]  /*83560*/  LDL.LU R49, [R1+0x2b8] ;  /* 0x0002b80001317983 */ /* 0x000f220000300800 */
[----:B------:R-:W-:-:S03]  /*83570*/  PRMT R25, R54, 0x4210, R17 ;  /* 0x0000421036197816 */ /* 0x000fc60000000011 */
[----:B-1----:R-:W-:Y:S04]  /*83580*/  STL.64 [R1+0x250], R28 ;  /* 0x0002501c01007387 */ /* 0x002fe80000100a00 */
[----:B------:R-:W-:Y:S01]  /*83590*/  STL.64 [R1+0x258], R30 ;  /* 0x0002581e01007387 */ /* 0x000fe20000100a00 */
[----:B------:R-:W-:Y:S01]  /*835a0*/  NOP ;  /* 0x0000000000007918 */ /* 0x000fe20000000000 */
[----:B------:R-:W-:Y:S02]  /*835b0*/  PRMT R26, R59, 0x4210, R15 ;  /* 0x000042103b1a7816 */ /* 0x000fe4000000000f */
[----:B------:R-:W4:Y:S04]  /*835c0*/  LDL.LU R54, [R1+0x2bc] ;  /* 0x0002bc0001367983 */ /* 0x000f280000300800 */
[----:B------:R-:W4:Y:S01]  /*835d0*/  LDL.LU R59, [R1+0x300] ;  /* 0x00030000013b7983 */ /* 0x000f220000300800 */
[----:B------:R-:W-:-:S03]  /*835e0*/  PRMT R27, R51, 0x4210, R14 ;  /* 0x00004210331b7816 */ /* 0x000fc6000000000e */
[----:B------:R-:W4:Y:S04]  /*835f0*/  LDL.LU R51, [R1+0x304] ;  /* 0x0003040001337983 */ /* 0x000f280000300800 */
[----:B------:R0:W-:Y:S01]  /*83600*/  STSM.16.M88.4 [R61], R24 ;  /* 0x000000183d007844 */ /* 0x0001e20000000200 */
[----:B------:R-:W-:-:S03]  /*83610*/  NOP ;  /* 0x0000000000007918 */ /* 0x000fc60000000000 */
[----:B------:R-:W1:Y:S01]  /*83620*/  LDS.128 R28, [R61] ;  /* 0x000000003d1c7984 */ /* 0x000e620000000c00 */
[----:B------:R-:W-:-:S03]  /*83630*/  LOP3.LUT R8, R48, 0xffff, RZ, 0xc0, !PT ;  /* 0x0000ffff30087812 */ /* 0x000fc600078ec0ff */
[----:B------:R-:W4:Y:S01]  /*83640*/  LDL.LU R48, [R1+0x290] ;  /* 0x0002900001307983 */ /* 0x000f220000300800 */
[----:B0-----:R-:W-:-:S03]  /*83650*/  PRMT R24, R60, 0x4210, R8 ;  /* 0x000042103c187816 */ /* 0x001fc60000000008 */
[----:B------:R-:W4:Y:S01]  /*83660*/  LDL.LU R60, [R1+0x308] ;  /* 0x00030800013c7983 */ /* 0x000f220000300800 */
[----:B------:R-:W-:Y:S02]  /*83670*/  LOP3.LUT R9, R9, 0xffff, RZ, 0xc0, !PT ;  /* 0x0000ffff09097812 */ /* 0x000fe400078ec0ff */
[----:B------:R-:W-:Y:S02]  /*83680*/  LOP3.LUT R10, R10, 0xffff, RZ, 0xc0, !PT ;  /* 0x0000ffff0a0a7812 */ /* 0x000fe400078ec0ff */
[----:B------:R-:W-:Y:S02]  /*83690*/  LOP3.LUT R11, R11, 0xffff, RZ, 0xc0, !PT ;  /* 0x0000ffff0b0b7812 */ /* 0x000fe400078ec0ff */
[----:B------:R-:W-:Y:S02]  /*836a0*/  PRMT R25, R55, 0x4210, R9 ;  /* 0x0000421037197816 */ /* 0x000fe40000000009 */
[----:B------:R-:W-:Y:S02]  /*836b0*/  PRMT R26, R52, 0x4210, R10 ;  /* 0x00004210341a7816 */ /* 0x000fe4000000000a */
[----:B--2---:R-:W-:Y:S01]  /*836c0*/  PRMT R27, R53, 0x4210, R11 ;  /* 0x00004210351b7816 */ /* 0x004fe2000000000b */
[----:B------:R-:W-:-:S04]  /*836d0*/  NOP ;  /* 0x0000000000007918 */ /* 0x000fc80000000000 */
[----:B------:R-:W-:Y:S01]  /*836e0*/  STSM.16.M88.4 [R61], R24 ;  /* 0x000000183d007844 */ /* 0x000fe20000000200 */
[----:B------:R-:W-:-:S03]  /*836f0*/  NOP ;  /* 0x0000000000007918 */ /* 0x000fc60000000000 */
[----:B------:R-:W0:Y:S04]  /*83700*/  LDS.128 R24, [R61] ;  /* 0x000000003d187984 */ /* 0x000e280000000c00 */
[----:B-1----:R-:W-:Y:S04]  /*83710*/  STL.64 [R1+0x210], R28 ;  /* 0x0002101c01007387 */ /* 0x002fe80000100a00 */
[----:B------:R-:W-:Y:S01]  /*83720*/  STL.64 [R1+0x218], R30 ;  /* 0x0002181e01007387 */ /* 0x000fe20000100a00 */
[----:B------:R-:W-:-:S03]  /*83730*/  NOP ;  /* 0x0000000000007918 */ /* 0x000fc60000000000 */
[----:B------:R-:W2:Y:S04]  /*83740*/  LDL.LU R55, [R1+0x30c] ;  /* 0x00030c0001377983 */ /* 0x000ea80000300800 */
[----:B------:R-:W2:Y:S04]  /*83750*/  LDL.LU R52, [R1+0x310] ;  /* 0x0003100001347983 */ /* 0x000ea80000300800 */
[----:B------:R-:W2:Y:S01]  /*83760*/  LDL.LU R53, [R1+0x294] ;  /* 0x0002940001357983 */ /* 0x000ea20000300800 */
[----:B---3--:R-:W-:-:S03]  /*83770*/  PRMT R20, R58, 0x5210, R20 ;  /* 0x000052103a147816 */ /* 0x008fc60000000014 */
[----:B------:R-:W3:Y:S01]  /*83780*/  LDL.LU R58, [R1+0x348] ;  /* 0x00034800013a7983 */ /* 0x000ee20000300800 */
[----:B----4-:R-:W-:-:S03]  /*83790*/  PRMT R21, R50, 0x5210, R21 ;  /* 0x0000521032157816 */ /* 0x010fc60000000015 */
[----:B------:R-:W4:Y:S01]  /*837a0*/  LDL.LU R50, [R1+0xfc0] ;  /* 0x000fc00001327983 */ /* 0x000f220000300800 */
[----:B------:R-:W-:-:S03]  /*837b0*/  PRMT R22, R57, 0x5210, R19 ;  /* 0x0000521039167816 */ /* 0x000fc60000000013 */
[----:B------:R-:W3:Y:S01]  /*837c0*/  LDL.LU R57, [R1+0xfc4] ;  /* 0x000fc40001397983 */ /* 0x000ee20000300800 */
[----:B------:R-:W-:-:S03]  /*837d0*/  PRMT R23, R49, 0x5210, R18 ;  /* 0x0000521031177816 */ /* 0x000fc60000000012 */
[----:B------:R-:W4:Y:S04]  /*837e0*/  LDL.LU R49, [R1+0x298] ;  /* 0x0002980001317983 */ /* 0x000f280000300800 */
[----:B0-----:R-:W-:Y:S04]  /*837f0*/  STL.64 [R1+0x330], R24 ;  /* 0x0003301801007387 */ /* 0x001fe80000100a00 */
[----:B------:R0:W-:Y:S04]  /*83800*/  STSM.16.M88.4 [R61], R20 ;  /* 0x000000143d007844 */ /* 0x0001e80000000200 */
[----:B------:R-:W-:Y:S01]  /*83810*/  STL.64 [R1+0x338], R26 ;  /* 0x0003381a01007387 */ /* 0x000fe20000100a00 */
[----:B------:R-:W-:-:S03]  /*83820*/  NOP ;  /* 0x0000000000007918 */ /* 0x000fc60000000000 */
[----:B------:R-:W1:Y:S01]  /*83830*/  LDS.128 R24, [R61] ;  /* 0x000000003d187984 */ /* 0x000e620000000c00 */
[----:B0-----:R-:W-:Y:S02]  /*83840*/  PRMT R21, R59, 0x5210, R7 ;  /* 0x000052103b157816 */ /* 0x001fe40000000007 */
[----:B------:R-:W-:Y:S02]  /*83850*/  PRMT R22, R51, 0x5210, R6 ;  /* 0x0000521033167816 */ /* 0x000fe40000000006 */
[----:B------:R-:W-:Y:S02]  /*83860*/  PRMT R20, R54, 0x5210, R16 ;  /* 0x0000521036147816 */ /* 0x000fe40000000010 */
[----:B------:R-:W-:Y:S01]  /*83870*/  PRMT R23, R48, 0x5210, R5 ;  /* 0x0000521030177816 */ /* 0x000fe20000000005 */
[----:B------:R-:W-:Y:S01]  /*83880*/  NOP ;  /* 0x0000000000007918 */ /* 0x000fe20000000000 */
[----:B-1----:R-:W-:Y:S04]  /*83890*/  STL.64 [R1+0x320], R24 ;  /* 0x0003201801007387 */ /* 0x002fe80000100a00 */
[----:B------:R-:W-:Y:S01]  /*838a0*/  STL.64 [R1+0x328], R26 ;  /* 0x0003281a01007387 */ /* 0x000fe20000100a00 */
[----:B------:R-:W-:-:S03]  /*838b0*/  PRMT R16, R60, 0x5210, R4 ;  /* 0x000052103c107816 */ /* 0x000fc60000000004 */
        /* <DEDUP_REMOVED lines=10> */
[----:B------:R-:W0:Y:S01]  /*83960*/  LDS.128 R20, [R61] ;  /* 0x000000003d147984 */ /* 0x000e220000000c00 */
[----:B--2---:R-:W-:Y:S02]  /*83970*/  PRMT R17, R55, 0x5210, R17 ;  /* 0x0000521037117816 */ /* 0x004fe40000000011 */
[----:B------:R-:W-:Y:S02]  /*83980*/  PRMT R18, R52, 0x5210, R15 ;  /* 0x0000521034127816 */ /* 0x000fe4000000000f */
[----:B------:R-:W-:Y:S01]  /*83990*/  PRMT R19, R53, 0x5210, R14 ;  /* 0x0000521035137816 */ /* 0x000fe2000000000e */
[----:B------:R-:W-:-:S04]  /*839a0*/  NOP ;  /* 0x0000000000007918 */ /* 0x000fc80000000000 */
[----:B------:R-:W-:Y:S01]  /*839b0*/  STSM.16.M88.4 [R61], R16 ;  /* 0x000000103d007844 */ /* 0x000fe20000000200 */
[----:B------:R-:W-:-:S03]  /*839c0*/  NOP ;  /* 0x0000000000007918 */ /* 0x000fc60000000000 */
[----:B------:R-:W1:Y:S04]  /*839d0*/  LDS.128 R16, [R61] ;  /* 0x000000003d107984 */ /* 0x000e680000000c00 */
[----:B0-----:R-:W-:Y:S04]  /*839e0*/  STL.64 [R1+0x310], R20 ;  /* 0x0003101401007387 */ /* 0x001fe80000100a00 */
[----:B------:R-:W-:Y:S04]  /*839f0*/  STL.64 [R1+0x318], R22 ;  /* 0x0003181601007387 */ /* 0x000fe80000100a00 */
[----:B------:R-:W2:Y:S04]  /*83a00*/  LDL.LU R54, [R1+0x29cc] ;  /* 0x0029cc0001367983 */ /* 0x000ea80000300800 */
[----:B------:R-:W2:Y:S04]  /*83a10*/  LDL.LU R55, [R1+0x29c8] ;  /* 0x0029c80001377983 */ /* 0x000ea80000300800 */
[----:B------:R-:W2:Y:S01]  /*83a20*/  LDL.LU R52, [R1+0x29b4] ;  /* 0x0029b40001347983 */ /* 0x000ea20000300800 */
[----:B---3--:R-:W-:-:S03]  /*83a30*/  PRMT R10, R57, 0x5210, R10 ;  /* 0x00005210390a7816 */ /* 0x008fc6000000000a */
[----:B------:R-:W3:Y:S01]  /*83a40*/  LDL.LU R57, [R1+0x29b0] ;  /* 0x0029b00001397983 */ /* 0x000ee20000300800 */
[----:B----4-:R-:W-:-:S03]  /*83a50*/  PRMT R11, R49, 0x5210, R11 ;  /* 0x00005210310b7816 */ /* 0x010fc6000000000b */
[----:B------:R-:W4:Y:S01]  /*83a60*/  LDL.LU R49, [R1+0x2a70] ;  /* 0x002a700001317983 */ /* 0x000f220000300800 */
[----:B------:R-:W-:Y:S02]  /*83a70*/  PRMT R8, R58, 0x5210, R8 ;  /* 0x000052103a087816 */ /* 0x000fe40000000008 */
[----:B------:R-:W-:Y:S01]  /*83a80*/  PRMT R9, R50, 0x5210, R9 ;  /* 0x0000521032097816 */ /* 0x000fe20000000009 */
[----:B------:R-:W4:Y:S01]  /*83a90*/  LDL.LU R53, [R1+0x2a6c] ;  /* 0x002a6c0001357983 */ /* 0x000f220000300800 */
[----:B------:R-:W-:-:S03]  /*83aa0*/  NOP ;  /* 0x0000000000007918 */ /* 0x000fc60000000000 */
[----:B------:R-:W4:Y:S04]  /*83ab0*/  LDL.LU R58, [R1+0x2a68] ;  /* 0x002a6800013a7983 */ /* 0x000f280000300800 */
[----:B-1----:R-:W-:Y:S04]  /*83ac0*/  STL.64 [R1+0x300], R16 ;  /* 0x0003001001007387 */ /* 0x002fe80000100a00 */
[----:B------:R-:W-:Y:S04]  /*83ad0*/  STL.64 [R1+0x308], R18 ;  /* 0x0003081201007387 */ /* 0x000fe80000100a00 */
[----:B------:R0:W-:Y:S01]  /*83ae0*/  STSM.16.M88.4 [R61], R8 ;  /* 0x000000083d007844 */ /* 0x0001e20000000200 */
[----:B------:R-:W-:-:S03]  /*83af0*/  NOP ;  /* 0x0000000000007918 */ /* 0x000fc60000000000 */
[----:B------:R-:W4:Y:S04]  /*83b00*/  LDL.LU R50, [R1+0x23d8] ;  /* 0x0023d80001327983 */ /* 0x000f280000300800 */
[----:B------:R-:W1:Y:S04]  /*83b10*/  LDS.128 R28, [R61] ;  /* 0x000000003d1c7984 */ /* 0x000e680000000c00 */
[----:B0-----:R-:W4:Y:S04]  /*83b20*/  LDL.LU R8, [R1+0x2914] ;  /* 0x0029140001087983 */ /* 0x001f280000300800 */
[----:B------:R-:W4:Y:S01]  /*83b30*/  LDL.LU R9, [R1+0x2910] ;  /* 0x0029100001097983 */ /* 0x000f220000300800 */
[----:B------:R-:W-:-:S02]  /*83b40*/  LOP3.LUT R20, R6, 0xffff, RZ, 0xc0, !PT ;  /* 0x0000ffff06147812 */ /* 0x000fc400078ec0ff */
[----:B------:R-:W-:Y:S02]  /*83b50*/  LOP3.LUT R21, R7, 0xffff, RZ, 0xc0, !PT ;  /* 0x0000ffff07157812 */ /* 0x000fe400078ec0ff */
[----:B------:R-:W-:Y:S02]  /*83b60*/  LOP3.LUT R5, R5, 0xffff, RZ, 0xc0, !PT ;  /* 0x0000ffff05057812 */ /* 0x000fe400078ec0ff */
[----:B------:R-:W-:Y:S02]  /*83b70*/  PRMT R24, R59, 0x4210, R20 ;  /* 0x000042103b187816 */ /* 0x000fe40000000014 */
[----:B------:R-:W4:Y:S01]  /*83b80*/  LDL.LU R59, [R1+0x28f0] ;  /* 0x0028f000013b7983 */ /* 0x000f220000300800 */
[----:B------:R-:W-:-:S03]  /*83b90*/  PRMT R25, R51, 0x4210, R21 ;  /* 0x0000421033197816 */ /* 0x000fc60000000015 */
[----:B------:R-:W4:Y:S01]  /*83ba0*/  LDL.LU R51, [R1+0x28ec] ;  /* 0x0028ec0001337983 */ /* 0x000f220000300800 */
[----:B------:R-:W-:-:S03]  /*83bb0*/  PRMT R26, R48, 0x4210, R5 ;  /* 0x00004210301a7816 */ /* 0x000fc60000000005 */
[----:B------:R-:W4:Y:S01]  /*83bc0*/  LDL.LU R48, [R1+0x2a7c] ;  /* 0x002a7c0001307983 */ /* 0x000f220000300800 */
[----:B------:R-:W-:-:S03]  /*83bd0*/  LOP3.LUT R19, R4, 0xffff, RZ, 0xc0, !PT ;  /* 0x0000ffff04137812 */ /* 0x000fc600078ec0ff */
[----:B-1----:R-:W-:Y:S01]  /*83be0*/  STL.64 [R1+0x200], R28 ;  /* 0x0002001c01007387 */ /* 0x002fe20000100a00 */
[----:B------:R-:W-:Y:S01]  /*83bf0*/  PRMT R27, R60, 0x4210, R19 ;  /* 0x000042103c1b7816 */ /* 0x000fe20000000013 */
[----:B------:R-:W-:Y:S02]  /*83c00*/  NOP ;  /* 0x0000000000007918 */ /* 0x000fe40000000000 */
[----:B------:R-:W-:Y:S04]  /*83c10*/  STL.64 [R1+0x208], R30 ;  /* 0x0002081e01007387 */ /* 0x000fe80000100a00 */
[----:B------:R-:W4:Y:S04]  /*83c20*/  LDL.LU R60, [R1+0x2a78] ;  /* 0x002a7800013c7983 */ /* 0x000f280000300800 */
[----:B------:R-:W4:Y:S04]  /*83c30*/  LDL.LU R10, [R1+0x2a74] ;  /* 0x002a7400010a7983 */ /* 0x000f280000300800 */
[----:B------:R4:W-:Y:S01]  /*83c40*/  STSM.16.M88.4 [R61], R24 ;  /* 0x000000183d007844 */ /* 0x0009e20000000200 */
[----:B------:R-:W-:-:S03]  /*83c50*/  NOP ;  /* 0x0000000000007918 */ /* 0x000fc60000000000 */
[----:B------:R-:W0:Y:S01]  /*83c60*/  LDS.128 R28, [R61] ;  /* 0x000000003d1c7984 */ /* 0x000e220000000c00 */
[----:B--2---:R-:W-:-:S03]  /*83c70*/  LOP3.LUT R18, R54, 0xffff, RZ, 0xc0, !PT ;  /* 0x0000ffff36127812 */ /* 0x004fc600078ec0ff */
[----:B------:R-:W2:Y:S01]  /*83c80*/  LDL.LU R54, [R1+0x23dc] ;  /* 0x0023dc0001367983 */ /* 0x000ea20000300800 */
[----:B------:R-:W-:Y:S02]  /*83c90*/  LOP3.LUT R17, R55, 0xffff, RZ, 0xc0, !PT ;  /* 0x0000ffff37117812 */ /* 0x000fe400078ec0ff */
[----:B------:R-:W-:Y:S02]  /*83ca0*/  LOP3.LUT R7, R52, 0xffff, RZ, 0xc0, !PT ;  /* 0x0000ffff34077812 */ /* 0x000fe400078ec0ff */
[----:B---3--:R-:W-:Y:S02]  /*83cb0*/  LOP3.LUT R6, R57, 0xffff, RZ, 0xc0, !PT ;  /* 0x0000ffff39067812 */ /* 0x008fe400078ec0ff */
[----:B------:R-:W3:Y:S01]  /*83cc0*/  LDL.LU R57, [R1+0x2838] ;  /* 0x0028380001397983 */ /* 0x000ee20000300800 */
[----:B----4-:R-:W-:-:S03]  /*83cd0*/  PRMT R24, R49, 0x4210, R18 ;  /* 0x0000421031187816 */ /* 0x010fc60000000012 */
[----:B------:R-:W4:Y:S04]  /*83ce0*/  LDL.LU R49, [R1+0x2834] ;  /* 0x0028340001317983 */ /* 0x000f280000300800 */
[----:B------:R-:W4:Y:S04]  /*83cf0*/  LDL.LU R4, [R1+0x27f8] ;  /* 0x0027f80001047983 */ /* 0x000f280000300800 */
[----:B------:R-:W4:Y:S01]  /*83d00*/  LDL.LU R55, [R1+0x27f0] ;  /* 0x0027f00001377983 */ /* 0x000f220000300800 */
[----:B------:R-:W-:Y:S02]  /*83d10*/  PRMT R25, R53, 0x4210, R17 ;  /* 0x0000421035197816 */ /* 0x000fe40000000011 */
[----:B------:R-:W-:Y:S01]  /*83d20*/  PRMT R26, R58, 0x4210, R7 ;  /* 0x000042103a1a7816 */ /* 0x000fe20000000007 */
[----:B------:R-:W4:Y:S04]  /*83d30*/  LDL.LU R52, [R1+0x2a8c] ;  /* 0x002a8c0001347983 */ /* 0x000f280000300800 */
[----:B------:R-:W4:Y:S04]  /*83d40*/  LDL.LU R53, [R1+0x2a88] ;  /* 0x002a880001357983 */ /* 0x000f280000300800 */
[----:B------:R-:W4:Y:S01]  /*83d50*/  LDL.LU R58, [R1+0x2a84] ;  /* 0x002a8400013a7983 */ /* 0x000f220000300800 */
[----:B------:R-:W-:Y:S01]  /*83d60*/  PRMT R27, R50, 0x4210, R6 ;  /* 0x00004210321b7816 */ /* 0x000fe20000000006 */
[----:B------:R-:W-:-:S02]  /*83d70*/  NOP ;  /* 0x0000000000007918 */ /* 0x000fc40000000000 */
[----:B------:R-:W4:Y:S01]  /*83d80*/  LDL.LU R50, [R1+0x2a80] ;  /* 0x002a800001327983 */ /* 0x000f220000300800 */
[----:B------:R-:W-:-:S03]  /*83d90*/  LOP3.LUT R16, R8, 0xffff, RZ, 0xc0, !PT ;  /* 0x0000ffff08107812 */ /* 0x000fc600078ec0ff */
[----:B0-----:R-:W-:Y:S01]  /*83da0*/  STL.64 [R1+0x2b0], R28 ;  /* 0x0002b01c01007387 */ /* 0x001fe20000100a00 */
[----:B------:R-:W-:-:S03]  /*83db0*/  LOP3.LUT R11, R9, 0xffff, RZ, 0xc0, !PT ;  /* 0x0000ffff090b7812 */ /* 0x000fc600078ec0ff */
[----:B------:R-:W-:Y:S04]  /*83dc0*/  STL.64 [R1+0x2b8], R30 ;  /* 0x0002b81e01007387 */ /* 0x000fe80000100a00 */
[----:B------:R0:W-:Y:S01]  /*83dd0*/  STSM.16.M88.4 [R61], R24 ;  /* 0x000000183d007844 */ /* 0x0001e20000000200 */
[----:B------:R-:W-:-:S03]  /*83de0*/  NOP ;  /* 0x0000000000007918 */ /* 0x000fc60000000000 */
[----:B------:R-:W1:Y:S01]  /*83df0*/  LDS.128 R28, [R61] ;  /* 0x000000003d1c7984 */ /* 0x000e620000000c00 */
[----:B------:R-:W-:-:S03]  /*83e00*/  LOP3.LUT R9, R59, 0xffff, RZ, 0xc0, !PT ;  /* 0x0000ffff3b097812 */ /* 0x000fc600078ec0ff */
[----:B------:R-:W4:Y:S01]  /*83e10*/  LDL.LU R59, [R1+0xfc8] ;  /* 0x000fc800013b7983 */ /* 0x000f220000300800 */
[----:B------:R-:W-:-:S03]  /*83e20*/  LOP3.LUT R8, R51, 0xffff, RZ, 0xc0, !PT ;  /* 0x0000ffff33087812 */ /* 0x000fc600078ec0ff */
[----:B------:R-:W4:Y:S01]  /*83e30*/  LDL.LU R51, [R1+0xfcc] ;  /* 0x000fcc0001337983 */ /* 0x000f220000300800 */
[----:B0-----:R-:W-:-:S03]  /*83e40*/  PRMT R24, R48, 0x4210, R16 ;  /* 0x0000421030187816 */ /* 0x001fc60000000010 */
[----:B------:R-:W4:Y:S01]  /*83e50*/  LDL.LU R48, [R1+0xfd0] ;  /* 0x000fd00001307983 */ /* 0x000f220000300800 */
[----:B------:R-:W-:-:S03]  /*83e60*/  PRMT R25, R60, 0x4210, R11 ;  /* 0x000042103c197816 */ /* 0x000fc6000000000b */
[----:B------:R-:W4:Y:S04]  /*83e70*/  LDL.LU R60, [R1+0xfd4] ;  /* 0x000fd400013c7983 */ /* 0x000f280000300800 */
[----:B-1----:R-:W-:Y:S04]  /*83e80*/  STL.64 [R1+0x2a0], R28 ;  /* 0x0002a01c01007387 */ /* 0x002fe80000100a00 */
[----:B------:R-:W-:Y:S01]  /*83e90*/  STL.64 [R1+0x2a8], R30 ;  /* 0x0002a81e01007387 */ /* 0x000fe20000100a00 */
[----:B------:R-:W-:Y:S01]  /*83ea0*/  PRMT R26, R10, 0x4210, R9 ;  /* 0x000042100a1a7816 */ /* 0x000fe20000000009 */
[----:B------:R-:W-:Y:S01]  /*83eb0*/  NOP ;  /* 0x0000000000007918 */ /* 0x000fe20000000000 */
[----:B--2---:R-:W-:-:S02]  /*83ec0*/  PRMT R27, R54, 0x4210, R8 ;  /* 0x00004210361b7816 */ /* 0x004fc40000000008 */
[----:B------:R-:W2:Y:S04]  /*83ed0*/  LDL.LU R54, [R1+0xfd8] ;  /* 0x000fd80001367983 */ /* 0x000ea80000300800 */
[----:B------:R0:W-:Y:S01]  /*83ee0*/  STSM.16.M88.4 [R61], R24 ;  /* 0x000000183d007844 */ /* 0x0001e20000000200 */
[----:B------:R-:W-:-:S03]  /*83ef0*/  NOP ;  /* 0x0000000000007918 */ /* 0x000fc60000000000 */
[----:B------:R-:W1:Y:S01]  /*83f00*/  LDS.128 R28, [R61] ;  /* 0x000000003d1c7984 */ /* 0x000e620000000c00 */
[----:B---3--:R-:W-:-:S03]  /*83f10*/  LOP3.LUT R15, R57, 0xffff, RZ, 0xc0, !PT ;  /* 0x0000ffff390f7812 */ /* 0x008fc600078ec0ff */
[----:B------:R-:W3:Y:S01]  /*83f20*/  LDL.LU R57, [R1+0xfdc] ;  /* 0x000fdc0001397983 */ /* 0x000ee20000300800 */
[----:B----4-:R-:W-:-:S03]  /*83f30*/  LOP3.LUT R14, R49, 0xffff, RZ, 0xc0, !PT ;  /* 0x0000ffff310e7812 */ /* 0x010fc600078ec0ff */
[----:B------:R-:W4:Y:S01]  /*83f40*/  LDL.LU R49, [R1+0x14d0] ;  /* 0x0014d00001317983 */ /* 0x000f220000300800 */
[----:B------:R-:W-:Y:S02]  /*83f50*/  LOP3.LUT R10, R4, 0xffff, RZ, 0xc0, !PT ;  /* 0x0000ffff040a7812 */ /* 0x000fe400078ec0ff */
[----:B------:R-:W-:Y:S02]  /*83f60*/  LOP3.LUT R4, R55, 0xffff, RZ, 0xc0, !PT ;  /* 0x0000ffff37047812 */ /* 0x000fe400078ec0ff */
[----:B------:R-:W4:Y:S01]  /*83f70*/  LDL.LU R55, [R1+0x340] ;  /* 0x0003400001377983 */ /* 0x000f220000300800 */
[----:B0-----:R-:W-:-:S03]  /*83f80*/  PRMT R24, R52, 0x4210, R15 ;  /* 0x0000421034187816 */ /* 0x001fc6000000000f */
[----:B------:R-:W4:Y:S01]  /*83f90*/  LDL.LU R52, [R1+0x17c4] ;  /* 0x0017c40001347983 */ /* 0x000f220000300800 */
[----:B------:R-:W-:-:S03]  /*83fa0*/  PRMT R25, R53, 0x4210, R14 ;  /* 0x0000421035197816 */ /* 0x000fc6000000000e */
[----:B------:R-:W4:Y:S01]  /*83fb0*/  LDL.LU R53, [R1+0x1804] ;  /* 0x0018040001357983 */ /* 0x000f220000300800 */
[----:B------:R-:W-:-:S03]  /*83fc0*/  PRMT R26, R58, 0x4210, R10 ;  /* 0x000042103a1a7816 */ /* 0x000fc6000000000a */
[----:B------:R-:W4:Y:S01]  /*83fd0*/  LDL.LU R58, [R1+0x23c8] ;  /* 0x0023c800013a7983 */ /* 0x000f220000300800 */
[----:B------:R-:W-:Y:S01]  /*83fe0*/  PRMT R27, R50, 0x4210, R4 ;  /* 0x00004210321b7816 */ /* 0x000fe20000000004 */
[----:B------:R-:W-:Y:S02]  /*83ff0*/  NOP ;  /* 0x0000000000007918 */ /* 0x000fe40000000000 */
[----:B------:R-:W4:Y:S04]  /*84000*/  LDL.LU R50, [R1+0x344] ;  /* 0x0003440001327983 */ /* 0x000f280000300800 */
[----:B-1----:R-:W-:Y:S04]  /*84010*/  STL.64 [R1+0x290], R28 ;  /* 0x0002901c01007387 */ /* 0x002fe80000100a00 */
[----:B------:R-:W-:Y:S01]  /*84020*/  STL.64 [R1+0x298], R30 ;  /* 0x0002981e01007387 */ /* 0x000fe20000100a00 */
[----:B------:R-:W-:-:S02]  /*84030*/  PRMT R21, R51, 0x5210, R21 ;  /* 0x0000521033157816 */ /* 0x000fc40000000015 */
[----:B------:R-:W-:Y:S02]  /*84040*/  PRMT R22, R48, 0x5210, R5 ;  /* 0x0000521030167816 */ /* 0x000fe40000000005 */
[----:B------:R-:W4:Y:S04]  /*84050*/  LDL R5, [R1+0x14d4] ;  /* 0x0014d40001057983 */ /* 0x000f280000100800 */
[----:B------:R-:W4:Y:S01]  /*84060*/  LDL.LU R51, [R1+0x23cc] ;  /* 0x0023cc0001337983 */ /* 0x000f220000300800 */
[----:B------:R-:W-:-:S03]  /*84070*/  PRMT R20, R59, 0x5210, R20 ;  /* 0x000052103b147816 */ /* 0x000fc60000000014 */
[----:B------:R-:W4:Y:S04]  /*84080*/  LDL.LU R59, [R1+0x23d0] ;  /* 0x0023d000013b7983 */ /* 0x000f280000300800 */
[----:B------:R-:W4:Y:S01]  /*84090*/  LDL.LU R48, [R1+0x23d4] ;  /* 0x0023d40001307983 */ /* 0x000f220000300800 */
[----:B------:R-:W-:-:S03]  /*840a0*/  PRMT R23, R60, 0x5210, R19 ;  /* 0x000052103c177816 */ /* 0x000fc60000000013 */
[----:B------:R-:W4:Y:S04]  /*840b0*/  LDL.LU R60, [R1+0x34c] ;  /* 0x00034c00013c7983 */ /* 0x000f280000300800 */
[----:B------:R-:W-:Y:S01]  /*840c0*/  STSM.16.M88.4 [R61], R24 ;  /* 0x000000183d007844 */ /* 0x000fe20000000200 */
[----:B------:R-:W-:-:S03]  /*840d0*/  NOP ;  /* 0x0000000000007918 */ /* 0x000fc60000000000 */
[----:B------:R-:W0:Y:S01]  /*840e0*/  LDS.128 R24, [R61] ;  /* 0x000000003d187984 */ /* 0x000e220000000c00 */
[----:B------:R-:W-:-:S03]  /*840f0*/  NOP ;  /* 0x0000000000007918 */ /* 0x000fc60000000000 */
[----:B------:R2:W-:Y:S04]  /*84100*/  STSM.16.M88.4 [R61], R20 ;  /* 0x000000143d007844 */ /* 0x0005e80000000200 */
[----:B0-----:R-:W-:Y:S04]  /*84110*/  STL.64 [R1+0x1f0], R24 ;  /* 0x0001f01801007387 */ /* 0x001fe80000100a00 */
[----:B------:R-:W-:Y:S01]  /*84120*/  STL.64 [R1+0x1f8], R26 ;  /* 0x0001f81a01007387 */ /* 0x000fe20000100a00 */
[----:B--2---:R-:W-:Y:S01]  /*84130*/  PRMT R20, R54, 0x5210, R18 ;  /* 0x0000521036147816 */ /* 0x004fe20000000012 */
[----:B------:R-:W-:-:S02]  /*84140*/  NOP ;  /* 0x0000000000007918 */ /* 0x000fc40000000000 */
[----:B------:R-:W0:Y:S01]  /*84150*/  LDS.128 R24, [R61] ;  /* 0x000000003d187984 */ /* 0x000e220000000c00 */
[----:B---3--:R-:W-:-:S03]  /*84160*/  PRMT R21, R57, 0x5210, R17 ;  /* 0x0000521039157816 */ /* 0x008fc60000000011 */
[----:B------:R-:W2:Y:S01]  /*84170*/  LDL.LU R57, [R1+0x1c0] ;  /* 0x0001c00001397983 */ /* 0x000ea20000300800 */
[----:B----4-:R-:W-:-:S03]  /*84180*/  PRMT R22, R49, 0x5210, R7 ;  /* 0x0000521031167816 */ /* 0x010fc60000000007 */
[----:B------:R-:W3:Y:S01]  /*84190*/  LDL R49, [R1+0x1800] ;  /* 0x0018000001317983 */ /* 0x000ee20000100800 */
[----:B------:R-:W-:Y:S01]  /*841a0*/  PRMT R23, R55, 0x5210, R6 ;  /* 0x0000521037177816 */ /* 0x000fe20000000006 */
[----:B------:R-:W-:Y:S02]  /*841b0*/  NOP ;  /* 0x0000000000007918 */ /* 0x000fe40000000000 */
[----:B------:R-:W4:Y:S04]  /*841c0*/  LDL.LU.64 R6, [R1+0x1b08] ;  /* 0x001b080001067983 */ /* 0x000f280000300a00 */
[----:B------:R-:W-:Y:S01]  /*841d0*/  STSM.16.M88.4 [R61], R20 ;  /* 0x000000143d007844 */ /* 0x000fe20000000200 */
[----:B------:R-:W-:-:S03]  /*841e0*/  NOP ;  /* 0x0000000000007918 */ /* 0x000fc60000000000 */
[----:B------:R-:W1:Y:S01]  /*841f0*/  LDS.128 R20, [R61] ;  /* 0x000000003d147984 */ /* 0x000e620000000c00 */
[----:B------:R-:W-:Y:S02]  /*84200*/  PRMT R16, R52, 0x5210, R16 ;  /* 0x0000521034107816 */ /* 0x000fe40000000010 */
[----:B------:R-:W-:Y:S01]  /*84210*/  PRMT R17, R53, 0x5210, R11 ;  /* 0x0000521035117816 */ /* 0x000fe2000000000b */
[----:B0-----:R-:W-:Y:S01]  /*84220*/  STL.64 [R1+0x1e0], R24 ;  /* 0x0001e01801007387 */ /* 0x001fe20000100a00 */
[----:B------:R-:W-:-:S03]  /*84230*/  PRMT R18, R58, 0x5210, R9 ;  /* 0x000052103a127816 */ /* 0x000fc60000000009 */
[----:B------:R-:W-:Y:S01]  /*84240*/  STL.64 [R1+0x1e8], R26 ;  /* 0x0001e81a01007387 */ /* 0x000fe20000100a00 */
[----:B------:R-:W-:Y:S01]  /*84250*/  PRMT R19, R50, 0x5210, R8 ;  /* 0x0000521032137816 */ /* 0x000fe20000000008 */
[----:B------:R-:W-:Y:S02]  /*84260*/  NOP ;  /* 0x0000000000007918 */ /* 0x000fe40000000000 */
[----:B------:R-:W3:Y:S04]  /*84270*/  LDL.LU.64 R8, [R1+0x1b00] ;  /* 0x001b000001087983 */ /* 0x000ee80000300a00 */
[----:B------:R-:W3:Y:S04]  /*84280*/  LDL R11, [R1+0x17fc] ;  /* 0x0017fc00010b7983 */ /* 0x000ee80000100800 */
[----:B------:R0:W-:Y:S04]  /*84290*/  STSM.16.M88.4 [R61], R16 ;  /* 0x000000103d007844 */ /* 0x0001e80000000200 */
[----:B-1----:R-:W-:Y:S04]  /*842a0*/  STL.64 [R1+0x1d0], R20 ;  /* 0x0001d01401007387 */ /* 0x002fe80000100a00 */
[----:B------:R-:W-:Y:S01]  /*842b0*/  STL.64 [R1+0x1d8], R22 ;  /* 0x0001d81601007387 */ /* 0x000fe20000100a00 */
[----:B------:R-:W-:-:S03]  /*842c0*/  NOP ;  /* 0x0000000000007918 */ /* 0x000fc60000000000 */
[----:B------:R-:W1:Y:S04]  /*842d0*/  LDS.128 R20, [R61] ;  /* 0x000000003d147984 */ /* 0x000e680000000c00 */
[----:B------:R-:W3:Y:S01]  /*842e0*/  LDL R53, [R1+0x17f8] ;  /* 0x0017f80001357983 */ /* 0x000ee20000100800 */
[----:B0-----:R-:W-:-:S03]  /*842f0*/  PRMT R16, R51, 0x5210, R15 ;  /* 0x0000521033107816 */ /* 0x001fc6000000000f */
[----:B------:R-:W3:Y:S01]  /*84300*/  LDL.LU.64 R50, [R1+0x1af8] ;  /* 0x001af80001327983 */ /* 0x000ee20000300a00 */
[----:B------:R-:W-:-:S03]  /*84310*/  PRMT R17, R59, 0x5210, R14 ;  /* 0x000052103b117816 */ /* 0x000fc6000000000e */
[----:B------:R-:W3:Y:S01]  /*84320*/  LDL.LU.64 R58, [R1+0x1af0] ;  /* 0x001af000013a7983 */ /* 0x000ee20000300a00 */
[----:B------:R-:W-:-:S03]  /*84330*/  PRMT R18, R48, 0x5210, R10 ;  /* 0x0000521030127816 */ /* 0x000fc6000000000a */
[----:B------:R-:W3:Y:S04]  /*84340*/  LDL.LU R48, [R1+0x1b0] ;  /* 0x0001b00001307983 */ /* 0x000ee80000300800 */
[----:B------:R-:W3:Y:S01]  /*84350*/  LDL R55, [R1+0x17f4] ;  /* 0x0017f40001377983 */ /* 0x000ee20000100800 */
[----:B------:R-:W-:Y:S01]  /*84360*/  PRMT R19, R60, 0x5210, R4 ;  /* 0x000052103c137816 */ /* 0x000fe20000000004 */
[----:B------:R-:W-:Y:S02]  /*84370*/  NOP ;  /* 0x0000000000007918 */ /* 0x000fe40000000000 */
[----:B------:R-:W3:Y:S04]  /*84380*/  LDL R28, [R1+0x17f0] ;  /* 0x0017f000011c7983 */ /* 0x000ee80000100800 */
[----:B-1----:R-:W-:Y:S04]  /*84390*/  STL.64 [R1+0x240], R20 ;  /* 0x0002401401007387 */ /* 0x002fe80000100a00 */
[----:B------:R-:W-:Y:S04]  /*843a0*/  STL.64 [R1+0x248], R22 ;  /* 0x0002481601007387 */ /* 0x000fe80000100a00 */
[----:B------:R0:W-:Y:S04]  /*843b0*/  STSM.16.M88.4 [R61], R16 ;  /* 0x000000103d007844 */ /* 0x0001e80000000200 */
[----:B0-----:R-:W3:Y:S01]  /*843c0*/  LDL.LU.64 R60, [R1+0x1ae8] ;  /* 0x001ae800013c7983 */ /* 0x001ee20000300a00 */
[C---:B------:R-:W-:Y:S01]  /*843d0*/  ISETP.LT.AND P5, PT, R5.reuse, UR23, !P5 ;  /* 0x0000001705007c0c */ /* 0x040fe2000efa1270 */
[----:B------:R-:W-:Y:S01]  /*843e0*/  VIADD R10, R5, 0x1 ;  /* 0x00000001050a7836 */ /* 0x000fe20000000000 */
[----:B------:R-:W0:Y:S01]  /*843f0*/  LDCU UR23, c[0x0][0x398] ;  /* 0x00007300ff1777ac */ /* 0x000e220008000800 */
[----:B--2---:R-:W-:Y:S01]  /*84400*/  PRMT R4, R57, 0x7770, RZ ;  /* 0x0000777039047816 */ /* 0x004fe200000000ff */
[----:B------:R-:W-:-:S09]  /*84410*/  NOP ;  /* 0x0000000000007918 */ /* 0x000fd20000000000 */
[----:B----4-:R1:W-:Y:S04]  /*84420*/  @P5 STG.E.U8 desc[UR28][R6.64], R4 ;  /* 0x0000000406005986 */ /* 0x0103e8000c10111c */
[----:B-1----:R-:W2:Y:S04]  /*84430*/  LDL.LU.64 R6, [R1+0x1ae0] ;  /* 0x001ae00001067983 */ /* 0x002ea80000300a00 */
[----:B------:R-:W4:Y:S04]  /*84440*/  LDL R17, [R1+0x17ec] ;  /* 0x0017ec0001117983 */ /* 0x000f280000100800 */
[----:B------:R-:W4:Y:S04]  /*84450*/  LDL R29, [R1+0x17e8] ;  /* 0x0017e800011d7983 */ /* 0x000f280000100800 */
[----:B------:R-:W4:Y:S01]  /*84460*/  LDL.LU.64 R18, [R1+0x1ad8] ;  /* 0x001ad80001127983 */ /* 0x000f220000300a00 */
[----:B------:R-:W-:-:S02]  /*84470*/  ISETP.GE.AND P5, PT, R5, UR31, PT ;  /* 0x0000001f05007c0c */ /* 0x000fc4000bfa6270 */
[----:B------:R-:W-:Y:S01]  /*84480*/  PRMT R4, R57, 0x7771, RZ ;  /* 0x0000777139047816 */ /* 0x000fe200000000ff */
[----:B------:R-:W4:Y:S01]  /*84490*/  LDL R24, [R1+0x17e4] ;  /* 0x0017e40001187983 */ /* 0x000f220000100800 */
[----:B---3--:R-:W-:Y:S01]  /*844a0*/  ISETP.LT.AND P6, PT, R49, UR8, !P5 ;  /* 0x0000000831007c0c */ /* 0x008fe2000efc1270 */
[----:B------:R-:W1:Y:S02]  /*844b0*/  LDCU UR8, c[0x0][0x398] ;  /* 0x00007300ff0877ac */ /* 0x000e640008000800 */
[----:B------:R-:W3:Y:S10]  /*844c0*/  LDL.LU.64 R14, [R1+0x1ad0] ;  /* 0x001ad000010e7983 */ /* 0x000ef40000300a00 */
[----:B------:R0:W-:Y:S01]  /*844d0*/  @P6 STG.E.U8 desc[UR28][R8.64], R4 ;  /* 0x0000000408006986 */ /* 0x0001e2000c10111c */
[----:B------:R-:W-:Y:S01]  /*844e0*/  ISETP.LT.AND P6, PT, R11, UR6, !P5 ;  /* 0x000000060b007c0c */ /* 0x000fe2000efc1270 */
[----:B------:R-:W1:Y:S01]  /*844f0*/  LDCU UR6, c[0x0][0x398] ;  /* 0x00007300ff0677ac */ /* 0x000e620008000800 */
[----:B0-----:R-:W-:-:S11]  /*84500*/  PRMT R4, R57, 0x7772, RZ ;  /* 0x0000777239047816 */ /* 0x001fd600000000ff */
[----:B------:R0:W-:Y:S01]  /*84510*/  @P6 STG.E.U8 desc[UR28][R50.64], R4 ;  /* 0x0000000432006986 */ /* 0x0001e2000c10111c */
[----:B------:R-:W-:Y:S01]  /*84520*/  ISETP.LT.AND P6, PT, R53, UR12, !P5 ;  /* 0x0000000c35007c0c */ /* 0x000fe2000efc1270 */
[----:B------:R-:W1:Y:S01]  /*84530*/  LDCU UR12, c[0x0][0x398] ;  /* 0x00007300ff0c77ac */ /* 0x000e620008000800 */
[----:B0-----:R-:W-:Y:S01]  /*84540*/  PRMT R4, R57, 0x7773, RZ ;  /* 0x0000777339047816 */ /* 0x001fe200000000ff */
[----:B------:R-:W3:Y:S04]  /*84550*/  LDL.LU R50, [R1+0x1a0] ;  /* 0x0001a00001327983 */ /* 0x000ee80000300800 */
[----:B------:R-:W3:Y:S06]  /*84560*/  LDL R20, [R1+0x17e0] ;  /* 0x0017e00001147983 */ /* 0x000eec0000100800 */
[----:B------:R0:W-:Y:S01]  /*84570*/  @P6 STG.E.U8 desc[UR28][R58.64], R4 ;  /* 0x000000043a006986 */ /* 0x0001e2000c10111c */
[----:B------:R-:W-:Y:S01]  /*84580*/  ISETP.LT.AND P6, PT, R55, UR4, !P5 ;  /* 0x0000000437007c0c */ /* 0x000fe2000efc1270 */
[----:B------:R-:W1:Y:S02]  /*84590*/  LDCU UR4, c[0x0][0x398] ;  /* 0x00007300ff0477ac */ /* 0x000e640008000800 */
[----:B0-----:R-:W3:Y:S01]  /*845a0*/  LDL.LU.64 R58, [R1+0x1ac8] ;  /* 0x001ac800013a7983 */ /* 0x001ee20000300a00 */
[----:B------:R-:W-:-:S03]  /*845b0*/  PRMT R4, R48, 0x7770, RZ ;  /* 0x0000777030047816 */ /* 0x000fc600000000ff */
[----:B------:R-:W3:Y:S06]  /*845c0*/  LDL R25, [R1+0x17dc] ;  /* 0x0017dc0001197983 */ /* 0x000eec0000100800 */
[----:B------:R0:W-:Y:S04]  /*845d0*/  @P6 STG.E.U8 desc[UR28][R60.64], R4 ;  /* 0x000000043c006986 */ /* 0x0001e8000c10111c */
[----:B0-----:R-:W3:Y:S04]  /*845e0*/  LDL.LU.64 R60, [R1+0x1ac0] ;  /* 0x001ac000013c7983 */ /* 0x001ee80000300a00 */
[----:B------:R-:W3:Y:S04]  /*845f0*/  LDL R21, [R1+0x17d8] ;  /* 0x0017d80001157983 */ /* 0x000ee80000100800 */
[----:B------:R-:W3:Y:S04]  /*84600*/  LDL.LU.64 R22, [R1+0x1ab8] ;  /* 0x001ab80001167983 */ /* 0x000ee80000300a00 */
[----:B------:R-:W3:Y:S01]  /*84610*/  LDL.LU.64 R8, [R1+0x1ab0] ;  /* 0x001ab00001087983 */ /* 0x000ee20000300a00 */
[----:B------:R-:W-:Y:S01]  /*84620*/  ISETP.LT.AND P6, PT, R28, UR16, !P5 ;  /* 0x000000101c007c0c */ /* 0x000fe2000efc1270 */
[----:B------:R-:W0:Y:S01]  /*84630*/  LDCU UR16, c[0x0][0x398] ;  /* 0x00007300ff1077ac */ /* 0x000e220008000800 */
[C---:B------:R-:W-:Y:S01]  /*84640*/  PRMT R4, R48.reuse, 0x7771, RZ ;  /* 0x0000777130047816 */ /* 0x040fe200000000ff */
[----:B------:R-:W3:Y:S04]  /*84650*/  LDL.LU R51, [R1+0x190] ;  /* 0x0001900001337983 */ /* 0x000ee80000300800 */
[----:B------:R-:W1:Y:S06]  /*84660*/  LDL R57, [R1+0x17d0] ;  /* 0x0017d00001397983 */ /* 0x000e6c0000100800 */
[----:B--2---:R2:W-:Y:S01]  /*84670*/  @P6 STG.E.U8 desc[UR28][R6.64], R4 ;  /* 0x0000000406006986 */ /* 0x0045e2000c10111c */
[----:B----4-:R-:W-:Y:S01]  /*84680*/  ISETP.LT.AND P6, PT, R17, UR14, !P5 ;  /* 0x0000000e11007c0c */ /* 0x010fe2000efc1270 */
[----:B------:R-:W4:Y:S02]  /*84690*/  LDCU UR14, c[0x0][0x398] ;  /* 0x00007300ff0e77ac */ /* 0x000f240008000800 */
[----:B--2---:R-:W2:Y:S01]  /*846a0*/  LDL R6, [R1+0x17d4] ;  /* 0x0017d40001067983 */ /* 0x004ea20000100800 */
[----:B------:R-:W-:-:S09]  /*846b0*/  PRMT R4, R48, 0x7772, RZ ;  /* 0x0000777230047816 */ /* 0x000fd200000000ff */
[----:B------:R0:W-:Y:S04]  /*846c0*/  @P6 STG.E.U8 desc[UR28][R18.64], R4 ;  /* 0x0000000412006986 */ /* 0x0001e8000c10111c */
[----:B0-----:R-:W4:Y:S01]  /*846d0*/  LDL.LU.64 R18, [R1+0x1aa8] ;  /* 0x001aa80001127983 */ /* 0x001f220000300a00 */
[----:B------:R-:W-:Y:S01]  /*846e0*/  ISETP.LT.AND P6, PT, R29, UR10, !P5 ;  /* 0x0000000a1d007c0c */ /* 0x000fe2000efc1270 */
[----:B------:R-:W0:Y:S01]  /*846f0*/  LDCU UR10, c[0x0][0x398] ;  /* 0x00007300ff0a77ac */ /* 0x000e220008000800 */
[----:B------:R-:W-:Y:S01]  /*84700*/  PRMT R4, R48, 0x7773, RZ ;  /* 0x0000777330047816 */ /* 0x000fe200000000ff */
[----:B------:R-:W4:Y:S10]  /*84710*/  LDL R7, [R1+0x17cc] ;  /* 0x0017cc0001077983 */ /* 0x000f340000100800 */
[----:B---3--:R3:W-:Y:S04]  /*84720*/  @P6 STG.E.U8 desc[UR28][R14.64], R4 ;  /* 0x000000040e006986 */ /* 0x0087e8000c10111c */
[----:B---3--:R-:W3:Y:S01]  /*84730*/  LDL.LU.64 R14, [R1+0x1aa0] ;  /* 0x001aa000010e7983 */ /* 0x008ee20000300a00 */
[----:B------:R-:W-:Y:S01]  /*84740*/  ISETP.LT.AND P6, PT, R24, UR18, !P5 ;  /* 0x0000001218007c0c */ /* 0x000fe2000efc1270 */
[----:B------:R-:W0:Y:S02]  /*84750*/  LDCU UR18, c[0x0][0x398] ;  /* 0x00007300ff1277ac */ /* 0x000e240008000800 */
[----:B------:R-:W3:Y:S01]  /*84760*/  LDL R54, [R1+0x17c8] ;  /* 0x0017c80001367983 */ /* 0x000ee20000100800 */
[----:B------:R-:W-:-:S09]  /*84770*/  PRMT R4, R50, 0x7770, RZ ;  /* 0x0000777032047816 */ /* 0x000fd200000000ff */
[----:B------:R0:W-:Y:S01]  /*84780*/  @P6 STG.E.U8 desc[UR28][R58.64], R4 ;  /* 0x000000043a006986 */ /* 0x0001e2000c10111c */
[----:B------:R-:W-:Y:S01]  /*84790*/  ISETP.LT.AND P6, PT, R20, UR20, !P5 ;  /* 0x0000001414007c0c */ /* 0x000fe2000efc1270 */
[----:B------:R-:W1:Y:S02]  /*847a0*/  LDCU UR20, c[0x0][0x398] ;  /* 0x00007300ff1477ac */ /* 0x000e640008000800 */
[----:B0-----:R-:W3:Y:S01]  /*847b0*/  LDL.LU.64 R58, [R1+0x1a98] ;  /* 0x001a9800013a7983 */ /* 0x001ee20000300a00 */
[----:B------:R-:W-:-:S03]  /*847c0*/  PRMT R4, R50, 0x7771, RZ ;  /* 0x0000777132047816 */ /* 0x000fc600000000ff */
[----:B------:R-:W3:Y:S06]  /*847d0*/  LDL R48, [R1+0x17c0] ;  /* 0x0017c00001307983 */ /* 0x000eec0000100800 */
[----:B------:R0:W-:Y:S04]  /*847e0*/  @P6 STG.E.U8 desc[UR28][R60.64], R4 ;  /* 0x000000043c006986 */ /* 0x0001e8000c10111c */
[----:B0-----:R-:W3:Y:S01]  /*847f0*/  LDL.LU.64 R60, [R1+0x15b0] ;  /* 0x0015b000013c7983 */ /* 0x001ee20000300a00 */
[----:B------:R-:W-:Y:S01]  /*84800*/  ISETP.LT.AND P6, PT, R25, UR24, !P5 ;  /* 0x0000001819007c0c */ /* 0x000fe2000efc1270 */
[----:B------:R-:W0:Y:S01]  /*84810*/  LDCU UR24, c[0x0][0x398] ;  /* 0x00007300ff1877ac */ /* 0x000e220008000800 */
[----:B------:R-:W-:Y:S01]  /*84820*/  PRMT R4, R50, 0x7772, RZ ;  /* 0x0000777232047816 */ /* 0x000fe200000000ff */
[----:B------:R-:W3:Y:S10]  /*84830*/  LDL.LU R52, [R1+0x180] ;  /* 0x0001800001347983 */ /* 0x000ef40000300800 */
[----:B------:R0:W-:Y:S01]  /*84840*/  @P6 STG.E.U8 desc[UR28][R22.64], R4 ;  /* 0x0000000416006986 */ /* 0x0001e2000c10111c */
[----:B------:R-:W-:-:S03]  /*84850*/  ISETP.LT.AND P6, PT, R21, UR36, !P5 ;  /* 0x0000002415007c0c */ /* 0x000fc6000efc1270 */
[----:B0-----:R-:W3:Y:S01]  /*84860*/  LDL.LU.64 R22, [R1+0x1a90] ;  /* 0x001a900001167983 */ /* 0x001ee20000300a00 */
[----:B------:R-:W-:-:S09]  /*84870*/  PRMT R4, R50, 0x7773, RZ ;  /* 0x0000777332047816 */ /* 0x000fd200000000ff */
[----:B------:R0:W-:Y:S04]  /*84880*/  @P6 STG.E.U8 desc[UR28][R8.64], R4 ;  /* 0x0000000408006986 */ /* 0x0001e8000c10111c */
[----:B0-----:R-:W3:Y:S01]  /*84890*/  LDL.LU.64 R8, [R1+0x1a88] ;  /* 0x001a880001087983 */ /* 0x001ee20000300a00 */
[----:B------:R-:W-:Y:S02]  /*848a0*/  PRMT R4, R51, 0x7770, RZ ;  /* 0x0000777033047816 */ /* 0x000fe400000000ff */
[----:B--2---:R-:W-:-:S13]  /*848b0*/  ISETP.LT.AND P6, PT, R6, UR32, !P5 ;  /* 0x0000002006007c0c */ /* 0x004fda000efc1270 */
[----:B----4-:R0:W-:Y:S04]  /*848c0*/  @P6 STG.E.U8 desc[UR28][R18.64], R4 ;  /* 0x0000000412006986 */ /* 0x0101e8000c10111c */
[----:B0-----:R-:W2:Y:S01]  /*848d0*/  LDL.LU.64 R18, [R1+0x1a80] ;  /* 0x001a800001127983 */ /* 0x001ea20000300a00 */
[----:B-1----:R-:W-:Y:S01]  /*848e0*/  ISETP.LT.AND P6, PT, R57, UR4, !P5 ;  /* 0x0000000439007c0c */ /* 0x002fe2000efc1270 */
[----:B------:R-:W0:Y:S01]  /*848f0*/  LDCU UR4, c[0x0][0x398] ;  /* 0x00007300ff0477ac */ /* 0x000e220008000800 */
[----:B------:R-:W-:-:S11]  /*84900*/  PRMT R4, R51, 0x7771, RZ ;  /* 0x0000777133047816 */ /* 0x000fd600000000ff */
[----:B---3--:R1:W-:Y:S04]  /*84910*/  @P6 STG.E.U8 desc[UR28][R14.64], R4 ;  /* 0x000000040e006986 */ /* 0x0083e8000c10111c */
[----:B-1----:R-:W3:Y:S01]  /*84920*/  LDL.LU.64 R14, [R1+0x1a78] ;  /* 0x001a7800010e7983 */ /* 0x002ee20000300a00 */
[----:B0-----:R-:W-:Y:S01]  /*84930*/  ISETP.LT.AND P6, PT, R7, UR4, !P5 ;  /* 0x0000000407007c0c */ /* 0x001fe2000efc1270 */
[----:B------:R-:W0:Y:S01]  /*84940*/  LDCU UR4, c[0x0][0x398] ;  /* 0x00007300ff0477ac */ /* 0x000e220008000800 */
[C---:B------:R-:W-:Y:S01]  /*84950*/  PRMT R4, R51.reuse, 0x7772, RZ ;  /* 0x0000777233047816 */ /* 0x040fe200000000ff */
[----:B------:R-:W4:Y:S01]  /*84960*/  LDL.LU R50, [R1+0x170] ;  /* 0x0001700001327983 */ /* 0x000f220000300800 */
[----:B0-----:R-:W-:Y:S01]  /*84970*/  ISETP.LT.AND P5, PT, R54, UR4, !P5 ;  /* 0x0000000436007c0c */ /* 0x001fe2000efa1270 */
[----:B------:R-:W0:Y:S08]  /*84980*/  LDCU UR4, c[0x0][0x398] ;  /* 0x00007300ff0477ac */ /* 0x000e300008000800 */
[----:B------:R1:W-:Y:S04]  /*84990*/  @P6 STG.E.U8 desc[UR28][R58.64], R4 ;  /* 0x000000043a006986 */ /* 0x0003e8000c10111c */
[----:B-1----:R-:W4:Y:S01]  /*849a0*/  LDL.LU.64 R58, [R1+0x1a70] ;  /* 0x001a7000013a7983 */ /* 0x002f220000300a00 */
[----:B------:R-:W-:-:S05]  /*849b0*/  PRMT R4, R51, 0x7773, RZ ;  /* 0x0000777333047816 */ /* 0x000fca00000000ff */
[----:B------:R1:W-:Y:S01]  /*849c0*/  @P5 STG.E.U8 desc[UR28][R60.64], R4 ;  /* 0x000000043c005986 */ /* 0x0003e2000c10111c */
[----:B------:R-:W-:-:S03]  /*849d0*/  ISETP.GE.AND P5, PT, R10, UR27, PT ;  /* 0x0000001b0a007c0c */ /* 0x000fc6000bfa6270 */
[----:B-1----:R-:W4:Y:S01]  /*849e0*/  LDL.LU.64 R60, [R1+0x1a68] ;  /* 0x001a6800013c7983 */ /* 0x002f220000300a00 */
[----:B0-----:R-:W-:Y:S01]  /*849f0*/  ISETP.LT.AND P6, PT, R48, UR4, !P5 ;  /* 0x0000000430007c0c */ /* 0x001fe2000efc1270 */
[----:B------:R-:W0:Y:S01]  /*84a00*/  LDCU UR4, c[0x0][0x398] ;  /* 0x00007300ff0477ac */ /* 0x000e220008000800 */
[----:B------:R-:W-:-:S11]  /*84a10*/  PRMT R4, R52, 0x7770, RZ ;  /* 0x0000777034047816 */ /* 0x000fd600000000ff */
[----:B------:R1:W-:Y:S01]  /*84a20*/  @P6 STG.E.U8 desc[UR28][R22.64], R4 ;  /* 0x0000000416006986 */ /* 0x0003e2000c10111c */
[----:B0-----:R-:W-:Y:S01]  /*84a30*/  ISETP.LT.AND P6, PT, R49, UR4, !P5 ;  /* 0x0000000431007c0c */ /* 0x001fe2000efc1270 */
[----:B------:R-:W0:Y:S02]  /*84a40*/  LDCU UR4, c[0x0][0x398] ;  /* 0x00007300ff0477ac */ /* 0x000e240008000800 */
[----:B-1----:R-:W4:Y:S01]  /*84a50*/  LDL.LU.64 R22, [R1+0x1a60] ;  /* 0x001a600001167983 */ /* 0x002f220000300a00 */
[----:B------:R-:W-:-:S09]  /*84a60*/  PRMT R4, R52, 0x7771, RZ ;  /* 0x0000777134047816 */ /* 0x000fd200000000ff */
[----:B------:R1:W-:Y:S04]  /*84a70*/  @P6 STG.E.U8 desc[UR28][R8.64], R4 ;  /* 0x0000000408006986 */ /* 0x0003e8000c10111c */
[----:B-1----:R-:W4:Y:S01]  /*84a80*/  LDL.LU.64 R8, [R1+0x1a58] ;  /* 0x001a580001087983 */ /* 0x002f220000300a00 */
[----:B0-----:R-:W-:Y:S01]  /*84a90*/  ISETP.LT.AND P6, PT, R11, UR4, !P5 ;  /* 0x000000040b007c0c */ /* 0x001fe2000efc1270 */
[----:B------:R-:W0:Y:S01]  /*84aa0*/  LDCU UR4, c[0x0][0x398] ;  /* 0x00007300ff0477ac */ /* 0x000e220008000800 */
[C---:B------:R-:W-:Y:S01]  /*84ab0*/  PRMT R4, R52.reuse, 0x7772, RZ ;  /* 0x0000777234047816 */ /* 0x040fe200000000ff */
[----:B------:R-:W4:Y:S10]  /*84ac0*/  LDL.LU R51, [R1+0x160] ;  /* 0x0001600001337983 */ /* 0x000f340000300800 */
[----:B--2---:R1:W-:Y:S04]  /*84ad0*/  @P6 STG.E.U8 desc[UR28][R18.64], R4 ;  /* 0x0000000412006986 */ /* 0x0043e8000c10111c */
[----:B-1----:R-:W2:Y:S01]  /*84ae0*/  LDL.LU.64 R18, [R1+0x1a50] ;  /* 0x001a500001127983 */ /* 0x002ea20000300a00 */
[----:B0-----:R-:W-:Y:S01]  /*84af0*/  ISETP.LT.AND P6, PT, R53, UR4, !P5 ;  /* 0x0000000435007c0c */ /* 0x001fe2000efc1270 */
[----:B------:R-:W0:Y:S02]  /*84b00*/  LDCU UR4, c[0x0][0x398] ;  /* 0x00007300ff0477ac */ /* 0x000e240008000800 */
[----:B------:R-:W2:Y:S01]  /*84b10*/  LDL.LU.64 R26, [R1+0x1a48] ;  /* 0x001a4800011a7983 */ /* 0x000ea20000300a00 */
[----:B------:R-:W-:-:S09]  /*84b20*/  PRMT R4, R52, 0x7773, RZ ;  /* 0x0000777334047816 */ /* 0x000fd200000000ff */
[----:B---3--:R1:W-:Y:S04]  /*84b30*/  @P6 STG.E.U8 desc[UR28][R14.64], R4 ;  /* 0x000000040e006986 */ /* 0x0083e8000c10111c */
[----:B-1----:R-:W3:Y:S01]  /*84b40*/  LDL.LU.64 R14, [R1+0x1a40] ;  /* 0x001a4000010e7983 */ /* 0x002ee20000300a00 */
[----:B0-----:R-:W-:Y:S01]  /*84b50*/  ISETP.LT.AND P6, PT, R55, UR4, !P5 ;  /* 0x0000000437007c0c */ /* 0x001fe2000efc1270 */
[----:B------:R-:W0:Y:S01]  /*84b60*/  LDCU UR4, c[0x0][0x398] ;  /* 0x00007300ff0477ac */ /* 0x000e220008000800 */
[----:B----4-:R-:W-:-:S11]  /*84b70*/  PRMT R4, R50, 0x7770, RZ ;  /* 0x0000777032047816 */ /* 0x010fd600000000ff */
[----:B------:R1:W-:Y:S01]  /*84b80*/  @P6 STG.E.U8 desc[UR28][R58.64], R4 ;  /* 0x000000043a006986 */ /* 0x0003e2000c10111c */
[----:B0-----:R-:W-:Y:S01]  /*84b90*/  ISETP.LT.AND P6, PT, R28, UR4, !P5 ;  /* 0x000000041c007c0c */ /* 0x001fe2000efc1270 */
[----:B------:R-:W0:Y:S02]  /*84ba0*/  LDCU UR4, c[0x0][0x398] ;  /* 0x00007300ff0477ac */ /* 0x000e240008000800 */
[----:B-1----:R-:W4:Y:S01]  /*84bb0*/  LDL.LU.64 R58, [R1+0x1a38] ;  /* 0x001a3800013a7983 */ /* 0x002f220000300a00 */
[----:B------:R-:W-:-:S03]  /*84bc0*/  PRMT R4, R50, 0x7771, RZ ;  /* 0x0000777132047816 */ /* 0x000fc600000000ff */
[----:B------:R-:W4:Y:S06]  /*84bd0*/  LDL.LU R52, [R1+0x150] ;  /* 0x0001500001347983 */ /* 0x000f2c0000300800 */
[----:B------:R1:W-:Y:S04]  /*84be0*/  @P6 STG.E.U8 desc[UR28][R60.64], R4 ;  /* 0x000000043c006986 */ /* 0x0003e8000c10111c */
        /* <DEDUP_REMOVED lines=13> */
[----:B------:R-:W-:-:S11]  /*84cc0*/  PRMT R4, R51, 0x7770, RZ ;  /* 0x0000777033047816 */ /* 0x000fd600000000ff */
[----:B--2---:R1:W-:Y:S01]  /*84cd0*/  @P6 STG.E.U8 desc[UR28][R18.64], R4 ;  /* 0x0000000412006986 */ /* 0x0043e2000c10111c */
[----:B0-----:R-:W-:Y:S01]  /*84ce0*/  ISETP.LT.AND P6, PT, R20, UR4, !P5 ;  /* 0x0000000414007c0c */ /* 0x001fe2000efc1270 */
[----:B------:R-:W0:Y:S02]  /*84cf0*/  LDCU UR4, c[0x0][0x398] ;  /* 0x00007300ff0477ac */ /* 0x000e240008000800 */
[----:B-1----:R-:W2:Y:S01]  /*84d00*/  LDL.LU.64 R18, [R1+0x1598] ;  /* 0x0015980001127983 */ /* 0x002ea20000300a00 */
[----:B------:R-:W-:-:S03]  /*84d10*/  PRMT R4, R51, 0x7771, RZ ;  /* 0x0000777133047816 */ /* 0x000fc600000000ff */
[----:B------:R-:W2:Y:S06]  /*84d20*/  LDL.LU R50, [R1+0x1c4] ;  /* 0x0001c40001327983 */ /* 0x000eac0000300800 */
[----:B------:R1:W-:Y:S01]  /*84d30*/  @P6 STG.E.U8 desc[UR28][R26.64], R4 ;  /* 0x000000041a006986 */ /* 0x0003e2000c10111c */
[----:B0-----:R-:W-:Y:S01]  /*84d40*/  ISETP.LT.AND P6, PT, R25, UR4, !P5 ;  /* 0x0000000419007c0c */ /* 0x001fe2000efc1270 */
[----:B------:R-:W0:Y:S01]  /*84d50*/  LDCU UR4, c[0x0][0x398] ;  /* 0x00007300ff0477ac */ /* 0x000e220008000800 */
[----:B-1----:R-:W-:-:S11]  /*84d60*/  PRMT R4, R51, 0x7772, RZ ;  /* 0x0000777233047816 */ /* 0x002fd600000000ff */
[----:B---3--:R1:W-:Y:S04]  /*84d70*/  @P6 STG.E.U8 desc[UR28][R14.64], R4 ;  /* 0x000000040e006986 */ /* 0x0083e8000c10111c */
[----:B-1----:R-:W3:Y:S01]  /*84d80*/  LDL.LU.64 R14, [R1+0x1a18] ;  /* 0x001a1800010e7983 */ /* 0x002ee20000300a00 */
[----:B------:R-:W-:Y:S01]  /*84d90*/  ISETP.LT.AND P6, PT, R21, UR30, !P5 ;  /* 0x0000001e15007c0c */ /* 0x000fe2000efc1270 */
[----:B------:R-:W1:Y:S01]  /*84da0*/  LDCU.64 UR30, c[0x0][0x398] ;  /* 0x00007300ff1e77ac */ /* 0x000e620008000a00 */
[----:B------:R-:W-:-:S11]  /*84db0*/  PRMT R4, R51, 0x7773, RZ ;  /* 0x0000777333047816 */ /* 0x000fd600000000ff */
[----:B----4-:R4:W-:Y:S01]  /*84dc0*/  @P6 STG.E.U8 desc[UR28][R58.64], R4 ;  /* 0x000000043a006986 */ /* 0x0109e2000c10111c */
[----:B0-----:R-:W-:Y:S01]  /*84dd0*/  ISETP.LT.AND P6, PT, R6, UR4, !P5 ;  /* 0x0000000406007c0c */ /* 0x001fe2000efc1270 */
[----:B------:R-:W0:Y:S02]  /*84de0*/  LDCU UR4, c[0x0][0x398] ;  /* 0x00007300ff0477ac */ /* 0x000e240008000800 */
[----:B----4-:R-:W4:Y:S01]  /*84df0*/  LDL.LU.64 R58, [R1+0x1a10] ;  /* 0x001a1000013a7983 */ /* 0x010f220000300a00 */
[----:B------:R-:W-:-:S09]  /*84e00*/  PRMT R4, R52, 0x7770, RZ ;  /* 0x0000777034047816 */ /* 0x000fd200000000ff */
[----:B------:R0:W-:Y:S04]  /*84e10*/  @P6 STG.E.U8 desc[UR28][R60.64], R4 ;  /* 0x000000043c006986 */ /* 0x0001e8000c10111c */
[----:B0-----:R-:W4:Y:S01]  /*84e20*/  LDL.LU.64 R60, [R1+0x1a08] ;  /* 0x001a0800013c7983 */ /* 0x001f220000300a00 */
[----:B------:R-:W-:Y:S01]  /*84e30*/  ISETP.LT.AND P6, PT, R57, UR4, !P5 ;  /* 0x0000000439007c0c */ /* 0x000fe2000efc1270 */
[----:B------:R-:W0:Y:S01]  /*84e40*/  LDCU UR4, c[0x0][0x398] ;  /* 0x00007300ff0477ac */ /* 0x000e220008000800 */
[----:B------:R-:W-:-:S11]  /*84e50*/  PRMT R4, R52, 0x7771, RZ ;  /* 0x0000777134047816 */ /* 0x000fd600000000ff */
        /* <DEDUP_REMOVED lines=10> */
[----:B------:R-:W-:Y:S01]  /*84f00*/  PRMT R4, R52, 0x7773, RZ ;  /* 0x0000777334047816 */ /* 0x000fe200000000ff */
[----:B------:R-:W-:-:S10]  /*84f10*/  VIADD R10, R5, 0x2 ;  /* 0x00000002050a7836 */ /* 0x000fd40000000000 */
[----:B--2---:R1:W-:Y:S04]  /*84f20*/  @P5 STG.E.U8 desc[UR28][R18.64], R4 ;  /* 0x0000000412005986 */ /* 0x0043e8000c10111c */
[----:B-1----:R-:W2:Y:S01]  /*84f30*/  LDL.LU.64 R18, [R1+0x19f0] ;  /* 0x0019f00001127983 */ /* 0x002ea20000300a00 */
[----:B------:R-:W-:-:S04]  /*84f40*/  ISETP.GE.AND P5, PT, R10, UR31, PT ;  /* 0x0000001f0a007c0c */ /* 0x000fc8000bfa6270 */
[----:B0-----:R-:W-:Y:S01]  /*84f50*/  ISETP.LT.AND P6, PT, R48, UR4, !P5 ;  /* 0x0000000430007c0c */ /* 0x001fe2000efc1270 */
[----:B------:R-:W0:Y:S01]  /*84f60*/  LDCU UR4, c[0x0][0x398] ;  /* 0x00007300ff0477ac */ /* 0x000e220008000800 */
[----:B------:R-:W-:-:S11]  /*84f70*/  PRMT R4, R50, 0x7770, RZ ;  /* 0x0000777032047816 */ /* 0x000fd600000000ff */
[----:B---3--:R1:W-:Y:S04]  /*84f80*/  @P6 STG.E.U8 desc[UR28][R14.64], R4 ;  /* 0x000000040e006986 */ /* 0x0083e8000c10111c */
[----:B-1----:R-:W3:Y:S01]  /*84f90*/  LDL.LU.64 R14, [R1+0x19e8] ;  /* 0x0019e800010e7983 */ /* 0x002ee20000300a00 */
[----:B0-----:R-:W-:Y:S01]  /*84fa0*/  ISETP.LT.AND P6, PT, R49, UR4, !P5 ;  /* 0x0000000431007c0c */ /* 0x001fe2000efc1270 */
[----:B------:R-:W0:Y:S01]  /*84fb0*/  LDCU UR4, c[0x0][0x398] ;  /* 0x00007300ff0477ac */ /* 0x000e220008000800 */
[----:B------:R-:W-:-:S11]  /*84fc0*/  PRMT R4, R50, 0x7771, RZ ;  /* 0x0000777132047816 */ /* 0x000fd600000000ff */
[----:B----4-:R1:W-:Y:S01]  /*84fd0*/  @P6 STG.E.U8 desc[UR28][R58.64], R4 ;  /* 0x000000043a006986 */ /* 0x0103e2000c10111c */
        /* <DEDUP_REMOVED lines=8> */
[----:B------:R-:W0:Y:S02]  /*85060*/  LDCU UR4, c[0x0][0x398] ;  /* 0x00007300ff0477ac */ /* 0x000e240008000800 */
[----:B------:R-:W4:Y:S01]  /*85070*/  LDL.LU.64 R26, [R1+0x19d0] ;  /* 0x0019d000011a7983 */ /* 0x000f220000300a00 */
[----:B------:R-:W-:-:S09]  /*85080*/  PRMT R4, R50, 0x7773, RZ ;  /* 0x0000777332047816 */ /* 0x000fd200000000ff */
        /* <DEDUP_REMOVED lines=9> */
[----:B------:R-:W-:Y:S01]  /*85120*/  PRMT R4, R51, 0x7771, RZ ;  /* 0x0000777133047816 */ /* 0x000fe200000000ff */
[----:B------:R-:W4:Y:S10]  /*85130*/  LDL.LU R50, [R1+0x194] ;  /* 0x0001940001327983 */ /* 0x000f340000300800 */
[----:B--2---:R1:W-:Y:S04]  /*85140*/  @P6 STG.E.U8 desc[UR28][R18.64], R4 ;  /* 0x0000000412006986 */ /* 0x0043e8000c10111c */
[----:B-1----:R-:W2:Y:S01]  /*85150*/  LDL.LU.64 R18, [R1+0x19b8] ;  /* 0x0019b80001127983 */ /* 0x002ea20000300a00 */
        /* <DEDUP_REMOVED lines=12> */
[----:B------:R-:W-:-:S09]  /*85220*/  PRMT R4, R52, 0x7770, RZ ;  /* 0x0000777034047816 */ /* 0x000fd200000000ff */
[----:B------:R1:W-:Y:S01]  /*85230*/  @P6 STG.E.U8 desc[UR28][R60.64], R4 ;  /* 0x000000043c006986 */ /* 0x0003e2000c10111c */
[----:B0-----:R-:W-:Y:S01]  /*85240*/  ISETP.LT.AND P6, PT, R20, UR4, !P5 ;  /* 0x0000000414007c0c */ /* 0x001fe2000efc1270 */
[----:B------:R-:W0:Y:S02]  /*85250*/  LDCU UR4, c[0x0][0x398] ;  /* 0x00007300ff0477ac */ /* 0x000e240008000800 */
[----:B-1----:R-:W4:Y:S01]  /*85260*/  LDL.LU.64 R60, [R1+0x1568] ;  /* 0x00156800013c7983 */ /* 0x002f220000300a00 */
[----:B------:R-:W-:-:S03]  /*85270*/  PRMT R4, R52, 0x7771, RZ ;  /* 0x0000777134047816 */ /* 0x000fc600000000ff */
[----:B------:R-:W4:Y:S06]  /*85280*/  LDL.LU R51, [R1+0x184] ;  /* 0x0001840001337983 */ /* 0x000f2c0000300800 */
[----:B------:R1:W-:Y:S01]  /*85290*/  @P6 STG.E.U8 desc[UR28][R26.64], R4 ;  /* 0x000000041a006986 */ /* 0x0003e2000c10111c */
[----:B0-----:R-:W-:Y:S01]  /*852a0*/  ISETP.LT.AND P6, PT, R25, UR4, !P5 ;  /* 0x0000000419007c0c */ /* 0x001fe2000efc1270 */
[----:B------:R-:W0:Y:S01]  /*852b0*/  LDCU UR4, c[0x0][0x398] ;  /* 0x00007300ff0477ac */ /* 0x000e220008000800 */
[----:B-1----:R-:W-:-:S11]  /*852c0*/  PRMT R4, R52, 0x7772, RZ ;  /* 0x0000777234047816 */ /* 0x002fd600000000ff */
[----:B------:R1:W-:Y:S01]  /*852d0*/  @P6 STG.E.U8 desc[UR28][R22.64], R4 ;  /* 0x0000000416006986 */ /* 0x0003e2000c10111c */
[----:B------:R-:W-:Y:S01]  /*852e0*/  ISETP.LT.AND P6, PT, R21, UR26, !P5 ;  /* 0x0000001a15007c0c */ /* 0x000fe2000efc1270 */
[----:B------:R-:W0:Y:S02]  /*852f0*/  LDCU.64 UR26, c[0x0][0x398] ;  /* 0x00007300ff1a77ac */ /* 0x000e240008000a00 */
[----:B-1----:R-:W4:Y:S01]  /*85300*/  LDL.LU.64 R22, [R1+0x19a0] ;  /* 0x0019a00001167983 */ /* 0x002f220000300a00 */
[----:B------:R-:W-:-:S09]  /*85310*/  PRMT R4, R52, 0x7773, RZ ;  /* 0x0000777334047816 */ /* 0x000fd200000000ff */
        /* <DEDUP_REMOVED lines=15> */
[----:B------:R-:W-:Y:S01]  /*85410*/  PRMT R4, R50, 0x7772, RZ ;  /* 0x0000777232047816 */ /* 0x000fe200000000ff */
[----:B------:R-:W3:Y:S01]  /*85420*/  LDL.LU R52, [R1+0x174] ;  /* 0x0001740001347983 */ /* 0x000ee20000300800 */
[----:B0-----:R-:W-:Y:S01]  /*85430*/  ISETP.LT.AND P5, PT, R54, UR4, !P5 ;  /* 0x0000000436007c0c */ /* 0x001fe2000efa1270 */
[----:B------:R-:W0:Y:S08]  /*85440*/  LDCU UR4, c[0x0][0x398] ;  /* 0x00007300ff0477ac */ /* 0x000e300008000800 */
[----:B----4-:R1:W-:Y:S04]  /*85450*/  @P6 STG.E.U8 desc[UR28][R58.64], R4 ;  /* 0x000000043a006986 */ /* 0x0103e8000c10111c */
        /* <DEDUP_REMOVED lines=134> */
[----:B------:R-:W0:Y:S01]  /*85cc0*/  LDCU UR4, c[0x0][0x398] ;  /* 0x00007300ff0477ac */ /* 0x000e220008000800 */
[C---:B-1----:R-:W-:Y:S01]  /*85cd0*/  PRMT R4, R51.reuse, 0x7770, RZ ;  /* 0x0000777033047816 */ /* 0x042fe200000000ff */
[----:B------:R-:W4:Y:S10]  /*85ce0*/  LDL.LU.64 R58, [R1+0x18b8] ;  /* 0x0018b800013a7983 */ /* 0x000f340000300a00 */
        /* <DEDUP_REMOVED lines=38> */
[----:B------:R-:W-:-:S04]  /*85f50*/  ISETP.GE.AND P5, PT, R10, UR27, PT ;  /* 0x0000001b0a007c0c */ /* 0x000fc8000bfa6270 */
[----:B0-----:R-:W-:Y:S01]  /*85f60*/  ISETP.LT.AND P6, PT, R48, UR4, !P5 ;  /* 0x0000000430007c0c */ /* 0x001fe2000efc1270 */
[----:B------:R-:W0:Y:S01]  /*85f70*/  LDCU UR4, c[0x0][0x398] ;  /* 0x00007300ff0477ac */ /* 0x000e220008000800 */
[----:B-1----:R-:W4:Y:S01]  /*85f80*/  LDL.LU.64 R60, [R1+0x1888] ;  /* 0x00188800013c7983 */ /* 0x002f220000300a00 */
[----:B------:R-:W-:-:S10]  /*85f90*/  PRMT R4, R50, 0x7770, RZ ;  /* 0x0000777032047816 */ /* 0x000fd400000000ff */
        /* <DEDUP_REMOVED lines=28> */
[----:B------:R1:W-:Y:S01]  /*86160*/  @P6 STG.E.U8 desc[UR28][R60.64], R4 ;  /* 0x000000043c006986 */ /* 0x0003e2000c10111c */
        /* <DEDUP_REMOVED lines=16> */
[----:B------:R-:W0:Y:S01]  /*86270*/  LDCU UR4, c[0x0][0x398] ;  /* 0x00007300ff0477ac */ /* 0x000e220008000800 */
[----:B-1----:R-:W-:Y:S01]  /*86280*/  PRMT R4, R52, 0x7771, RZ ;  /* 0x0000777134047816 */ /* 0x002fe200000000ff */
[----:B------:R-:W2:Y:S10]  /*86290*/  LDL.LU.64 R18, [R1+0x14b8] ;  /* 0x0014b80001127983 */ /* 0x000eb40000300a00 */
[----:B------:R1:W-:Y:S01]  /*862a0*/  @P6 STG.E.U8 desc[UR28][R26.64], R4 ;  /* 0x000000041a006986 */ /* 0x0003e2000c10111c */
[----:B0-----:R-:W-:-:S03]  /*862b0*/  ISETP.LT.AND P6, PT, R25, UR4, !P5 ;  /* 0x0000000419007c0c */ /* 0x001fc6000efc1270 */
[----:B------:R-:W2:Y:S01]  /*862c0*/  LDL.LU R51, [R1+0x1cc] ;  /* 0x0001cc0001337983 */ /* 0x000ea20000300800 */
[----:B------:R-:W0:Y:S01]  /*862d0*/  LDCU UR4, c[0x0][0x398] ;  /* 0x00007300ff0477ac */ /* 0x000e220008000800 */
[----:B-1----:R-:W-:-:S08]  /*862e0*/  PRMT R4, R52, 0x7772, RZ ;  /* 0x0000777234047816 */ /* 0x002fd000000000ff */
        /* <DEDUP_REMOVED lines=27> */
[----:B--2---:R1:W-:Y:S01]  /*864a0*/  @P5 STG.E.U8 desc[UR28][R18.64], R4 ;  /* 0x0000000412005986 */ /* 0x0043e2000c10111c */
[----:B------:R-:W-:-:S04]  /*864b0*/  ISETP.GE.AND P5, PT, R10, UR31, PT ;  /* 0x0000001f0a007c0c */ /* 0x000fc8000bfa6270 */
[----:B0-----:R-:W-:Y:S01]  /*864c0*/  ISETP.LT.AND P6, PT, R48, UR4, !P5 ;  /* 0x0000000430007c0c */ /* 0x001fe2000efc1270 */
[----:B------:R-:W0:Y:S01]  /*864d0*/  LDCU UR4, c[0x0][0x398] ;  /* 0x00007300ff0477ac */ /* 0x000e220008000800 */
[----:B-1----:R-:W2:Y:S01]  /*864e0*/  LDL.LU.64 R18, [R1+0x1810] ;  /* 0x0018100001127983 */ /* 0x002ea20000300a00 */
[----:B------:R-:W-:-:S10]  /*864f0*/  PRMT R4, R51, 0x7770, RZ ;  /* 0x0000777033047816 */ /* 0x000fd400000000ff */
        /* <DEDUP_REMOVED lines=15> */
[----:B------:R-:W-:-:S03]  /*865f0*/  PRMT R4, R51, 0x7773, RZ ;  /* 0x0000777333047816 */ /* 0x000fc600000000ff */
[----:B------:R-:W4:Y:S06]  /*86600*/  LDL.LU.64 R26, [R1+0x17a8] ;  /* 0x0017a800011a7983 */ /* 0x000f2c0000300a00 */
[----:B------:R1:W-:Y:S01]  /*86610*/  @P6 STG.E.U8 desc[UR28][R22.64], R4 ;  /* 0x0000000416006986 */ /* 0x0003e2000c10111c */
[----:B0-----:R-:W-:Y:S01]  /*86620*/  ISETP.LT.AND P6, PT, R55, UR4, !P5 ;  /* 0x0000000437007c0c */ /* 0x001fe2000efc1270 */
[----:B------:R-:W0:Y:S01]  /*86630*/  LDCU UR4, c[0x0][0x398] ;  /* 0x00007300ff0477ac */ /* 0x000e220008000800 */
[----:B-1----:R-:W-:-:S11]  /*86640*/  PRMT R4, R52, 0x7770, RZ ;  /* 0x0000777034047816 */ /* 0x002fd600000000ff */
[----:B------:R1:W-:Y:S04]  /*86650*/  @P6 STG.E.U8 desc[UR28][R8.64], R4 ;  /* 0x0000000408006986 */ /* 0x0003e8000c10111c */
[----:B-1----:R-:W4:Y:S01]  /*86660*/  LDL.LU.64 R8, [R1+0x17a0] ;  /* 0x0017a00001087983 */ /* 0x002f220000300a00 */
[----:B0-----:R-:W-:Y:S01]  /*86670*/  ISETP.LT.AND P6, PT, R28, UR4, !P5 ;  /* 0x000000041c007c0c */ /* 0x001fe2000efc1270 */
[----:B------:R-:W0:Y:S02]  /*86680*/  LDCU UR4, c[0x0][0x398] ;  /* 0x00007300ff0477ac */ /* 0x000e240008000800 */
[----:B------:R-:W4:Y:S01]  /*86690*/  LDL.LU.64 R22, [R1+0x1798] ;  /* 0x0017980001167983 */ /* 0x000f220000300a00 */
[----:B------:R-:W-:-:S03]  /*866a0*/  PRMT R4, R52, 0x7771, RZ ;  /* 0x0000777134047816 */ /* 0x000fc600000000ff */
[----:B------:R-:W4:Y:S06]  /*866b0*/  LDL.LU R51, [R1+0x19c] ;  /* 0x00019c0001337983 */ /* 0x000f2c0000300800 */
[----:B--2---:R1:W-:Y:S01]  /*866c0*/  @P6 STG.E.U8 desc[UR28][R18.64], R4 ;  /* 0x0000000412006986 */ /* 0x0043e2000c10111c */
[----:B0-----:R-:W-:Y:S01]  /*866d0*/  ISETP.LT.AND P6, PT, R17, UR4, !P5 ;  /* 0x0000000411007c0c */ /* 0x001fe2000efc1270 */
[----:B------:R-:W0:Y:S02]  /*866e0*/  LDCU UR4, c[0x0][0x398] ;  /* 0x00007300ff0477ac */ /* 0x000e240008000800 */
[----:B-1----:R-:W2:Y:S01]  /*866f0*/  LDL.LU.64 R18, [R1+0x1790] ;  /* 0x0017900001127983 */ /* 0x002ea20000300a00 */
        /* <DEDUP_REMOVED lines=9> */
[----:B-1----:R-:W-:Y:S01]  /*86790*/  PRMT R4, R50, 0x7770, RZ ;  /* 0x0000777032047816 */ /* 0x002fe200000000ff */
[----:B------:R-:W4:Y:S10]  /*867a0*/  LDL.LU.64 R58, [R1+0x1780] ;  /* 0x00178000013a7983 */ /* 0x000f340000300a00 */
[----:B------:R1:W-:Y:S01]  /*867b0*/  @P6 STG.E.U8 desc[UR28][R60.64], R4 ;  /* 0x000000043c006986 */ /* 0x0003e2000c10111c */
[----:B0-----:R-:W-:Y:S01]  /*867c0*/  ISETP.LT.AND P6, PT, R20, UR4, !P5 ;  /* 0x0000000414007c0c */ /* 0x001fe2000efc1270 */
[----:B------:R-:W0:Y:S01]  /*867d0*/  LDCU UR4, c[0x0][0x398] ;  /* 0x00007300ff0477ac */ /* 0x000e220008000800 */
[----:B-1----:R-:W-:Y:S01]  /*867e0*/  PRMT R4, R50, 0x7771, RZ ;  /* 0x0000777132047816 */ /* 0x002fe200000000ff */
[----:B------:R-:W4:Y:S10]  /*867f0*/  LDL.LU.64 R60, [R1+0x1488] ;  /* 0x00148800013c7983 */ /* 0x000f340000300a00 */
[----:B------:R1:W-:Y:S01]  /*86800*/  @P6 STG.E.U8 desc[UR28][R26.64], R4 ;  /* 0x000000041a006986 */ /* 0x0003e2000c10111c */
[----:B0-----:R-:W-:-:S03]  /*86810*/  ISETP.LT.AND P6, PT, R25, UR4, !P5 ;  /* 0x0000000419007c0c */ /* 0x001fc6000efc1270 */
[----:B------:R-:W4:Y:S01]  /*86820*/  LDL.LU R52, [R1+0x18c] ;  /* 0x00018c0001347983 */ /* 0x000f220000300800 */
[----:B------:R-:W0:Y:S01]  /*86830*/  LDCU UR4, c[0x0][0x398] ;  /* 0x00007300ff0477ac */ /* 0x000e220008000800 */
[----:B-1----:R-:W-:-:S08]  /*86840*/  PRMT R4, R50, 0x7772, RZ ;  /* 0x0000777232047816 */ /* 0x002fd000000000ff */
[----:B------:R1:W-:Y:S04]  /*86850*/  @P6 STG.E.U8 desc[UR28][R8.64], R4 ;  /* 0x0000000408006986 */ /* 0x0003e8000c10111c */
[----:B-1----:R-:W4:Y:S01]  /*86860*/  LDL.LU.64 R8, [R1+0x1778] ;  /* 0x0017780001087983 */ /* 0x002f220000300a00 */
[----:B------:R-:W-:Y:S01]  /*86870*/  ISETP.LT.AND P6, PT, R21, UR26, !P5 ;  /* 0x0000001a15007c0c */ /* 0x000fe2000efc1270 */
[----:B------:R-:W1:Y:S01]  /*86880*/  LDCU.64 UR26, c[0x0][0x398] ;  /* 0x00007300ff1a77ac */ /* 0x000e620008000a00 */
[----:B------:R-:W-:-:S11]  /*86890*/  PRMT R4, R50, 0x7773, RZ ;  /* 0x0000777332047816 */ /* 0x000fd600000000ff */
[----:B------:R1:W-:Y:S01]  /*868a0*/  @P6 STG.E.U8 desc[UR28][R22.64], R4 ;  /* 0x0000000416006986 */ /* 0x0003e2000c10111c */
[----:B0-----:R-:W-:Y:S01]  /*868b0*/  ISETP.LT.AND P6, PT, R6, UR4, !P5 ;  /* 0x0000000406007c0c */ /* 0x001fe2000efc1270 */
[----:B------:R-:W0:Y:S02]  /*868c0*/  LDCU UR4, c[0x0][0x398] ;  /* 0x00007300ff0477ac */ /* 0x000e240008000800 */
[----:B-1----:R-:W4:Y:S01]  /*868d0*/  LDL.LU.64 R22, [R1+0x1770] ;  /* 0x0017700001167983 */ /* 0x002f220000300a00 */
[----:B------:R-:W-:Y:S01]  /*868e0*/  PRMT R4, R51, 0x7770, RZ ;  /* 0x0000777033047816 */ /* 0x000fe200000000ff */
[----:B------:R-:W-:-:S08]  /*868f0*/  VIADD R10, R5, 0x7 ;  /* 0x00000007050a7836 */ /* 0x000fd00000000000 */
        /* <DEDUP_REMOVED lines=9> */
[C---:B------:R-:W-:Y:S01]  /*86990*/  PRMT R4, R51.reuse, 0x7772, RZ ;  /* 0x0000777233047816 */ /* 0x040fe200000000ff */
        /* <DEDUP_REMOVED lines=12> */
[----:B------:R1:W-:Y:S04]  /*86a60*/  @P6 STG.E.U8 desc[UR28][R8.64], R4 ;  /* 0x0000000408006986 */ /* 0x0003e8000c10111c */
[----:B-1----:R-:W4:Y:S01]  /*86a70*/  LDL.LU.64 R8, [R1+0x1748] ;  /* 0x0017480001087983 */ /* 0x002f220000300a00 */
[----:B0-----:R-:W-:Y:S01]  /*86a80*/  ISETP.LT.AND P6, PT, R49, UR4, !P5 ;  /* 0x0000000431007c0c */ /* 0x001fe2000efc1270 */
[----:B------:R-:W0:Y:S01]  /*86a90*/  LDCU UR4, c[0x0][0x398] ;  /* 0x00007300ff0477ac */ /* 0x000e220008000800 */
[C---:B------:R-:W-:Y:S01]  /*86aa0*/  PRMT R4, R52.reuse, 0x7771, RZ ;  /* 0x0000777134047816 */ /* 0x040fe200000000ff */
[----:B------:R-:W4:Y:S04]  /*86ab0*/  LDL.LU.64 R26, [R1+0x1740] ;  /* 0x00174000011a7983 */ /* 0x000f280000300a00 */
[----:B------:R-:W4:Y:S06]  /*86ac0*/  LDL.LU R51, [R1+0x16c] ;  /* 0x00016c0001337983 */ /* 0x000f2c0000300800 */
[----:B------:R1:W-:Y:S01]  /*86ad0*/  @P6 STG.E.U8 desc[UR28][R22.64], R4 ;  /* 0x0000000416006986 */ /* 0x0003e2000c10111c */
[----:B0-----:R-:W-:Y:S01]  /*86ae0*/  ISETP.LT.AND P6, PT, R11, UR4, !P5 ;  /* 0x000000040b007c0c */ /* 0x001fe2000efc1270 */
[----:B------:R-:W0:Y:S01]  /*86af0*/  LDCU UR4, c[0x0][0x398] ;  /* 0x00007300ff0477ac */ /* 0x000e220008000800 */
[----:B-1----:R-:W-:-:S11]  /*86b00*/  PRMT R4, R52, 0x7772, RZ ;  /* 0x0000777234047816 */ /* 0x002fd600000000ff */
[----:B--2---:R1:W-:Y:S01]  /*86b10*/  @P6 STG.E.U8 desc[UR28][R18.64], R4 ;  /* 0x0000000412006986 */ /* 0x0043e2000c10111c */
[----:B0-----:R-:W-:Y:S01]  /*86b20*/  ISETP.LT.AND P6, PT, R53, UR4, !P5 ;  /* 0x0000000435007c0c */ /* 0x001fe2000efc1270 */
[----:B------:R-:W0:Y:S02]  /*86b30*/  LDCU UR4, c[0x0][0x398] ;  /* 0x00007300ff0477ac */ /* 0x000e240008000800 */
[----:B-1----:R-:W2:Y:S01]  /*86b40*/  LDL.LU.64 R18, [R1+0x1738] ;  /* 0x0017380001127983 */ /* 0x002ea20000300a00 */
[----:B------:R-:W-:-:S09]  /*86b50*/  PRMT R4, R52, 0x7773, RZ ;  /* 0x0000777334047816 */ /* 0x000fd200000000ff */
[----:B---3--:R1:W-:Y:S04]  /*86b60*/  @P6 STG.E.U8 desc[UR28][R14.64], R4 ;  /* 0x000000040e006986 */ /* 0x0083e8000c10111c */
[----:B-1----:R-:W3:Y:S04]  /*86b70*/  LDL.LU.64 R14, [R1+0x1730] ;  /* 0x00173000010e7983 */ /* 0x002ee80000300a00 */
[----:B------:R-:W3:Y:S01]  /*86b80*/  LDL.LU.64 R30, [R1+0x1728] ;  /* 0x00172800011e7983 */ /* 0x000ee20000300a00 */
[----:B0-----:R-:W-:Y:S01]  /*86b90*/  ISETP.LT.AND P6, PT, R55, UR4, !P5 ;  /* 0x0000000437007c0c */ /* 0x001fe2000efc1270 */
[----:B------:R-:W0:Y:S01]  /*86ba0*/  LDCU UR4, c[0x0][0x398] ;  /* 0x00007300ff0477ac */ /* 0x000e220008000800 */
[----:B------:R-:W-:Y:S01]  /*86bb0*/  PRMT R4, R50, 0x7770, RZ ;  /* 0x0000777032047816 */ /* 0x000fe200000000ff */
[----:B------:R-:W3:Y:S10]  /*86bc0*/  LDL.LU.64 R22, [R1+0x1720] ;  /* 0x0017200001167983 */ /* 0x000ef40000300a00 */
[----:B----4-:R1:W-:Y:S01]  /*86bd0*/  @P6 STG.E.U8 desc[UR28][R58.64], R4 ;  /* 0x000000043a006986 */ /* 0x0103e2000c10111c */
[----:B0-----:R-:W-:Y:S01]  /*86be0*/  ISETP.LT.AND P6, PT, R28, UR4, !P5 ;  /* 0x000000041c007c0c */ /* 0x001fe2000efc1270 */
[----:B------:R-:W0:Y:S01]  /*86bf0*/  LDCU UR4, c[0x0][0x398] ;  /* 0x00007300ff0477ac */ /* 0x000e220008000800 */
[C---:B-1----:R-:W-:Y:S01]  /*86c00*/  PRMT R4, R50.reuse, 0x7771, RZ ;  /* 0x0000777132047816 */ /* 0x042fe200000000ff */
[----:B------:R-:W4:Y:S10]  /*86c10*/  LDL.LU R59, [R1+0x15c] ;  /* 0x00015c00013b7983 */ /* 0x000f340000300800 */
        /* <DEDUP_REMOVED lines=15> */
[----:B--2---:R1:W-:Y:S01]  /*86d10*/  @P6 STG.E.U8 desc[UR28][R18.64], R4 ;  /* 0x0000000412006986 */ /* 0x0043e2000c10111c */
[----:B0-----:R-:W-:Y:S01]  /*86d20*/  ISETP.LT.AND P6, PT, R20, UR4, !P5 ;  /* 0x0000000414007c0c */ /* 0x001fe2000efc1270 */
[----:B------:R-:W0:Y:S02]  /*86d30*/  LDCU UR4, c[0x0][0x398] ;  /* 0x00007300ff0477ac */ /* 0x000e240008000800 */
[----:B-1----:R-:W2:Y:S01]  /*86d40*/  LDL.LU.64 R18, [R1+0x1478] ;  /* 0x0014780001127983 */ /* 0x002ea20000300a00 */
[----:B------:R-:W-:-:S09]  /*86d50*/  PRMT R4, R51, 0x7771, RZ ;  /* 0x0000777133047816 */ /* 0x000fd200000000ff */
[----:B---3--:R1:W-:Y:S01]  /*86d60*/  @P6 STG.E.U8 desc[UR28][R14.64], R4 ;  /* 0x000000040e006986 */ /* 0x0083e2000c10111c */
[----:B0-----:R-:W-:Y:S01]  /*86d70*/  ISETP.LT.AND P6, PT, R25, UR4, !P5 ;  /* 0x0000000419007c0c */ /* 0x001fe2000efc1270 */
[----:B------:R-:W0:Y:S01]  /*86d80*/  LDCU UR4, c[0x0][0x398] ;  /* 0x00007300ff0477ac */ /* 0x000e220008000800 */
[C---:B-1----:R-:W-:Y:S01]  /*86d90*/  PRMT R4, R51.reuse, 0x7772, RZ ;  /* 0x0000777233047816 */ /* 0x042fe200000000ff */
[----:B------:R-:W3:Y:S04]  /*86da0*/  LDL.LU.64 R14, [R1+0x2bf8] ;  /* 0x002bf800010e7983 */ /* 0x000ee80000300a00 */
[----:B------:R-:W3:Y:S06]  /*86db0*/  LDL.LU R52, [R1+0x140] ;  /* 0x0001400001347983 */ /* 0x000eec0000300800 */
[----:B------:R1:W-:Y:S02]  /*86dc0*/  @P6 STG.E.U8 desc[UR28][R30.64], R4 ;  /* 0x000000041e006986 */ /* 0x0003e4000c10111c */
[----:B-1----:R-:W-:-:S02]  /*86dd0*/  PRMT R4, R51, 0x7773, RZ ;  /* 0x0000777333047816 */ /* 0x002fc400000000ff */
[----:B------:R-:W3:Y:S01]  /*86de0*/  LDL.LU.64 R50, [R1+0x1700] ;  /* 0x0017000001327983 */ /* 0x000ee20000300a00 */
[----:B------:R-:W-:Y:S01]  /*86df0*/  ISETP.LT.AND P6, PT, R21, UR30, !P5 ;  /* 0x0000001e15007c0c */ /* 0x000fe2000efc1270 */
[----:B------:R-:W1:-:S12]  /*86e00*/  LDCU.64 UR30, c[0x0][0x398] ;  /* 0x00007300ff1e77ac */ /* 0x000e580008000a00 */
[----:B------:R1:W-:Y:S01]  /*86e10*/  @P6 STG.E.U8 desc[UR28][R22.64], R4 ;  /* 0x0000000416006986 */ /* 0x0003e2000c10111c */
[----:B0-----:R-:W-:Y:S01]  /*86e20*/  ISETP.LT.AND P6, PT, R6, UR4, !P5 ;  /* 0x0000000406007c0c */ /* 0x001fe2000efc1270 */
[----:B------:R-:W0:Y:S02]  /*86e30*/  LDCU UR4, c[0x0][0x398] ;  /* 0x00007300ff0477ac */ /* 0x000e240008000800 */
[----:B-1----:R-:W3:Y:S01]  /*86e40*/  LDL.LU.64 R22, [R1+0x16f8] ;  /* 0x0016f80001167983 */ /* 0x002ee20000300a00 */
[----:B----4-:R-:W-:-:S09]  /*86e50*/  PRMT R4, R59, 0x7770, RZ ;  /* 0x000077703b047816 */ /* 0x010fd200000000ff */
        /* <DEDUP_REMOVED lines=11> */
[----:B------:R1:W-:Y:S01]  /*86f10*/  @P6 STG.E.U8 desc[UR28][R26.64], R4 ;  /* 0x000000041a006986 */ /* 0x0003e2000c10111c */
[----:B0-----:R-:W-:Y:S01]  /*86f20*/  ISETP.LT.AND P5, PT, R54, UR4, !P5 ;  /* 0x0000000436007c0c */ /* 0x001fe2000efa1270 */
[----:B------:R-:W0:Y:S02]  /*86f30*/  LDCU UR4, c[0x0][0x398] ;  /* 0x00007300ff0477ac */ /* 0x000e240008000800 */
[----:B-1----:R-:W4:Y:S01]  /*86f40*/  LDL.LU.64 R26, [R1+0x16e0] ;  /* 0x0016e000011a7983 */ /* 0x002f220000300a00 */
[----:B------:R-:W-:Y:S01]  /*86f50*/  PRMT R4, R59, 0x7773, RZ ;  /* 0x000077733b047816 */ /* 0x000fe200000000ff */
[----:B------:R-:W-:-:S08]  /*86f60*/  VIADD R10, R5, 0x8 ;  /* 0x00000008050a7836 */ /* 0x000fd00000000000 */
[----:B--2---:R1:W-:Y:S04]  /*86f70*/  @P5 STG.E.U8 desc[UR28][R18.64], R4 ;  /* 0x0000000412005986 */ /* 0x0043e8000c10111c */
[----:B-1----:R-:W2:Y:S01]  /*86f80*/  LDL.LU.64 R18, [R1+0x16d8] ;  /* 0x0016d80001127983 */ /* 0x002ea20000300a00 */
[----:B------:R-:W-:-:S04]  /*86f90*/  ISETP.GE.AND P5, PT, R10, UR31, PT ;  /* 0x0000001f0a007c0c */ /* 0x000fc8000bfa6270 */
[----:B0-----:R-:W-:Y:S01]  /*86fa0*/  ISETP.LT.AND P6, PT, R48, UR4, !P5 ;  /* 0x0000000430007c0c */ /* 0x001fe2000efc1270 */
[----:B------:R-:W0:Y:S01]  /*86fb0*/  LDCU UR4, c[0x0][0x398] ;  /* 0x00007300ff0477ac */ /* 0x000e220008000800 */
[----:B---3--:R-:W-:-:S11]  /*86fc0*/  PRMT R4, R52, 0x7770, RZ ;  /* 0x0000777034047816 */ /* 0x008fd600000000ff */
[----:B------:R1:W-:Y:S04]  /*86fd0*/  @P6 STG.E.U8 desc[UR28][R50.64], R4 ;  /* 0x0000000432006986 */ /* 0x0003e8000c10111c */
[----:B-1----:R-:W3:Y:S01]  /*86fe0*/  LDL.LU.64 R50, [R1+0x16d0] ;  /* 0x0016d00001327983 */ /* 0x002ee20000300a00 */
[----:B0-----:R-:W-:Y:S01]  /*86ff0*/  ISETP.LT.AND P6, PT, R49, UR4, !P5 ;  /* 0x0000000431007c0c */ /* 0x001fe2000efc1270 */
[----:B------:R-:W0:Y:S01]  /*87000*/  LDCU UR4, c[0x0][0x398] ;  /* 0x00007300ff0477ac */ /* 0x000e220008000800 */
[----:B------:R-:W-:-:S11]  /*87010*/  PRMT R4, R52, 0x7771, RZ ;  /* 0x0000777134047816 */ /* 0x000fd600000000ff */
[----:B------:R1:W-:Y:S01]  /*87020*/  @P6 STG.E.U8 desc[UR28][R22.64], R4 ;  /* 0x0000000416006986 */ /* 0x0003e2000c10111c */
[----:B0-----:R-:W-:Y:S01]  /*87030*/  ISETP.LT.AND P6, PT, R11, UR4, !P5 ;  /* 0x000000040b007c0c */ /* 0x001fe2000efc1270 */
[----:B------:R-:W0:Y:S02]  /*87040*/  LDCU UR4, c[0x0][0x398] ;  /* 0x00007300ff0477ac */ /* 0x000e240008000800 */
[----:B-1----:R-:W3:Y:S01]  /*87050*/  LDL.LU.64 R22, [R1+0x16c8] ;  /* 0x0016c80001167983 */ /* 0x002ee20000300a00 */
[----:B------:R-:W-:-:S03]  /*87060*/  PRMT R4, R52, 0x7772, RZ ;  /* 0x0000777234047816 */ /* 0x000fc600000000ff */
[----:B------:R-:W3:Y:S06]  /*87070*/  LDL.LU R59, [R1+0x120] ;  /* 0x00012000013b7983 */ /* 0x000eec0000300800 */
[----:B----4-:R1:W-:Y:S01]  /*87080*/  @P6 STG.E.U8 desc[UR28][R60.64], R4 ;  /* 0x000000043c006986 */ /* 0x0103e2000c10111c */
[----:B0-----:R-:W-:Y:S01]  /*87090*/  ISETP.LT.AND P6, PT, R53, UR4, !P5 ;  /* 0x0000000435007c0c */ /* 0x001fe2000efc1270 */
[----:B------:R-:W0:Y:S02]  /*870a0*/  LDCU UR4, c[0x0][0x398] ;  /* 0x00007300ff0477ac */ /* 0x000e240008000800 */
[----:B-1----:R-:W4:Y:S01]  /*870b0*/  LDL.LU.64 R60, [R1+0x16c0] ;  /* 0x0016c000013c7983 */ /* 0x002f220000300a00 */
[----:B------:R-:W-:-:S09]  /*870c0*/  PRMT R4, R52, 0x7773, RZ ;  /* 0x0000777334047816 */ /* 0x000fd200000000ff */
[----:B------:R1:W-:Y:S04]  /*870d0*/  @P6 STG.E.U8 desc[UR28][R8.64], R4 ;  /* 0x0000000408006986 */ /* 0x0003e8000c10111c */
[----:B-1----:R-:W4:Y:S04]  /*870e0*/  LDL.LU.64 R8, [R1+0x16b8] ;  /* 0x0016b80001087983 */ /* 0x002f280000300a00 */
[----:B------:R-:W4:Y:S01]  /*870f0*/  LDL.LU.64 R30, [R1+0x16b0] ;  /* 0x0016b000011e7983 */ /* 0x000f220000300a00 */
[----:B0-----:R-:W-:Y:S01]  /*87100*/  ISETP.LT.AND P6, PT, R55, UR4, !P5 ;  /* 0x0000000437007c0c */ /* 0x001fe2000efc1270 */
[----:B------:R-:W0:Y:S01]  /*87110*/  LDCU UR4, c[0x0][0x398] ;  /* 0x00007300ff0477ac */ /* 0x000e220008000800 */
[----:B------:R-:W-:-:S02]  /*87120*/  PRMT R4, R58, 0x7770, RZ ;  /* 0x000077703a047816 */ /* 0x000fc400000000ff */
[----:B------:R-:W-:-:S09]  /*87130*/  PRMT R10, R58, 0x7771, RZ ;  /* 0x000077713a0a7816 */ /* 0x000fd200000000ff */
[----:B------:R1:W-:Y:S01]  /*87140*/  @P6 STG.E.U8 desc[UR28][R26.64], R4 ;  /* 0x000000041a006986 */ /* 0x0003e2000c10111c */
[----:B0-----:R-:W-:Y:S01]  /*87150*/  ISETP.LT.AND P6, PT, R28, UR4, !P5 ;  /* 0x000000041c007c0c */ /* 0x001fe2000efc1270 */
[----:B------:R-:W0:Y:S02]  /*87160*/  LDCU UR4, c[0x0][0x398] ;  /* 0x00007300ff0477ac */ /* 0x000e240008000800 */
[----:B-1----:R-:W4:Y:S04]  /*87170*/  LDL.LU.64 R26, [R1+0x16a8] ;  /* 0x0016a800011a7983 */ /* 0x002f280000300a00 */
[----:B------:R-:W4:Y:S06]  /*87180*/  LDL.LU R4, [R1+0x110] ;  /* 0x0001100001047983 */ /* 0x000f2c0000300800 */
        /* <DEDUP_REMOVED lines=10> */
[----:B------:R1:W-:Y:S01]  /*87230*/  @P6 STG.E.U8 desc[UR28][R22.64], R10 ;  /* 0x0000000a16006986 */ /* 0x0003e2000c10111c */
[----:B0-----:R-:W-:Y:S01]  /*87240*/  ISETP.LT.AND P6, PT, R24, UR4, !P5 ;  /* 0x0000000418007c0c */ /* 0x001fe2000efc1270 */
[----:B------:R-:W0:Y:S01]  /*87250*/  LDCU UR4, c[0x0][0x398] ;  /* 0x00007300ff0477ac */ /* 0x000e220008000800 */
[C---:B-1----:R-:W-:Y:S01]  /*87260*/  PRMT R10, R59.reuse, 0x7770, RZ ;  /* 0x000077703b0a7816 */ /* 0x042fe200000000ff */
[----:B------:R-:W3:Y:S10]  /*87270*/  LDL.LU.64 R22, [R1+0x1690] ;  /* 0x0016900001167983 */ /* 0x000ef40000300a00 */
[----:B----4-:R1:W-:Y:S01]  /*87280*/  @P6 STG.E.U8 desc[UR28][R60.64], R10 ;  /* 0x0000000a3c006986 */ /* 0x0103e2000c10111c */
[----:B0-----:R-:W-:Y:S01]  /*87290*/  ISETP.LT.AND P6, PT, R20, UR4, !P5 ;  /* 0x0000000414007c0c */ /* 0x001fe2000efc1270 */
[----:B------:R-:W0:Y:S02]  /*872a0*/  LDCU UR4, c[0x0][0x398] ;  /* 0x00007300ff0477ac */ /* 0x000e240008000800 */
[----:B-1----:R-:W4:Y:S01]  /*872b0*/  LDL.LU.64 R60, [R1+0x13e0] ;  /* 0x0013e000013c7983 */ /* 0x002f220000300a00 */
[----:B------:R-:W-:-:S02]  /*872c0*/  PRMT R10, R59, 0x7771, RZ ;  /* 0x000077713b0a7816 */ /* 0x000fc400000000ff */
[----:B------:R-:W-:-:S07]  /*872d0*/  PRMT R16, R59, 0x7772, RZ ;  /* 0x000077723b107816 */ /* 0x000fce00000000ff */
[----:B------:R1:W-:Y:S01]  /*872e0*/  @P6 STG.E.U8 desc[UR28][R8.64], R10 ;  /* 0x0000000a08006986 */ /* 0x0003e2000c10111c */
[----:B0-----:R-:W-:Y:S01]  /*872f0*/  ISETP.LT.AND P6, PT, R25, UR4, !P5 ;  /* 0x0000000419007c0c */ /* 0x001fe2000efc1270 */
[----:B------:R-:W0:Y:S02]  /*87300*/  LDCU UR4, c[0x0][0x398] ;  /* 0x00007300ff0477ac */ /* 0x000e240008000800 */
[----:B-1----:R-:W4:Y:S04]  /*87310*/  LDL.LU.64 R8, [R1+0x2bf0] ;  /* 0x002bf00001087983 */ /* 0x002f280000300a00 */
[----:B------:R-:W4:Y:S06]  /*87320*/  LDL.LU R10, [R1+0x100] ;  /* 0x00010000010a7983 */ /* 0x000f2c0000300800 */
[----:B------:R1:W-:Y:S02]  /*87330*/  @P6 STG.E.U8 desc[UR28][R30.64], R16 ;  /* 0x000000101e006986 */ /* 0x0003e4000c10111c */
[----:B-1----:R-:W-:-:S02]  /*87340*/  PRMT R16, R59, 0x7773, RZ ;  /* 0x000077733b107816 */ /* 0x002fc400000000ff */
[----:B------:R-:W4:Y:S01]  /*87350*/  LDL.LU.64 R58, [R1+0x1688] ;  /* 0x00168800013a7983 */ /* 0x000f220000300a00 */
[----:B------:R-:W-:Y:S01]  /*87360*/  ISETP.LT.AND P6, PT, R21, UR26, !P5 ;  /* 0x0000001a15007c0c */ /* 0x000fe2000efc1270 */
[----:B------:R-:W1:-:S12]  /*87370*/  LDCU.64 UR26, c[0x0][0x398] ;  /* 0x00007300ff1a77ac */ /* 0x000e580008000a00 */
[----:B------:R1:W-:Y:S01]  /*87380*/  @P6 STG.E.U8 desc[UR28][R26.64], R16 ;  /* 0x000000101a006986 */ /* 0x0003e2000c10111c */
[----:B0-----:R-:W-:Y:S01]  /*87390*/  ISETP.LT.AND P6, PT, R6, UR4, !P5 ;  /* 0x0000000406007c0c */ /* 0x001fe2000efc1270 */
[----:B------:R-:W0:Y:S01]  /*873a0*/  LDCU UR4, c[0x0][0x398] ;  /* 0x00007300ff0477ac */ /* 0x000e220008000800 */
[----:B-1----:R-:W-:-:S11]  /*873b0*/  PRMT R16, R4, 0x7770, RZ ;  /* 0x0000777004107816 */ /* 0x002fd600000000ff */
[----:B--2---:R1:W-:Y:S04]  /*873c0*/  @P6 STG.E.U8 desc[UR28][R18.64], R16 ;  /* 0x0000001012006986 */ /* 0x0043e8000c10111c */
[----:B-1----:R-:W2:Y:S01]  /*873d0*/  LDL.LU.64 R18, [R1+0x1680] ;  /* 0x0016800001127983 */ /* 0x002ea20000300a00 */
[----:B0-----:R-:W-:Y:S01]  /*873e0*/  ISETP.LT.AND P6, PT, R57, UR4, !P5 ;  /* 0x0000000439007c0c */ /* 0x001fe2000efc1270 */
[----:B------:R-:W0:Y:S02]  /*873f0*/  LDCU UR4, c[0x0][0x398] ;  /* 0x00007300ff0477ac */ /* 0x000e240008000800 */
[----:B------:R-:W2:Y:S01]  /*87400*/  LDL.LU.64 R30, [R1+0x1678] ;  /* 0x00167800011e7983 */ /* 0x000ea20000300a00 */
[----:B------:R-:W-:-:S09]  /*87410*/  PRMT R16, R4, 0x7771, RZ ;  /* 0x0000777104107816 */ /* 0x000fd200000000ff */
[----:B---3--:R1:W-:Y:S04]  /*87420*/  @P6 STG.E.U8 desc[UR28][R50.64], R16 ;  /* 0x0000001032006986 */ /* 0x0083e8000c10111c */
[----:B-1----:R-:W3:Y:S04]  /*87430*/  LDL.LU.64 R50, [R1+0x1670] ;  /* 0x0016700001327983 */ /* 0x002ee80000300a00 */
[----:B------:R-:W3:Y:S01]  /*87440*/  LDL.LU R52, [R1+0xf0] ;  /* 0x0000f00001347983 */ /* 0x000ee20000300800 */
[----:B0-----:R-:W-:Y:S01]  /*87450*/  ISETP.LT.AND P6, PT, R7, UR4, !P5 ;  /* 0x0000000407007c0c */ /* 0x001fe2000efc1270 */
[----:B------:R-:W0:Y:S02]  /*87460*/  LDCU UR4, c[0x0][0x398] ;  /* 0x00007300ff0477ac */ /* 0x000e240008000800 */
[----:B------:R-:W3:Y:S01]  /*87470*/  LDL.LU.64 R26, [R1+0x1668] ;  /* 0x00166800011a7983 */ /* 0x000ee20000300a00 */
[----:B------:R-:W-:-:S02]  /*87480*/  PRMT R16, R4, 0x7772, RZ ;  /* 0x0000777204107816 */ /* 0x000fc400000000ff */
[----:B------:R-:W-:Y:S02]  /*87490*/  PRMT R4, R4, 0x7773, RZ ;  /* 0x0000777304047816 */ /* 0x000fe400000000ff */
[----:B0-----:R-:W-:-:S05]  /*874a0*/  ISETP.LT.AND P5, PT, R54, UR4, !P5 ;  /* 0x0000000436007c0c */ /* 0x001fca000efa1270 */
[----:B------:R0:W-:Y:S01]  /*874b0*/  @P6 STG.E.U8 desc[UR28][R22.64], R16 ;  /* 0x0000001016006986 */ /* 0x0001e2000c10111c */
[----:B------:R-:W1:Y:S07]  /*874c0*/  LDCU UR4, c[0x0][0x398] ;  /* 0x00007300ff0477ac */ /* 0x000e6e0008000800 */
[----:B----4-:R4:W-:Y:S01]  /*874d0*/  @P5 STG.E.U8 desc[UR28][R60.64], R4 ;  /* 0x000000043c005986 */ /* 0x0109e2000c10111c */
[----:B0-----:R-:W-:-:S03]  /*874e0*/  VIADD R16, R5, 0x9 ;  /* 0x0000000905107836 */ /* 0x001fc60000000000 */
[----:B----4-:R-:W4:Y:S02]  /*874f0*/  LDL.LU.64 R60, [R1+0x1660] ;  /* 0x00166000013c7983 */ /* 0x010f240000300a00 */
[----:B------:R-:W-:Y:S02]  /*87500*/  ISETP.GE.AND P5, PT, R16, UR27, PT ;  /* 0x0000001b10007c0c */ /* 0x000fe4000bfa6270 */
[----:B------:R-:W4:Y:S02]  /*87510*/  LDL.LU.64 R22, [R1+0x1658] ;  /* 0x0016580001167983 */ /* 0x000f240000300a00 */
[----:B-1----:R-:W-:Y:S01]  /*87520*/  ISETP.LT.AND P6, PT, R48, UR4, !P5 ;  /* 0x0000000430007c0c */ /* 0x002fe2000efc1270 */
[----:B------:R-:W0:Y:S01]  /*87530*/  LDCU UR4, c[0x0][0x398] ;  /* 0x00007300ff0477ac */ /* 0x000e220008000800 */
[----:B------:R-:W-:-:S11]  /*87540*/  PRMT R4, R10, 0x7770, RZ ;  /* 0x000077700a047816 */ /* 0x000fd600000000ff */
[----:B------:R1:W-:Y:S04]  /*87550*/  @P6 STG.E.U8 desc[UR28][R58.64], R4 ;  /* 0x000000043a006986 */ /* 0x0003e8000c10111c */
[----:B-1----:R-:W4:Y:S01]  /*87560*/  LDL.LU.64 R58, [R1+0x1650] ;  /* 0x00165000013a7983 */ /* 0x002f220000300a00 */
[----:B0-----:R-:W-:Y:S01]  /*87570*/  ISETP.LT.AND P6, PT, R49, UR4, !P5 ;  /* 0x0000000431007c0c */ /* 0x001fe2000efc1270 */
[----:B------:R-:W0:Y:S01]  /*87580*/  LDCU UR4, c[0x0][0x398] ;  /* 0x00007300ff0477ac */ /* 0x000e220008000800 */
[C---:B------:R-:W-:Y:S01]  /*87590*/  PRMT R16, R10.reuse, 0x7771, RZ ;  /* 0x000077710a107816 */ /* 0x040fe200000000ff */
[----:B------:R-:W4:Y:S10]  /*875a0*/  LDL.LU R4, [R1+0xe0] ;  /* 0x0000e00001047983 */ /* 0x000f340000300800 */
[----:B--2---:R1:W-:Y:S01]  /*875b0*/  @P6 STG.E.U8 desc[UR28][R18.64], R16 ;  /* 0x0000001012006986 */ /* 0x0043e2000c10111c */
[----:B0-----:R-:W-:Y:S01]  /*875c0*/  ISETP.LT.AND P6, PT, R11, UR4, !P5 ;  /* 0x000000040b007c0c */ /* 0x001fe2000efc1270 */
[----:B------:R-:W0:Y:S01]  /*875d0*/  LDCU UR4, c[0x0][0x398] ;  /* 0x00007300ff0477ac */ /* 0x000e220008000800 */
[C---:B-1----:R-:W-:Y:S01]  /*875e0*/  PRMT R16, R10.reuse, 0x7772, RZ ;  /* 0x000077720a107816 */ /* 0x042fe200000000ff */
[----:B------:R-:W2:Y:S10]  /*875f0*/  LDL.LU.64 R18, [R1+0x1648] ;  /* 0x0016480001127983 */ /* 0x000eb40000300a00 */
[----:B------:R-:W-:Y:S01]  /*87600*/  @P6 STG.E.U8 desc[UR28][R30.64], R16 ;  /* 0x000000101e006986 */ /* 0x000fe2000c10111c */
[----:B0-----:R-:W-:Y:S01]  /*87610*/  ISETP.LT.AND P6, PT, R53, UR4, !P5 ;  /* 0x0000000435007c0c */ /* 0x001fe2000efc1270 */
[----:B------:R-:W0:Y:S01]  /*87620*/  LDCU UR4, c[0x0][0x398] ;  /* 0x00007300ff0477ac */ /* 0x000e220008000800 */
[----:B------:R-:W-:-:S11]  /*87630*/  PRMT R10, R10, 0x7773, RZ ;  /* 0x000077730a0a7816 */ /* 0x000fd600000000ff */
[----:B---3--:R1:W-:Y:S04]  /*87640*/  @P6 STG.E.U8 desc[UR28][R50.64], R10 ;  /* 0x0000000a32006986 */ /* 0x0083e8000c10111c */
[----:B-1----:R-:W3:Y:S04]  /*87650*/  LDL.LU.64 R50, [R1+0x1640] ;  /* 0x0016400001327983 */ /* 0x002ee80000300a00 */
[----:B------:R-:W3:Y:S01]  /*87660*/  LDL.LU.64 R30, [R1+0x1638] ;  /* 0x00163800011e7983 */ /* 0x000ee20000300a00 */
[----:B0-----:R-:W-:Y:S01]  /*87670*/  ISETP.LT.AND P6, PT, R55, UR4, !P5 ;  /* 0x0000000437007c0c */ /* 0x001fe2000efc1270 */
[----:B------:R-:W0:Y:S01]  /*87680*/  LDCU UR4, c[0x0][0x398] ;  /* 0x00007300ff0477ac */ /* 0x000e220008000800 */
[----:B------:R-:W-:-:S11]  /*87690*/  PRMT R10, R52, 0x7770, RZ ;  /* 0x00007770340a7816 */ /* 0x000fd600000000ff */
[----:B------:R1:W-:Y:S04]  /*876a0*/  @P6 STG.E.U8 desc[UR28][R26.64], R10 ;  /* 0x0000000a1a006986 */ /* 0x0003e8000c10111c */
        /* <DEDUP_REMOVED lines=25> */
[----:B---3--:R1:W-:Y:S01]  /*87840*/  @P6 STG.E.U8 desc[UR28][R50.64], R10 ;  /* 0x0000000a32006986 */ /* 0x0083e2000c10111c */
[----:B0-----:R-:W-:Y:S01]  /*87850*/  ISETP.LT.AND P6, PT, R25, UR4, !P5 ;  /* 0x0000000419007c0c */ /* 0x001fe2000efc1270 */
[----:B------:R-:W0:Y:S01]  /*87860*/  LDCU UR4, c[0x0][0x398] ;  /* 0x00007300ff0477ac */ /* 0x000e220008000800 */
[C---:B-1----:R-:W-:Y:S01]  /*87870*/  PRMT R10, R4.reuse, 0x7772, RZ ;  /* 0x00007772040a7816 */ /* 0x042fe200000000ff */
[----:B------:R-:W3:Y:S10]  /*87880*/  LDL.LU.64 R50, [R1+0x2be8] ;  /* 0x002be80001327983 */ /* 0x000ef40000300a00 */
[----:B------:R1:W-:Y:S01]  /*87890*/  @P6 STG.E.U8 desc[UR28][R30.64], R10 ;  /* 0x0000000a1e006986 */ /* 0x0003e2000c10111c */
[----:B------:R-:W-:Y:S01]  /*878a0*/  ISETP.LT.AND P6, PT, R21, UR30, !P5 ;  /* 0x0000001e15007c0c */ /* 0x000fe2000efc1270 */
[----:B------:R-:W0:Y:S02]  /*878b0*/  LDCU.64 UR30, c[0x0][0x398] ;  /* 0x00007300ff1e77ac */ /* 0x000e240008000a00 */
[----:B-1----:R-:W3:Y:S01]  /*878c0*/  LDL.LU.64 R30, [R1+0x1610] ;  /* 0x00161000011e7983 */ /* 0x002ee20000300a00 */
[----:B------:R-:W-:-:S09]  /*878d0*/  PRMT R4, R4, 0x7773, RZ ;  /* 0x0000777304047816 */ /* 0x000fd200000000ff */
        /* <DEDUP_REMOVED lines=20> */
[----:B------:R-:W-:-:S02]  /*87a20*/  PRMT R10, R0, 0x7773, RZ ;  /* 0x00007773000a7816 */ /* 0x000fc400000000ff */
[----:B------:R-:W4:Y:S09]  /*87a30*/  LDL.LU R0, [R1+0x2be0] ;  /* 0x002be00001007983 */ /* 0x000f320000300800 */
[----:B--2---:R1:W-:Y:S02]  /*87a40*/  @P5 STG.E.U8 desc[UR28][R18.64], R10 ;  /* 0x0000000a12005986 */ /* 0x0043e4000c10111c */
[----:B-1----:R-:W-:-:S02]  /*87a50*/  VIADD R10, R5, 0xa ;  /* 0x0000000a050a7836 */ /* 0x002fc40000000000 */
[----:B------:R-:W2:Y:S03]  /*87a60*/  LDL.LU.64 R18, [R1+0x15e8] ;  /* 0x0015e80001127983 */ /* 0x000ea60000300a00 */
[----:B------:R-:W-:Y:S01]  /*87a70*/  ISETP.GE.AND P5, PT, R10, UR35, PT ;  /* 0x000000230a007c0c */ /* 0x000fe2000bfa6270 */
[----:B------:R-:W1:Y:S03]  /*87a80*/  LDCU.64 UR34, c[0x0][0x398] ;  /* 0x00007300ff2277ac */ /* 0x000e660008000a00 */
[----:B0-----:R-:W-:Y:S01]  /*87a90*/  ISETP.LT.AND P6, PT, R48, UR4, !P5 ;  /* 0x0000000430007c0c */ /* 0x001fe2000efc1270 */
[----:B------:R-:W0:Y:S01]  /*87aa0*/  LDCU UR4, c[0x0][0x398] ;  /* 0x00007300ff0477ac */ /* 0x000e220008000800 */
[C---:B------:R-:W-:Y:S02]  /*87ab0*/  PRMT R5, R52.reuse, 0x7770, RZ ;  /* 0x0000777034057816 */ /* 0x040fe400000000ff */
[----:B------:R-:W-:-:S02]  /*87ac0*/  PRMT R10, R52, 0x7771, RZ ;  /* 0x00007771340a7816 */ /* 0x000fc400000000ff */
[----:B------:R-:W-:-:S07]  /*87ad0*/  PRMT R16, R52, 0x7772, RZ ;  /* 0x0000777234107816 */ /* 0x000fce00000000ff */
[----:B---3--:R3:W-:Y:S01]  /*87ae0*/  @P6 STG.E.U8 desc[UR28][R30.64], R5 ;  /* 0x000000051e006986 */ /* 0x0087e2000c10111c */
[----:B0-----:R-:W-:Y:S01]  /*87af0*/  ISETP.LT.AND P6, PT, R49, UR4, !P5 ;  /* 0x0000000431007c0c */ /* 0x001fe2000efc1270 */
[----:B------:R-:W0:Y:S02]  /*87b00*/  LDCU UR4, c[0x0][0x398] ;  /* 0x00007300ff0477ac */ /* 0x000e240008000800 */
[----:B---3--:R-:W3:Y:S04]  /*87b10*/  LDL.LU.64 R30, [R1+0x15e0] ;  /* 0x0015e000011e7983 */ /* 0x008ee80000300a00 */
[----:B------:R-:W3:Y:S06]  /*87b20*/  LDL.LU R5, [R1+0x124] ;  /* 0x0001240001057983 */ /* 0x000eec0000300800 */
[----:B------:R0:W-:Y:S04]  /*87b30*/  @P6 STG.E.U8 desc[UR28][R26.64], R10 ;  /* 0x0000000a1a006986 */ /* 0x0001e8000c10111c */
[----:B0-----:R-:W3:Y:S01]  /*87b40*/  LDL.LU.64 R26, [R1+0x15d8] ;  /* 0x0015d800011a7983 */ /* 0x001ee20000300a00 */
[----:B------:R-:W-:Y:S01]  /*87b50*/  ISETP.LT.AND P6, PT, R11, UR4, !P5 ;  /* 0x000000040b007c0c */ /* 0x000fe2000efc1270 */
[----:B------:R-:W0:Y:S02]  /*87b60*/  LDCU UR4, c[0x0][0x398] ;  /* 0x00007300ff0477ac */ /* 0x000e240008000800 */
[----:B------:R-:W3:Y:S10]  /*87b70*/  LDL.LU.64 R10, [R1+0x15d0] ;  /* 0x0015d000010a7983 */ /* 0x000ef40000300a00 */
[----:B----4-:R4:W-:Y:S01]  /*87b80*/  @P6 STG.E.U8 desc[UR28][R60.64], R16 ;  /* 0x000000103c006986 */ /* 0x0109e2000c10111c */
[----:B0-----:R-:W-:Y:S01]  /*87b90*/  ISETP.LT.AND P6, PT, R53, UR4, !P5 ;  /* 0x0000000435007c0c */ /* 0x001fe2000efc1270 */
[----:B------:R-:W0:Y:S02]  /*87ba0*/  LDCU UR4, c[0x0][0x398] ;  /* 0x00007300ff0477ac */ /* 0x000e240008000800 */
[----:B----4-:R-:W4:Y:S01]  /*87bb0*/  LDL.LU.64 R60, [R1+0x2bd8] ;  /* 0x002bd800013c7983 */ /* 0x010f220000300a00 */
[----:B------:R-:W-:-:S03]  /*87bc0*/  PRMT R16, R52, 0x7773, RZ ;  /* 0x0000777334107816 */ /* 0x000fc600000000ff */
[----:B------:R-:W4:Y:S06]  /*87bd0*/  LDL.LU.64 R52, [R1+0x15c8] ;  /* 0x0015c80001347983 */ /* 0x000f2c0000300a00 */
        /* <DEDUP_REMOVED lines=15> */
[----:B------:R-:W2:Y:S01]  /*87cd0*/  LDL.LU.64 R18, [R1+0x1578] ;  /* 0x0015780001127983 */ /* 0x000ea20000300a00 */
[----:B------:R-:W-:-:S09]  /*87ce0*/  PRMT R4, R4, 0x7773, RZ ;  /* 0x0000777304047816 */ /* 0x000fd200000000ff */
[----:B---3--:R1:W-:Y:S01]  /*87cf0*/  @P6 STG.E.U8 desc[UR28][R30.64], R16 ;  /* 0x000000101e006986 */ /* 0x0083e2000c10111c */
[----:B0-----:R-:W-:Y:S01]  /*87d00*/  ISETP.LT.AND P6, PT, R29, UR4, !P5 ;  /* 0x000000041d007c0c */ /* 0x001fe2000efc1270 */
[----:B------:R-:W0:Y:S02]  /*87d10*/  LDCU UR4, c[0x0][0x398] ;  /* 0x00007300ff0477ac */ /* 0x000e240008000800 */
[----:B-1----:R-:W3:Y:S10]  /*87d20*/  LDL.LU.64 R16, [R1+0x1548] ;  /* 0x0015480001107983 */ /* 0x002ef40000300a00 */
[----:B------:R1:W-:Y:S01]  /*87d30*/  @P6 STG.E.U8 desc[UR28][R26.64], R4 ;  /* 0x000000041a006986 */ /* 0x0003e2000c10111c */
[----:B0-----:R-:W-:Y:S01]  /*87d40*/  ISETP.LT.AND P6, PT, R24, UR4, !P5 ;  /* 0x0000000418007c0c */ /* 0x001fe2000efc1270 */
[----:B------:R-:W0:Y:S01]  /*87d50*/  LDCU UR4, c[0x0][0x398] ;  /* 0x00007300ff0477ac */ /* 0x000e220008000800 */
[----:B-1----:R-:W-:-:S11]  /*87d60*/  PRMT R4, R5, 0x7770, RZ ;  /* 0x0000777005047816 */ /* 0x002fd600000000ff */
[----:B------:R1:W-:Y:S01]  /*87d70*/  @P6 STG.E.U8 desc[UR28][R10.64], R4 ;  /* 0x000000040a006986 */ /* 0x0003e2000c10111c */
[----:B0-----:R-:W-:Y:S01]  /*87d80*/  ISETP.LT.AND P6, PT, R20, UR4, !P5 ;  /* 0x0000000414007c0c */ /* 0x001fe2000efc1270 */
[----:B------:R-:W0:Y:S01]  /*87d90*/  LDCU UR4, c[0x0][0x398] ;  /* 0x00007300ff0477ac */ /* 0x000e220008000800 */
[----:B-1----:R-:W-:Y:S01]  /*87da0*/  PRMT R4, R5, 0x7771, RZ ;  /* 0x0000777105047816 */ /* 0x002fe200000000ff */
[----:B------:R-:W3:Y:S10]  /*87db0*/  LDL.LU.64 R10, [R1+0x1538] ;  /* 0x00153800010a7983 */ /* 0x000ef40000300a00 */
[----:B----4-:R1:W-:Y:S01]  /*87dc0*/  @P6 STG.E.U8 desc[UR28][R52.64], R4 ;  /* 0x0000000434006986 */ /* 0x0103e2000c10111c */
[----:B0-----:R-:W-:Y:S01]  /*87dd0*/  ISETP.LT.AND P6, PT, R25, UR4, !P5 ;  /* 0x0000000419007c0c */ /* 0x001fe2000efc1270 */
[----:B------:R-:W0:Y:S01]  /*87de0*/  LDCU UR4, c[0x0][0x398] ;  /* 0x00007300ff0477ac */ /* 0x000e220008000800 */
[C---:B------:R-:W-:Y:S01]  /*87df0*/  PRMT R20, R5.reuse, 0x7772, RZ ;  /* 0x0000777205147816 */ /* 0x040fe200000000ff */
[----:B-1----:R-:W4:Y:S01]  /*87e00*/  LDL.LU.64 R52, [R1+0x13a8] ;  /* 0x0013a80001347983 */ /* 0x002f220000300a00 */
[----:B------:R-:W-:-:S03]  /*87e10*/  PRMT R5, R5, 0x7773, RZ ;  /* 0x0000777305057816 */ /* 0x000fc600000000ff */
[----:B------:R-:W4:Y:S06]  /*87e20*/  LDL.LU R4, [R1+0x104] ;  /* 0x0001040001047983 */ /* 0x000f2c0000300800 */
[----:B------:R-:W-:Y:S01]  /*87e30*/  @P6 STG.E.U8 desc[UR28][R22.64], R20 ;  /* 0x0000001416006986 */ /* 0x000fe2000c10111c */
[----:B------:R-:W-:Y:S01]  /*87e40*/  ISETP.LT.AND P6, PT, R21, UR26, !P5 ;  /* 0x0000001a15007c0c */ /* 0x000fe2000efc1270 */
[----:B------:R-:W1:-:S12]  /*87e50*/  LDCU.64 UR26, c[0x0][0x398] ;  /* 0x00007300ff1a77ac */ /* 0x000e580008000a00 */
[----:B------:R0:W-:Y:S04]  /*87e60*/  @P6 STG.E.U8 desc[UR28][R58.64], R5 ;  /* 0x000000053a006986 */ /* 0x0001e8000c10111c */
[----:B0-----:R-:W4:Y:S01]  /*87e70*/  LDL.LU.64 R58, [R1+0x1530] ;  /* 0x00153000013a7983 */ /* 0x001f220000300a00 */
[----:B------:R-:W-:Y:S01]  /*87e80*/  ISETP.LT.AND P6, PT, R6, UR4, !P5 ;  /* 0x0000000406007c0c */ /* 0x000fe2000efc1270 */
[----:B------:R-:W0:Y:S01]  /*87e90*/  LDCU UR4, c[0x0][0x398] ;  /* 0x00007300ff0477ac */ /* 0x000e220008000800 */
[C---:B------:R-:W-:Y:S01]  /*87ea0*/  PRMT R5, R55.reuse, 0x7770, RZ ;  /* 0x0000777037057816 */ /* 0x040fe200000000ff */
[----:B------:R-:W4:Y:S04]  /*87eb0*/  LDL.LU.64 R30, [R1+0x1528] ;  /* 0x00152800011e7983 */ /* 0x000f280000300a00 */
[----:B------:R-:W4:Y:S01]  /*87ec0*/  LDL.LU.64 R28, [R1+0x1520] ;  /* 0x00152000011c7983 */ /* 0x000f220000300a00 */
[----:B------:R-:W-:-:S05]  /*87ed0*/  PRMT R6, R55, 0x7772, RZ ;  /* 0x0000777237067816 */ /* 0x000fca00000000ff */
[----:B--2---:R2:W-:Y:S01]  /*87ee0*/  @P6 STG.E.U8 desc[UR28][R18.64], R5 ;  /* 0x0000000512006986 */ /* 0x0045e2000c10111c */
[----:B0-----:R-:W-:Y:S01]  /*87ef0*/  ISETP.LT.AND P6, PT, R57, UR4, !P5 ;  /* 0x0000000439007c0c */ /* 0x001fe2000efc1270 */
[----:B------:R-:W0:Y:S01]  /*87f00*/  LDCU UR4, c[0x0][0x398] ;  /* 0x00007300ff0477ac */ /* 0x000e220008000800 */
[----:B--2---:R-:W-:-:S11]  /*87f10*/  PRMT R5, R55, 0x7771, RZ ;  /* 0x0000777137057816 */ /* 0x004fd600000000ff */
[----:B---3--:R2:W-:Y:S01]  /*87f20*/  @P6 STG.E.U8 desc[UR28][R16.64], R5 ;  /* 0x0000000510006986 */ /* 0x0085e2000c10111c */
[----:B0-----:R-:W-:Y:S01]  /*87f30*/  ISETP.LT.AND P6, PT, R7, UR4, !P5 ;  /* 0x0000000407007c0c */ /* 0x001fe2000efc1270 */
[----:B------:R-:W0:Y:S02]  /*87f40*/  LDCU UR4, c[0x0][0x398] ;  /* 0x00007300ff0477ac */ /* 0x000e240008000800 */
[----:B--2---:R-:W2:Y:S04]  /*87f50*/  LDL.LU R5, [R1+0xf4] ;  /* 0x0000f40001057983 */ /* 0x004ea80000300800 */
[----:B------:R-:W3:Y:S04]  /*87f60*/  LDL.LU R57, [R1+0xdf0] ;  /* 0x000df00001397983 */ /* 0x000ee80000300800 */
[----:B------:R-:W2:Y:S04]  /*87f70*/  LDL.LU.64 R24, [R1+0x1518] ;  /* 0x0015180001187983 */ /* 0x000ea80000300a00 */
[----:B------:R-:W3:Y:S01]  /*87f80*/  LDL.LU.64 R22, [R1+0x1510] ;  /* 0x0015100001167983 */ /* 0x000ee20000300a00 */
[----:B0-----:R-:W-:Y:S01]  /*87f90*/  ISETP.LT.AND P5, PT, R54, UR4, !P5 ;  /* 0x0000000436007c0c */ /* 0x001fe2000efa1270 */
[----:B------:R-:W0:Y:S02]  /*87fa0*/  LDCU UR4, c[0x0][0x398] ;  /* 0x00007300ff0477ac */ /* 0x000e240008000800 */
[----:B------:R-:W3:Y:S04]  /*87fb0*/  LDL.LU.64 R20, [R1+0x1508] ;  /* 0x0015080001147983 */ /* 0x000ee80000300a00 */
[----:B------:R-:W3:Y:S04]  /*87fc0*/  LDL.LU.64 R18, [R1+0x1500] ;  /* 0x0015000001127983 */ /* 0x000ee80000300a00 */
[----:B------:R-:W3:Y:S04]  /*87fd0*/  LDL.LU.64 R16, [R1+0x14f8] ;  /* 0x0014f80001107983 */ /* 0x000ee80000300a00 */
[----:B------:R0:W-:Y:S02]  /*87fe0*/  @P6 STG.E.U8 desc[UR28][R10.64], R6 ;  /* 0x000000060a006986 */ /* 0x0001e4000c10111c */
[----:B0-----:R-:W-:-:S02]  /*87ff0*/  PRMT R6, R55, 0x7773, RZ ;  /* 0x0000777337067816 */ /* 0x001fc400000000ff */
[----:B------:R-:W3:Y:S04]  /*88000*/  LDL.LU.64 R10, [R1+0x14f0] ;  /* 0x0014f000010a7983 */ /* 0x000ee80000300a00 */
[----:B----4-:R0:W-:Y:S01]  /*88010*/  @P5 STG.E.U8 desc[UR28][R52.64], R6 ;  /* 0x0000000634005986 */ /* 0x0101e2000c10111c */
[----:B------:R-:W-:Y:S01]  /*88020*/  ISETP.LT.AND P5, PT, R48, UR4, !P4 ;  /* 0x0000000430007c0c */ /* 0x000fe2000e7a1270 */
[----:B------:R-:W4:Y:S01]  /*88030*/  LDCU UR4, c[0x0][0x398] ;  /* 0x00007300ff0477ac */ /* 0x000f220008000800 */
[----:B0-----:R-:W-:-:S11]  /*88040*/  PRMT R6, R4, 0x7770, RZ ;  /* 0x0000777004067816 */ /* 0x001fd600000000ff */
[----:B------:R0:W-:Y:S04]  /*88050*/  @P5 STG.E.U8 desc[UR28][R58.64], R6 ;  /* 0x000000063a005986 */ /* 0x0001e8000c10111c */
[----:B0-----:R-:W3:Y:S04]  /*88060*/  LDL.LU.64 R6, [R1+0x14e8] ;  /* 0x0014e80001067983 */ /* 0x001ee80000300a00 */
[----:B------:R-:W3:Y:S04]  /*88070*/  LDL.LU.64 R54, [R1+0x14e0] ;  /* 0x0014e00001367983 */ /* 0x000ee80000300a00 */
[----:B------:R-:W3:Y:S04]  /*88080*/  LDL.LU.64 R52, [R1+0x14a8] ;  /* 0x0014a80001347983 */ /* 0x000ee80000300a00 */
[----:B------:R-:W3:Y:S01]  /*88090*/  LDL.LU.64 R58, [R1+0x1498] ;  /* 0x00149800013a7983 */ /* 0x000ee20000300a00 */
[----:B----4-:R-:W-:Y:S01]  /*880a0*/  ISETP.LT.AND P4, PT, R49, UR4, !P4 ;  /* 0x0000000431007c0c */ /* 0x010fe2000e781270 */
[----:B------:R-:W0:Y:S02]  /*880b0*/  LDCU UR4, c[0x0][0x398] ;  /* 0x00007300ff0477ac */ /* 0x000e240008000800 */
[----:B------:R-:W4:Y:S01]  /*880c0*/  LDL.LU.64 R48, [R1+0x1468] ;  /* 0x0014680001307983 */ /* 0x000f220000300a00 */
[----:B------:R-:W-:-:S09]  /*880d0*/  PRMT R26, R4, 0x7771, RZ ;  /* 0x00007771041a7816 */ /* 0x000fd200000000ff */
[----:B------:R0:W-:Y:S02]  /*880e0*/  @P4 STG.E.U8 desc[UR28][R30.64], R26 ;  /* 0x0000001a1e004986 */ /* 0x0001e4000c10111c */
[C---:B0-----:R-:W-:Y:S02]  /*880f0*/  PRMT R26, R4.reuse, 0x7772, RZ ;  /* 0x00007772041a7816 */ /* 0x041fe400000000ff */
[----:B------:R-:W-:-:S03]  /*88100*/  PRMT R4, R4, 0x7773, RZ ;  /* 0x0000777304047816 */ /* 0x000fc600000000ff */
[----:B------:R-:W-:Y:S01]  /*88110*/  @P3 STG.E.U8 desc[UR28][R28.64], R26 ;  /* 0x0000001a1c003986 */ /* 0x000fe2000c10111c */
[C---:B------:R-:W-:Y:S02]  /*88120*/  LOP3.LUT P3, RZ, R0.reuse, 0x10, RZ, 0xc0, !PT ;  /* 0x0000001000ff7812 */ /* 0x040fe4000786c0ff */
[C---:B------:R-:W-:Y:S02]  /*88130*/  LOP3.LUT P4, RZ, R0.reuse, 0x20, RZ, 0xc0, !PT ;  /* 0x0000002000ff7812 */ /* 0x040fe4000788c0ff */
[----:B------:R-:W-:Y:S01]  /*88140*/  LOP3.LUT P5, RZ, R0, 0x40, RZ, 0xc0, !PT ;  /* 0x0000004000ff7812 */ /* 0x000fe200078ac0ff */
[----:B--2---:R0:W-:Y:S02]  /*88150*/  @P2 STG.E.U8 desc[UR28][R24.64], R4 ;  /* 0x0000000418002986 */ /* 0x0041e4000c10111c */
[----:B0-----:R-:W-:-:S05]  /*88160*/  PRMT R4, R5, 0x7770, RZ ;  /* 0x0000777005047816 */ /* 0x001fca00000000ff */
[----:B---3--:R0:W-:Y:S02]  /*88170*/  @P1 STG.E.U8 desc[UR28][R22.64], R4 ;  /* 0x0000000416001986 */ /* 0x0081e4000c10111c */
[----:B0-----:R-:W-:-:S05]  /*88180*/  PRMT R4, R5, 0x7771, RZ ;  /* 0x0000777105047816 */ /* 0x001fca00000000ff */
[----:B------:R0:W-:Y:S01]  /*88190*/  @P0 STG.E.U8 desc[UR28][R20.64], R4 ;  /* 0x0000000414000986 */ /* 0x0001e2000c10111c */
[----:B------:R-:W-:Y:S02]  /*881a0*/  LOP3.LUT P0, RZ, R57, 0x200, RZ, 0xc0, !PT ;  /* 0x0000020039ff7812 */ /* 0x000fe4000780c0ff */
[C---:B------:R-:W-:Y:S02]  /*881b0*/  LOP3.LUT P1, RZ, R0.reuse, 0x4, RZ, 0xc0, !PT ;  /* 0x0000000400ff7812 */ /* 0x040fe4000782c0ff */
[----:B------:R-:W-:Y:S02]  /*881c0*/  LOP3.LUT P2, RZ, R0, 0x8, RZ, 0xc0, !PT ;  /* 0x0000000800ff7812 */ /* 0x000fe4000784c0ff */
[----:B0-----:R-:W-:-:S07]  /*881d0*/  PRMT R4, R5, 0x7772, RZ ;  /* 0x0000777205047816 */ /* 0x001fce00000000ff */
[----:B------:R0:W-:Y:S02]  /*881e0*/  @P0 STG.E.U8 desc[UR28][R18.64], R4 ;  /* 0x0000000412000986 */ /* 0x0001e4000c10111c */
[----:B0-----:R-:W-:-:S05]  /*881f0*/  PRMT R4, R5, 0x7773, RZ ;  /* 0x0000777305047816 */ /* 0x001fca00000000ff */
[----:B------:R0:W-:Y:S02]  /*88200*/  @P1 STG.E.U8 desc[UR28][R16.64], R4 ;  /* 0x0000000410001986 */ /* 0x0001e4000c10111c */
[----:B0-----:R-:W-:-:S05]  /*88210*/  PRMT R4, R60, 0x7770, RZ ;  /* 0x000077703c047816 */ /* 0x001fca00000000ff */
[----:B------:R0:W-:Y:S02]  /*88220*/  @P2 STG.E.U8 desc[UR28][R10.64], R4 ;  /* 0x000000040a002986 */ /* 0x0001e4000c10111c */
[----:B0-----:R-:W-:-:S05]  /*88230*/  PRMT R4, R60, 0x7771, RZ ;  /* 0x000077713c047816 */ /* 0x001fca00000000ff */
[----:B------:R0:W-:Y:S02]  /*88240*/  @P3 STG.E.U8 desc[UR28][R6.64], R4 ;  /* 0x0000000406003986 */ /* 0x0001e4000c10111c */
[----:B0-----:R-:W-:-:S05]  /*88250*/  PRMT R4, R60, 0x7772, RZ ;  /* 0x000077723c047816 */ /* 0x001fca00000000ff */
[----:B------:R0:W-:Y:S02]  /*88260*/  @P4 STG.E.U8 desc[UR28][R54.64], R4 ;  /* 0x0000000436004986 */ /* 0x0001e4000c10111c */
[----:B0-----:R-:W-:Y:S02]  /*88270*/  PRMT R4, R60, 0x7773, RZ ;  /* 0x000077733c047816 */ /* 0x001fe400000000ff */
[----:B------:R-:W2:Y:S04]  /*88280*/  LDL.LU R60, [R1+0x2bd0] ;  /* 0x002bd000013c7983 */ /* 0x000ea80000300800 */
[----:B------:R-:W3:Y:S01]  /*88290*/  LDL.LU.64 R16, [R1+0x1460] ;  /* 0x0014600001107983 */ /* 0x000ee20000300a00 */
[----:B------:R-:W-:Y:S02]  /*882a0*/  LOP3.LUT P6, RZ, R0, 0x80, RZ, 0xc0, !PT ;  /* 0x0000008000ff7812 */ /* 0x000fe400078cc0ff */
[----:B------:R-:W-:Y:S01]  /*882b0*/  LOP3.LUT P0, RZ, R57, 0x100, RZ, 0xc0, !PT ;  /* 0x0000010039ff7812 */ /* 0x000fe2000780c0ff */
[----:B------:R0:W-:Y:S04]  /*882c0*/  @P5 STG.E.U8 desc[UR28][R52.64], R4 ;  /* 0x0000000434005986 */ /* 0x0001e8000c10111c */
[----:B------:R-:W3:Y:S04]  /*882d0*/  LDL.LU.64 R10, [R1+0x1318] ;  /* 0x00131800010a7983 */ /* 0x000ee80000300a00 */
[----:B------:R-:W3:Y:S01]  /*882e0*/  LDL.LU.64 R6, [R1+0x1458] ;  /* 0x0014580001067983 */ /* 0x000ee20000300a00 */
[----:B0-----:R-:W-:-:S03]  /*882f0*/  PRMT R4, R61, 0x7770, RZ ;  /* 0x000077703d047816 */ /* 0x001fc600000000ff */
[----:B------:R-:W3:Y:S04]  /*88300*/  LDL.LU.64 R54, [R1+0x1450] ;  /* 0x0014500001367983 */ /* 0x000ee80000300a00 */
[----:B------:R0:W-:Y:S04]  /*88310*/  @P6 STG.E.U8 desc[UR28][R58.64], R4 ;  /* 0x000000043a006986 */ /* 0x0001e8000c10111c */
[----:B------:R-:W3:Y:S01]  /*88320*/  LDL.LU.64 R52, [R1+0x1448] ;  /* 0x0014480001347983 */ /* 0x000ee20000300a00 */
[----:B0-----:R-:W-:-:S05]  /*88330*/  PRMT R4, R61, 0x7771, RZ ;  /* 0x000077713d047816 */ /* 0x001fca00000000ff */
[----:B----4-:R0:W-:Y:S04]  /*88340*/  @P0 STG.E.U8 desc[UR28][R48.64], R4 ;  /* 0x0000000430000986 */ /* 0x0101e8000c10111c */
[----:B0-----:R-:W4:Y:S04]  /*88350*/  LDL.LU R48, [R1+0x148] ;  /* 0x0001480001307983 */ /* 0x001f280000300800 */
[----:B------:R-:W4:Y:S01]  /*88360*/  LDL.LU.64 R58, [R1+0x1440] ;  /* 0x00144000013a7983 */ /* 0x000f220000300a00 */
[C---:B------:R-:W-:Y:S02]  /*88370*/  LOP3.LUT P1, RZ, R0.reuse, 0x800000, RZ, 0xc0, !PT ;  /* 0x0080000000ff7812 */ /* 0x040fe4000782c0ff */
[----:B------:R-:W-:Y:S01]  /*88380*/  LOP3.LUT P5, RZ, R0, 0x200, RZ, 0xc0, !PT ;  /* 0x0000020000ff7812 */ /* 0x000fe200078ac0ff */
[----:B------:R-:W4:Y:S01]  /*88390*/  LDL.LU R5, [R1+0x138] ;  /* 0x0001380001057983 */ /* 0x000f220000300800 */
[----:B------:R-:W-:-:S02]  /*883a0*/  LOP3.LUT R57, R57, 0xfffffffe, RZ, 0xc0, !PT ;  /* 0xfffffffe39397812 */ /* 0x000fc400078ec0ff */
[----:B------:R-:W-:Y:S02]  /*883b0*/  PRMT R4, R61, 0x7772, RZ ;  /* 0x000077723d047816 */ /* 0x000fe400000000ff */
[C---:B------:R-:W-:Y:S02]  /*883c0*/  LOP3.LUT P6, RZ, R0.reuse, 0x400, RZ, 0xc0, !PT ;  /* 0x0000040000ff7812 */ /* 0x040fe400078cc0ff */
[----:B------:R-:W-:Y:S02]  /*883d0*/  LOP3.LUT P0, RZ, R0, 0x800, RZ, 0xc0, !PT ;  /* 0x0000080000ff7812 */ /* 0x000fe4000780c0ff */
[----:B--2---:R-:W-:-:S04]  /*883e0*/  LOP3.LUT R60, R60, 0x7fffffff, RZ, 0xc0, !PT ;  /* 0x7fffffff3c3c7812 */ /* 0x004fc800078ec0ff */
[----:B------:R-:W-:Y:S02]  /*883f0*/  @P1 LOP3.LUT R60, R60, 0x80000000, RZ, 0xfc, !PT ;  /* 0x800000003c3c1812 */ /* 0x000fe400078efcff */
[----:B------:R-:W-:Y:S01]  /*88400*/  LOP3.LUT P1, RZ, R0, 0x400000, RZ, 0xc0, !PT ;  /* 0x0040000000ff7812 */ /* 0x000fe2000782c0ff */
[----:B---3--:R0:W-:-:S12]  /*88410*/  @P5 STG.E.U8 desc[UR28][R16.64], R4 ;  /* 0x0000000410005986 */ /* 0x0081d8000c10111c */
[----:B------:R-:W-:Y:S02]  /*88420*/  @P1 LOP3.LUT R57, R57, 0x1, RZ, 0xfc, !PT ;  /* 0x0000000139391812 */ /* 0x000fe400078efcff */
[----:B------:R-:W-:Y:S02]  /*88430*/  LOP3.LUT P1, RZ, R0, 0x200000, RZ, 0xc0, !PT ;  /* 0x0020000000ff7812 */ /* 0x000fe4000782c0ff */
[----:B0-----:R-:W-:Y:S02]  /*88440*/  PRMT R4, R61, 0x7773, RZ ;  /* 0x000077733d047816 */ /* 0x001fe400000000ff */
[----:B------:R-:W2:Y:S04]  /*88450*/  LDL.LU R61, [R1+0x2bcc] ;  /* 0x002bcc00013d7983 */ /* 0x000ea80000300800 */
[----:B------:R-:W3:Y:S01]  /*88460*/  LDL.LU.64 R30, [R1+0x1438] ;  /* 0x00143800011e7983 */ /* 0x000ee20000300a00 */
[----:B------:R-:W-:-:S03]  /*88470*/  LOP3.LUT R57, R57, 0xfffffffd, RZ, 0xc0, !PT ;  /* 0xfffffffd39397812 */ /* 0x000fc600078ec0ff */
[----:B------:R-:W2:Y:S01]  /*88480*/  LDL.LU.64 R28, [R1+0x1430] ;  /* 0x00143000011c7983 */ /* 0x000ea20000300a00 */
[----:B------:R-:W-:Y:S02]  /*88490*/  @P1 LOP3.LUT R57, R57, 0x2, RZ, 0xfc, !PT ;  /* 0x0000000239391812 */ /* 0x000fe400078efcff */
[----:B------:R-:W-:Y:S01]  /*884a0*/  LOP3.LUT P1, RZ, R0, 0x100000, RZ, 0xc0, !PT ;  /* 0x0010000000ff7812 */ /* 0x000fe2000782c0ff */
[----:B------:R-:W2:Y:S01]  /*884b0*/  LDL.LU.64 R26, [R1+0x1428] ;  /* 0x00142800011a7983 */ /* 0x000ea20000300a00 */
[----:B------:R-:W-:-:S03]  /*884c0*/  LOP3.LUT R57, R57, 0xfffffffb, RZ, 0xc0, !PT ;  /* 0xfffffffb39397812 */ /* 0x000fc600078ec0ff */
[----:B------:R-:W2:Y:S04]  /*884d0*/  LDL.LU.64 R24, [R1+0x1420] ;  /* 0x0014200001187983 */ /* 0x000ea80000300a00 */
[----:B------:R-:W2:Y:S04]  /*884e0*/  LDL.LU.64 R22, [R1+0x1418] ;  /* 0x0014180001167983 */ /* 0x000ea80000300a00 */
[----:B------:R-:W-:Y:S01]  /*884f0*/  @P1 LOP3.LUT R57, R57, 0x4, RZ, 0xfc, !PT ;  /* 0x0000000439391812 */ /* 0x000fe200078efcff */
[----:B------:R-:W2:Y:S01]  /*88500*/  LDL.LU R49, [R1+0x128] ;  /* 0x0001280001317983 */ /* 0x000ea20000300800 */
[----:B------:R-:W-:-:S02]  /*88510*/  LOP3.LUT P1, RZ, R0, 0x80000, RZ, 0xc0, !PT ;  /* 0x0008000000ff7812 */ /* 0x000fc4000782c0ff */
[----:B------:R-:W-:Y:S01]  /*88520*/  LOP3.LUT R57, R57, 0xfffffff7, RZ, 0xc0, !PT ;  /* 0xfffffff739397812 */ /* 0x000fe200078ec0ff */
[----:B------:R-:W2:Y:S04]  /*88530*/  LDL.LU.64 R20, [R1+0x1410] ;  /* 0x0014100001147983 */ /* 0x000ea80000300a00 */
[----:B------:R-:W2:Y:S04]  /*88540*/  LDL.LU.64 R18, [R1+0x1408] ;  /* 0x0014080001127983 */ /* 0x000ea80000300a00 */
[----:B------:R-:W2:Y:S02]  /*88550*/  LDL.LU.64 R16, [R1+0x1400] ;  /* 0x0014000001107983 */ /* 0x000ea40000300a00 */
[----:B------:R-:W-:-:S02]  /*88560*/  @P1 LOP3.LUT R57, R57, 0x8, RZ, 0xfc, !PT ;  /* 0x0000000839391812 */ /* 0x000fc400078efcff */
[----:B------:R-:W-:Y:S02]  /*88570*/  LOP3.LUT P1, RZ, R0, 0x10000, RZ, 0xc0, !PT ;  /* 0x0001000000ff7812 */ /* 0x000fe4000782c0ff */
[----:B------:R-:W-:-:S11]  /*88580*/  LOP3.LUT R57, R57, 0xffffffef, RZ, 0xc0, !PT ;  /* 0xffffffef39397812 */ /* 0x000fd600078ec0ff */
[----:B------:R-:W-:Y:S02]  /*88590*/  @P1 LOP3.LUT R57, R57, 0x10, RZ, 0xfc, !PT ;  /* 0x0000001039391812 */ /* 0x000fe400078efcff */
[----:B------:R-:W-:Y:S02]  /*885a0*/  LOP3.LUT P1, RZ, R0, 0x8000, RZ, 0xc0, !PT ;  /* 0x0000800000ff7812 */ /* 0x000fe4000782c0ff */
[----:B------:R-:W-:-:S11]  /*885b0*/  LOP3.LUT R57, R57, 0xffffffdf, RZ, 0xc0, !PT ;  /* 0xffffffdf39397812 */ /* 0x000fd600078ec0ff */
[----:B------:R-:W-:Y:S02]  /*885c0*/  @P1 LOP3.LUT R57, R57, 0x20, RZ, 0xfc, !PT ;  /* 0x0000002039391812 */ /* 0x000fe400078efcff */
[----:B------:R-:W-:Y:S02]  /*885d0*/  LOP3.LUT P1, RZ, R0, 0x4000, RZ, 0xc0, !PT ;  /* 0x0000400000ff7812 */ /* 0x000fe4000782c0ff */
[----:B------:R-:W-:-:S11]  /*885e0*/  LOP3.LUT R57, R57, 0xffffffbf, RZ, 0xc0, !PT ;  /* 0xffffffbf39397812 */ /* 0x000fd600078ec0ff */
[----:B------:R-:W-:Y:S02]  /*885f0*/  @P1 LOP3.LUT R57, R57, 0x40, RZ, 0xfc, !PT ;  /* 0x0000004039391812 */ /* 0x000fe400078efcff */
[----:B------:R-:W-:Y:S02]  /*88600*/  LOP3.LUT P1, RZ, R0, 0x2000, RZ, 0xc0, !PT ;  /* 0x0000200000ff7812 */ /* 0x000fe4000782c0ff */
[----:B------:R-:W-:Y:S01]  /*88610*/  LOP3.LUT R57, R57, 0xffffff7f, RZ, 0xc0, !PT ;  /* 0xffffff7f39397812 */ /* 0x000fe200078ec0ff */
[----:B------:R0:W-:Y:S10]  /*88620*/  @P6 STG.E.U8 desc[UR28][R10.64], R4 ;  /* 0x000000040a006986 */ /* 0x0001f4000c10111c */
[----:B------:R-:W-:-:S02]  /*88630*/  @P1 LOP3.LUT R57, R57, 0x80, RZ, 0xfc, !PT ;  /* 0x0000008039391812 */ /* 0x000fc400078efcff */
[----:B------:R-:W-:Y:S01]  /*88640*/  LOP3.LUT P1, RZ, R0, 0x1000, RZ, 0xc0, !PT ;  /* 0x0000100000ff7812 */ /* 0x000fe2000782c0ff */
[----:B0-----:R-:W2:Y:S01]  /*88650*/  LDL.LU.64 R10, [R1+0x13d8] ;  /* 0x0013d800010a7983 */ /* 0x001ea20000300a00 */
[----:B----4-:R-:W-:-:S05]  /*88660*/  PRMT R4, R48, 0x7770, RZ ;  /* 0x0000777030047816 */ /* 0x010fca00000000ff */
[----:B------:R0:W-:Y:S02]  /*88670*/  @P0 STG.E.U8 desc[UR28][R6.64], R4 ;  /* 0x0000000406000986 */ /* 0x0001e4000c10111c */
[----:B0-----:R-:W-:Y:S02]  /*88680*/  PRMT R4, R48, 0x7771, RZ ;  /* 0x0000777130047816 */ /* 0x001fe400000000ff */
[----:B------:R-:W4:Y:S04]  /*88690*/  LDL.LU.64 R6, [R1+0x13a0] ;  /* 0x0013a00001067983 */ /* 0x000f280000300a00 */
[----:B------:R0:W-:Y:S04]  /*886a0*/  @P1 STG.E.U8 desc[UR28][R54.64], R4 ;  /* 0x0000000436001986 */ /* 0x0001e8000c10111c */
[----:B0-----:R-:W4:Y:S01]  /*886b0*/  LDL.LU.64 R54, [R1+0x1390] ;  /* 0x0013900001367983 */ /* 0x001f220000300a00 */
[----:B------:R-:W-:-:S02]  /*886c0*/  LOP3.LUT P1, RZ, R57, 0x80, RZ, 0xc0, !PT ;  /* 0x0000008039ff7812 */ /* 0x000fc4000782c0ff */
[----:B------:R-:W-:-:S11]  /*886d0*/  PRMT R4, R48, 0x7772, RZ ;  /* 0x0000777230047816 */ /* 0x000fd600000000ff */
[----:B------:R0:W-:Y:S01]  /*886e0*/  @P1 STG.E.U8 desc[UR28][R52.64], R4 ;  /* 0x0000000434001986 */ /* 0x0001e2000c10111c */
[C---:B------:R-:W-:Y:S02]  /*886f0*/  LOP3.LUT P1, RZ, R57.reuse, 0x40, RZ, 0xc0, !PT ;  /* 0x0000004039ff7812 */ /* 0x040fe4000782c0ff */
[----:B0-----:R-:W-:Y:S01]  /*88700*/  PRMT R4, R48, 0x7773, RZ ;  /* 0x0000777330047816 */ /* 0x001fe200000000ff */
[----:B------:R-:W4:Y:S10]  /*88710*/  LDL.LU.64 R52, [R1+0x1308] ;  /* 0x0013080001347983 */ /* 0x000f340000300a00 */
[----:B------:R0:W-:Y:S04]  /*88720*/  @P1 STG.E.U8 desc[UR28][R58.64], R4 ;  /* 0x000000043a001986 */ /* 0x0001e8000c10111c */
[----:B0-----:R-:W4:Y:S04]  /*88730*/  LDL.LU.64 R58, [R1+0x1388] ;  /* 0x00138800013a7983 */ /* 0x001f280000300a00 */
[----:B------:R-:W4:Y:S01]  /*88740*/  LDL.LU R48, [R1+0x108] ;  /* 0x0001080001307983 */ /* 0x000f220000300800 */
[----:B------:R-:W-:-:S02]  /*88750*/  LOP3.LUT P1, RZ, R57, 0x20, RZ, 0xc0, !PT ;  /* 0x0000002039ff7812 */ /* 0x000fc4000782c0ff */
[----:B------:R-:W-:Y:S02]  /*88760*/  PRMT R4, R5, 0x7770, RZ ;  /* 0x0000777005047816 */ /* 0x000fe400000000ff */
[C---:B------:R-:W-:Y:S02]  /*88770*/  LOP3.LUT P2, RZ, R0.reuse, 0x1000000, RZ, 0xc0, !PT ;  /* 0x0100000000ff7812 */ /* 0x040fe4000784c0ff */
[C---:B------:R-:W-:Y:S02]  /*88780*/  LOP3.LUT P3, RZ, R0.reuse, 0x2000000, RZ, 0xc0, !PT ;  /* 0x0200000000ff7812 */ /* 0x040fe4000786c0ff */
[C---:B------:R-:W-:Y:S02]  /*88790*/  LOP3.LUT P4, RZ, R0.reuse, 0x4000000, RZ, 0xc0, !PT ;  /* 0x0400000000ff7812 */ /* 0x040fe4000788c0ff */
[----:B------:R-:W-:-:S03]  /*887a0*/  LOP3.LUT P5, RZ, R0, 0x8000000, RZ, 0xc0, !PT ;  /* 0x0800000000ff7812 */ /* 0x000fc600078ac0ff */
[----:B---3--:R0:W-:Y:S01]  /*887b0*/  @P1 STG.E.U8 desc[UR28][R30.64], R4 ;  /* 0x000000041e001986 */ /* 0x0081e2000c10111c */
[----:B------:R-:W-:Y:S02]  /*887c0*/  LOP3.LUT P1, RZ, R57, 0x10, RZ, 0xc0, !PT ;  /* 0x0000001039ff7812 */ /* 0x000fe4000782c0ff */
[----:B0-----:R-:W-:-:S11]  /*887d0*/  PRMT R4, R5, 0x7771, RZ ;  /* 0x0000777105047816 */ /* 0x001fd600000000ff */
[----:B--2---:R0:W-:Y:S01]  /*887e0*/  @P1 STG.E.U8 desc[UR28][R28.64], R4 ;  /* 0x000000041c001986 */ /* 0x0041e2000c10111c */
[----:B------:R-:W-:Y:S02]  /*887f0*/  LOP3.LUT P1, RZ, R57, 0x8, RZ, 0xc0, !PT ;  /* 0x0000000839ff7812 */ /* 0x000fe4000782c0ff */
[----:B0-----:R-:W-:-:S11]  /*88800*/  PRMT R4, R5, 0x7772, RZ ;  /* 0x0000777205047816 */ /* 0x001fd600000000ff */
[----:B------:R0:W-:Y:S01]  /*88810*/  @P1 STG.E.U8 desc[UR28][R26.64], R4 ;  /* 0x000000041a001986 */ /* 0x0001e2000c10111c */
        /* <DEDUP_REMOVED lines=11> */
[----:B------:R0:W-:Y:S02]  /*888d0*/  @P1 STG.E.U8 desc[UR28][R18.64], R4 ;  /* 0x0000000412001986 */ /* 0x0001e4000c10111c */
[----:B0-----:R-:W-:-:S05]  /*888e0*/  PRMT R4, R49, 0x7773, RZ ;  /* 0x0000777331047816 */ /* 0x001fca00000000ff */
[----:B------:R0:W-:Y:S02]  /*888f0*/  @P2 STG.E.U8 desc[UR28][R16.64], R4 ;  /* 0x0000000410002986 */ /* 0x0001e4000c10111c */
[----:B0-----:R-:W-:-:S05]  /*88900*/  PRMT R4, R61, 0x7770, RZ ;  /* 0x000077703d047816 */ /* 0x001fca00000000ff */
[----:B------:R0:W-:Y:S02]  /*88910*/  @P3 STG.E.U8 desc[UR28][R10.64], R4 ;  /* 0x000000040a003986 */ /* 0x0001e4000c10111c */
[----:B0-----:R-:W-:-:S05]  /*88920*/  PRMT R4, R61, 0x7771, RZ ;  /* 0x000077713d047816 */ /* 0x001fca00000000ff */
[----:B----4-:R0:W-:Y:S02]  /*88930*/  @P4 STG.E.U8 desc[UR28][R6.64], R4 ;  /* 0x0000000406004986 */ /* 0x0101e4000c10111c */
[----:B0-----:R-:W-:-:S05]  /*88940*/  PRMT R4, R61, 0x7772, RZ ;  /* 0x000077723d047816 */ /* 0x001fca00000000ff */
[----:B------:R0:W-:Y:S02]  /*88950*/  @P5 STG.E.U8 desc[UR28][R54.64], R4 ;  /* 0x0000000436005986 */ /* 0x0001e4000c10111c */
[----:B0-----:R-:W-:Y:S02]  /*88960*/  PRMT R4, R61, 0x7773, RZ ;  /* 0x000077733d047816 */ /* 0x001fe400000000ff */
[----:B------:R-:W2:Y:S01]  /*88970*/  LDL.LU R61, [R1+0x2bc8] ;  /* 0x002bc800013d7983 */ /* 0x000ea20000300800 */
[C---:B------:R-:W-:Y:S02]  /*88980*/  LOP3.LUT P6, RZ, R0.reuse, 0x10000000, RZ, 0xc0, !PT ;  /* 0x1000000000ff7812 */ /* 0x040fe400078cc0ff */
[----:B------:R-:W-:Y:S01]  /*88990*/  LOP3.LUT P0, RZ, R0, 0x20000000, RZ, 0xc0, !PT ;  /* 0x2000000000ff7812 */ /* 0x000fe2000780c0ff */
[----:B------:R-:W3:Y:S04]  /*889a0*/  LDL.LU.64 R16, [R1+0x1380] ;  /* 0x0013800001107983 */ /* 0x000ee80000300a00 */
[----:B------:R-:W4:Y:S04]  /*889b0*/  LDL.LU.64 R10, [R1+0x1378] ;  /* 0x00137800010a7983 */ /* 0x000f280000300a00 */
[----:B------:R-:W3:Y:S04]  /*889c0*/  LDL.LU.64 R6, [R1+0x1370] ;  /* 0x0013700001067983 */ /* 0x000ee80000300a00 */
[----:B------:R0:W-:Y:S04]  /*889d0*/  @P6 STG.E.U8 desc[UR28][R52.64], R4 ;  /* 0x0000000434006986 */ /* 0x0001e8000c10111c */
[----:B------:R-:W3:Y:S01]  /*889e0*/  LDL.LU.64 R54, [R1+0x1368] ;  /* 0x0013680001367983 */ /* 0x000ee20000300a00 */
[----:B0-----:R-:W-:-:S03]  /*889f0*/  PRMT R4, R48, 0x7770, RZ ;  /* 0x0000777030047816 */ /* 0x001fc600000000ff */
[----:B------:R-:W3:Y:S04]  /*88a00*/  LDL.LU.64 R52, [R1+0x1360] ;  /* 0x0013600001347983 */ /* 0x000ee80000300a00 */
[----:B------:R0:W-:Y:S04]  /*88a10*/  @P0 STG.E.U8 desc[UR28][R58.64], R4 ;  /* 0x000000043a000986 */ /* 0x0001e8000c10111c */
[----:B0-----:R-:W3:Y:S04]  /*88a20*/  LDL.LU.64 R58, [R1+0x1358] ;  /* 0x00135800013a7983 */ /* 0x001ee80000300a00 */
[----:B------:R-:W3:Y:S04]  /*88a30*/  LDL.LU R49, [R1+0xf8] ;  /* 0x0000f80001317983 */ /* 0x000ee80000300800 */
[----:B------:R-:W3:Y:S04]  /*88a40*/  LDL.LU.64 R28, [R1+0x1350] ;  /* 0x00135000011c7983 */ /* 0x000ee80000300a00 */
[----:B------:R-:W3:Y:S04]  /*88a50*/  LDL.LU.64 R26, [R1+0x1348] ;  /* 0x00134800011a7983 */ /* 0x000ee80000300a00 */
[----:B------:R-:W3:Y:S04]  /*88a60*/  LDL.LU.64 R24, [R1+0x1340] ;  /* 0x0013400001187983 */ /* 0x000ee80000300a00 */
[----:B------:R-:W3:Y:S01]  /*88a70*/  LDL.LU.64 R22, [R1+0x1338] ;  /* 0x0013380001167983 */ /* 0x000ee20000300a00 */
[----:B------:R-:W-:-:S02]  /*88a80*/  LOP3.LUT R60, R60, 0xffbfffff, RZ, 0xc0, !PT ;  /* 0xffbfffff3c3c7812 */ /* 0x000fc400078ec0ff */
[C---:B------:R-:W-:Y:S01]  /*88a90*/  LOP3.LUT P5, RZ, R0.reuse, 0x40000000, RZ, 0xc0, !PT ;  /* 0x4000000000ff7812 */ /* 0x040fe200078ac0ff */
[----:B------:R-:W3:Y:S01]  /*88aa0*/  LDL.LU.64 R20, [R1+0x1330] ;  /* 0x0013300001147983 */ /* 0x000ee20000300a00 */
[----:B------:R-:W-:Y:S02]  /*88ab0*/  LOP3.LUT P6, RZ, R0, 0x80000000, RZ, 0xc0, !PT ;  /* 0x8000000000ff7812 */ /* 0x000fe400078cc0ff */
[----:B------:R-:W-:Y:S01]  /*88ac0*/  PRMT R4, R48, 0x7771, RZ ;  /* 0x0000777130047816 */ /* 0x000fe200000000ff */
[----:B------:R-:W3:Y:S04]  /*88ad0*/  LDL.LU R57, [R1+0xd8] ;  /* 0x0000d80001397983 */ /* 0x000ee80000300800 */
[----:B------:R-:W3:Y:S01]  /*88ae0*/  LDL.LU.64 R18, [R1+0x1328] ;  /* 0x0013280001127983 */ /* 0x000ee20000300a00 */
[----:B--2---:R-:W-:-:S13]  /*88af0*/  LOP3.LUT P1, RZ, R61, 0x400, RZ, 0xc0, !PT ;  /* 0x000004003dff7812 */ /* 0x004fda000782c0ff */
        /* <DEDUP_REMOVED lines=19> */
[C---:B------:R-:W-:Y:S02]  /*88c30*/  LOP3.LUT P1, RZ, R61.reuse, 0x8, RZ, 0xc0, !PT ;  /* 0x000000083dff7812 */ /* 0x040fe4000782c0ff */
[----:B------:R-:W-:Y:S01]  /*88c40*/  LOP3.LUT R60, R60, 0xdfffffff, RZ, 0xc0, !PT ;  /* 0xdfffffff3c3c7812 */ /* 0x000fe200078ec0ff */
[----:B---3--:R0:W-:Y:S01]  /*88c50*/  @P5 STG.E.U8 desc[UR28][R16.64], R4 ;  /* 0x0000000410005986 */ /* 0x0081e2000c10111c */
[----:B------:R-:W-:-:S09]  /*88c60*/  LOP3.LUT P0, RZ, R61, 0x1, RZ, 0xc0, !PT ;  /* 0x000000013dff7812 */ /* 0x000fd2000780c0ff */
[----:B------:R-:W-:Y:S02]  /*88c70*/  @P1 LOP3.LUT R60, R60, 0x20000000, RZ, 0xfc, !PT ;  /* 0x200000003c3c1812 */ /* 0x000fe400078efcff */
[----:B------:R-:W-:Y:S01]  /*88c80*/  LOP3.LUT P1, RZ, R61, 0x4, RZ, 0xc0, !PT ;  /* 0x000000043dff7812 */ /* 0x000fe2000782c0ff */
[----:B0-----:R-:W2:Y:S01]  /*88c90*/  LDL.LU.64 R16, [R1+0x12f8] ;  /* 0x0012f80001107983 */ /* 0x001ea20000300a00 */
[----:B------:R-:W-:Y:S02]  /*88ca0*/  LOP3.LUT R60, R60, 0xbfffffff, RZ, 0xc0, !PT ;  /* 0xbfffffff3c3c7812 */ /* 0x000fe400078ec0ff */
[----:B------:R-:W-:-:S05]  /*88cb0*/  PRMT R4, R48, 0x7772, RZ ;  /* 0x0000777230047816 */ /* 0x000fca00000000ff */
[----:B----4-:R0:W-:Y:S04]  /*88cc0*/  @P6 STG.E.U8 desc[UR28][R10.64], R4 ;  /* 0x000000040a006986 */ /* 0x0101e8000c10111c */
[----:B------:R-:W-:Y:S02]  /*88cd0*/  @P1 LOP3.LUT R60, R60, 0x40000000, RZ, 0xfc, !PT ;  /* 0x400000003c3c1812 */ /* 0x000fe400078efcff */
[----:B------:R-:W-:Y:S02]  /*88ce0*/  LOP3.LUT P1, RZ, R61, 0x2, RZ, 0xc0, !PT ;  /* 0x000000023dff7812 */ /* 0x000fe4000782c0ff */
[----:B0-----:R-:W-:Y:S01]  /*88cf0*/  PRMT R4, R48, 0x7773, RZ ;  /* 0x0000777330047816 */ /* 0x001fe200000000ff */
[----:B------:R-:W3:Y:S04]  /*88d00*/  LDL.LU.64 R10, [R1+0x12e8] ;  /* 0x0012e800010a7983 */ /* 0x000ee80000300a00 */
[----:B------:R0:W-:Y:S02]  /*88d10*/  @P0 STG.E.U8 desc[UR28][R6.64], R4 ;  /* 0x0000000406000986 */ /* 0x0001e4000c10111c */
[----:B0-----:R-:W-:-:S02]  /*88d20*/  PRMT R4, R49, 0x7770, RZ ;  /* 0x0000777031047816 */ /* 0x001fc400000000ff */
[----:B------:R-:W4:Y:S04]  /*88d30*/  LDL.LU.64 R6, [R1+0x1268] ;  /* 0x0012680001067983 */ /* 0x000f280000300a00 */
[----:B------:R0:W-:Y:S01]  /*88d40*/  @P1 STG.E.U8 desc[UR28][R54.64], R4 ;  /* 0x0000000436001986 */ /* 0x0001e2000c10111c */
[C---:B------:R-:W-:Y:S02]  /*88d50*/  LOP3.LUT P1, RZ, R60.reuse, 0x40000000, RZ, 0xc0, !PT ;  /* 0x400000003cff7812 */ /* 0x040fe4000782c0ff */
[----:B0-----:R-:W-:Y:S01]  /*88d60*/  PRMT R4, R49, 0x7771, RZ ;  /* 0x0000777131047816 */ /* 0x001fe200000000ff */
[----:B------:R-:W4:Y:S10]  /*88d70*/  LDL.LU.64 R54, [R1+0x12e0] ;  /* 0x0012e00001367983 */ /* 0x000f340000300a00 */
[----:B------:R0:W-:Y:S01]  /*88d80*/  @P1 STG.E.U8 desc[UR28][R52.64], R4 ;  /* 0x0000000434001986 */ /* 0x0001e2000c10111c */
[----:B------:R-:W-:-:S02]  /*88d90*/  LOP3.LUT P1, RZ, R60, 0x20000000, RZ, 0xc0, !PT ;  /* 0x200000003cff7812 */ /* 0x000fc4000782c0ff */
[----:B0-----:R-:W-:Y:S01]  /*88da0*/  PRMT R4, R49, 0x7772, RZ ;  /* 0x0000777231047816 */ /* 0x001fe200000000ff */
[----:B------:R-:W4:Y:S10]  /*88db0*/  LDL.LU.64 R52, [R1+0x12d8] ;  /* 0x0012d80001347983 */ /* 0x000f340000300a00 */
[----:B------:R0:W-:Y:S01]  /*88dc0*/  @P1 STG.E.U8 desc[UR28][R58.64], R4 ;  /* 0x000000043a001986 */ /* 0x0001e2000c10111c */
[----:B------:R-:W-:-:S02]  /*88dd0*/  LOP3.LUT P1, RZ, R60, 0x10000000, RZ, 0xc0, !PT ;  /* 0x100000003cff7812 */ /* 0x000fc4000782c0ff */
[----:B0-----:R-:W-:Y:S01]  /*88de0*/  PRMT R4, R49, 0x7773, RZ ;  /* 0x0000777331047816 */ /* 0x001fe200000000ff */
[----:B------:R-:W4:Y:S10]  /*88df0*/  LDL.LU.64 R58, [R1+0x12d0] ;  /* 0x0012d000013a7983 */ /* 0x000f340000300a00 */
[----:B------:R0:W-:Y:S01]  /*88e00*/  @P1 STG.E.U8 desc[UR28][R28.64], R4 ;  /* 0x000000041c001986 */ /* 0x0001e2000c10111c */
[----:B------:R-:W-:-:S03]  /*88e10*/  LOP3.LUT P1, RZ, R60, 0x8000000, RZ, 0xc0, !PT ;  /* 0x080000003cff7812 */ /* 0x000fc6000782c0ff */
[----:B------:R-:W4:Y:S01]  /*88e20*/  LDL.LU.64 R48, [R1+0x12c8] ;  /* 0x0012c80001307983 */ /* 0x000f220000300a00 */
[----:B0-----:R-:W-:-:S09]  /*88e30*/  PRMT R4, R3, 0x7770, RZ ;  /* 0x0000777003047816 */ /* 0x001fd200000000ff */
[----:B------:R0:W-:Y:S01]  /*88e40*/  @P1 STG.E.U8 desc[UR28][R26.64], R4 ;  /* 0x000000041a001986 */ /* 0x0001e2000c10111c */
[----:B------:R-:W-:Y:S02]  /*88e50*/  LOP3.LUT P1, RZ, R60, 0x4000000, RZ, 0xc0, !PT ;  /* 0x040000003cff7812 */ /* 0x000fe4000782c0ff */
[----:B0-----:R-:W-:-:S11]  /*88e60*/  PRMT R4, R3, 0x7771, RZ ;  /* 0x0000777103047816 */ /* 0x001fd600000000ff */
[----:B------:R0:W-:Y:S01]  /*88e70*/  @P1 STG.E.U8 desc[UR28][R24.64], R4 ;  /* 0x0000000418001986 */ /* 0x0001e2000c10111c */
[----:B------:R-:W-:Y:S02]  /*88e80*/  LOP3.LUT P1, RZ, R60, 0x2000000, RZ, 0xc0, !PT ;  /* 0x020000003cff7812 */ /* 0x000fe4000782c0ff */
[----:B0-----:R-:W-:-:S11]  /*88e90*/  PRMT R4, R3, 0x7772, RZ ;  /* 0x0000777203047816 */ /* 0x001fd600000000ff */
[----:B------:R0:W-:Y:S02]  /*88ea0*/  @P1 STG.E.U8 desc[UR28][R22.64], R4 ;  /* 0x0000000416001986 */ /* 0x0001e4000c10111c */
[----:B0-----:R-:W-:Y:S02]  /*88eb0*/  PRMT R4, R3, 0x7773, RZ ;  /* 0x0000777303047816 */ /* 0x001fe400000000ff */
[----:B------:R-:W4:Y:S01]  /*88ec0*/  LDL.LU R3, [R1+0x2bc4] ;  /* 0x002bc40001037983 */ /* 0x000f220000300800 */
[----:B------:R-:W-:-:S13]  /*88ed0*/  LOP3.LUT P1, RZ, R60, 0x1000000, RZ, 0xc0, !PT ;  /* 0x010000003cff7812 */ /* 0x000fda000782c0ff */
[----:B------:R0:W-:Y:S01]  /*88ee0*/  @P1 STG.E.U8 desc[UR28][R20.64], R4 ;  /* 0x0000000414001986 */ /* 0x0001e2000c10111c */
[----:B------:R-:W-:Y:S02]  /*88ef0*/  LOP3.LUT P1, RZ, R60, 0x800000, RZ, 0xc0, !PT ;  /* 0x008000003cff7812 */ /* 0x000fe4000782c0ff */
[----:B0-----:R-:W-:-:S11]  /*88f00*/  PRMT R4, R57, 0x7770, RZ ;  /* 0x0000777039047816 */ /* 0x001fd600000000ff */
[----:B------:R0:W-:Y:S01]  /*88f10*/  @P1 STG.E.U8 desc[UR28][R18.64], R4 ;  /* 0x0000000412001986 */ /* 0x0001e2000c10111c */
[----:B------:R-:W-:Y:S02]  /*88f20*/  LOP3.LUT P1, RZ, R60, 0x400000, RZ, 0xc0, !PT ;  /* 0x004000003cff7812 */ /* 0x000fe4000782c0ff */
[C---:B------:R-:W-:Y:S02]  /*88f30*/  LOP3.LUT P2, RZ, R61.reuse, 0x800, RZ, 0xc0, !PT ;  /* 0x000008003dff7812 */ /* 0x040fe4000784c0ff */
[----:B------:R-:W-:Y:S02]  /*88f40*/  LOP3.LUT P3, RZ, R61, 0x1000, RZ, 0xc0, !PT ;  /* 0x000010003dff7812 */ /* 0x000fe4000786c0ff */
[----:B0-----:R-:W-:Y:S02]  /*88f50*/  PRMT R4, R57, 0x7771, RZ ;  /* 0x0000777139047816 */ /* 0x001fe400000000ff */
[C---:B------:R-:W-:Y:S02]  /*88f60*/  LOP3.LUT P4, RZ, R61.reuse, 0x2000, RZ, 0xc0, !PT ;  /* 0x000020003dff7812 */ /* 0x040fe4000788c0ff */
[----:B------:R-:W-:-:S02]  /*88f70*/  LOP3.LUT P5, RZ, R61, 0x4000, RZ, 0xc0, !PT ;  /* 0x000040003dff7812 */ /* 0x000fc400078ac0ff */
[C---:B------:R-:W-:Y:S02]  /*88f80*/  LOP3.LUT P6, RZ, R61.reuse, 0x8000, RZ, 0xc0, !PT ;  /* 0x000080003dff7812 */ /* 0x040fe400078cc0ff */
[----:B------:R-:W-:Y:S01]  /*88f90*/  LOP3.LUT P0, RZ, R61, 0x10000, RZ, 0xc0, !PT ;  /* 0x000100003dff7812 */ /* 0x000fe2000780c0ff */
[----:B--2---:R0:W-:Y:S02]  /*88fa0*/  @P1 STG.E.U8 desc[UR28][R16.64], R4 ;  /* 0x0000000410001986 */ /* 0x0041e4000c10111c */
[----:B0-----:R-:W-:-:S05]  /*88fb0*/  PRMT R4, R57, 0x7772, RZ ;  /* 0x0000777239047816 */ /* 0x001fca00000000ff */
[----:B---3--:R0:W-:Y:S02]  /*88fc0*/  @P2 STG.E.U8 desc[UR28][R10.64], R4 ;  /* 0x000000040a002986 */ /* 0x0081e4000c10111c */
[----:B0-----:R-:W-:-:S05]  /*88fd0*/  PRMT R4, R57, 0x7773, RZ ;  /* 0x0000777339047816 */ /* 0x001fca00000000ff */
[----:B----4-:R0:W-:Y:S02]  /*88fe0*/  @P3 STG.E.U8 desc[UR28][R6.64], R4 ;  /* 0x0000000406003986 */ /* 0x0101e4000c10111c */
        /* <DEDUP_REMOVED lines=8> */
[----:B------:R0:W-:Y:S04]  /*89070*/  @P0 STG.E.U8 desc[UR28][R48.64], R4 ;  /* 0x0000000430000986 */ /* 0x0001e8000c10111c */
[----:B0-----:R-:W3:Y:S04]  /*89080*/  LDL.LU.64 R48, [R1+0x12c0] ;  /* 0x0012c00001307983 */ /* 0x001ee80000300a00 */
[----:B------:R-:W4:Y:S04]  /*89090*/  LDL.LU.64 R58, [R1+0x12b8] ;  /* 0x0012b800013a7983 */ /* 0x000f280000300a00 */
[----:B------:R-:W2:Y:S04]  /*890a0*/  LDL.LU.64 R6, [R1+0x12b0] ;  /* 0x0012b00001067983 */ /* 0x000ea80000300a00 */
[----:B------:R-:W2:Y:S04]  /*890b0*/  LDL.LU R57, [R1+0x13c] ;  /* 0x00013c0001397983 */ /* 0x000ea80000300800 */
[----:B------:R-:W3:Y:S04]  /*890c0*/  LDL.LU.64 R54, [R1+0x12a8] ;  /* 0x0012a80001367983 */ /* 0x000ee80000300a00 */
[----:B------:R-:W4:Y:S04]  /*890d0*/  LDL.LU.64 R52, [R1+0x12a0] ;  /* 0x0012a00001347983 */ /* 0x000f280000300a00 */
[----:B------:R-:W4:Y:S01]  /*890e0*/  LDL.LU R5, [R1+0x12c] ;  /* 0x00012c0001057983 */ /* 0x000f220000300800 */
[----:B------:R-:W-:-:S02]  /*890f0*/  LOP3.LUT P5, RZ, R61, 0x20000, RZ, 0xc0, !PT ;  /* 0x000200003dff7812 */ /* 0x000fc400078ac0ff */
        /* <DEDUP_REMOVED lines=10> */
[----:B------:R-:W-:Y:S02]  /*891a0*/  LOP3.LUT R60, R60, 0xfffeffff, RZ, 0xc0, !PT ;  /* 0xfffeffff3c3c7812 */ /* 0x000fe400078ec0ff */
[----:B------:R-:W-:-:S09]  /*891b0*/  LOP3.LUT P6, RZ, R61, 0x40000, RZ, 0xc0, !PT ;  /* 0x000400003dff7812 */ /* 0x000fd200078cc0ff */
[----:B------:R-:W-:Y:S02]  /*891c0*/  @P1 LOP3.LUT R60, R60, 0x10000, RZ, 0xfc, !PT ;  /* 0x000100003c3c1812 */ /* 0x000fe400078efcff */
[----:B------:R-:W-:Y:S02]  /*891d0*/  LOP3.LUT P1, RZ, R61, 0x2000000, RZ, 0xc0, !PT ;  /* 0x020000003dff7812 */ /* 0x000fe4000782c0ff */
[----:B------:R-:W-:-:S11]  /*891e0*/  LOP3.LUT R60, R60, 0xfffdffff, RZ, 0xc0, !PT ;  /* 0xfffdffff3c3c7812 */ /* 0x000fd600078ec0ff */
[----:B------:R-:W-:Y:S02]  /*891f0*/  @P1 LOP3.LUT R60, R60, 0x20000, RZ, 0xfc, !PT ;  /* 0x000200003c3c1812 */ /* 0x000fe400078efcff */
[----:B------:R-:W-:Y:S02]  /*89200*/  LOP3.LUT P1, RZ, R61, 0x1000000, RZ, 0xc0, !PT ;  /* 0x010000003dff7812 */ /* 0x000fe4000782c0ff */
[----:B--2---:R-:W-:-:S05]  /*89210*/  PRMT R4, R57, 0x7770, RZ ;  /* 0x0000777039047816 */ /* 0x004fca00000000ff */
[----:B---3--:R0:W-:Y:S04]  /*89220*/  @P5 STG.E.U8 desc[UR28][R48.64], R4 ;  /* 0x0000000430005986 */ /* 0x0081e8000c10111c */
[----:B0-----:R-:W2:Y:S04]  /*89230*/  LDL.LU.64 R48, [R1+0x1298] ;  /* 0x0012980001307983 */ /* 0x001ea80000300a00 */
[----:B------:R-:W3:Y:S01]  /*89240*/  LDL.LU.64 R30, [R1+0x1290] ;  /* 0x00129000011e7983 */ /* 0x000ee20000300a00 */
[----:B------:R-:W-:-:S03]  /*89250*/  PRMT R4, R57, 0x7771, RZ ;  /* 0x0000777139047816 */ /* 0x000fc600000000ff */
[----:B------:R-:W3:Y:S04]  /*89260*/  LDL.LU.64 R28, [R1+0x1288] ;  /* 0x00128800011c7983 */ /* 0x000ee80000300a00 */
[----:B----4-:R0:W-:Y:S01]  /*89270*/  @P6 STG.E.U8 desc[UR28][R58.64], R4 ;  /* 0x000000043a006986 */ /* 0x0101e2000c10111c */
[----:B------:R-:W-:-:S03]  /*89280*/  LOP3.LUT R60, R60, 0xfffbffff, RZ, 0xc0, !PT ;  /* 0xfffbffff3c3c7812 */ /* 0x000fc600078ec0ff */
[----:B0-----:R-:W4:Y:S04]  /*89290*/  LDL.LU R58, [R1+0x11c] ;  /* 0x00011c00013a7983 */ /* 0x001f280000300800 */
[----:B------:R-:W4:Y:S01]  /*892a0*/  LDL.LU.64 R26, [R1+0x1280] ;  /* 0x00128000011a7983 */ /* 0x000f220000300a00 */
[----:B------:R-:W-:Y:S02]  /*892b0*/  @P1 LOP3.LUT R60, R60, 0x40000, RZ, 0xfc, !PT ;  /* 0x000400003c3c1812 */ /* 0x000fe400078efcff */
[----:B------:R-:W-:Y:S01]  /*892c0*/  LOP3.LUT P1, RZ, R61, 0x800000, RZ, 0xc0, !PT ;  /* 0x008000003dff7812 */ /* 0x000fe2000782c0ff */
[----:B------:R-:W4:Y:S01]  /*892d0*/  LDL.LU.64 R24, [R1+0x1278] ;  /* 0x0012780001187983 */ /* 0x000f220000300a00 */
[----:B------:R-:W-:-:S03]  /*892e0*/  LOP3.LUT R60, R60, 0xfff7ffff, RZ, 0xc0, !PT ;  /* 0xfff7ffff3c3c7812 */ /* 0x000fc600078ec0ff */
[----:B------:R-:W4:Y:S01]  /*892f0*/  LDL.LU.64 R22, [R1+0x1258] ;  /* 0x0012580001167983 */ /* 0x000f220000300a00 */
[----:B------:R-:W-:-:S03]  /*89300*/  LOP3.LUT P0, RZ, R61, 0x80000, RZ, 0xc0, !PT ;  /* 0x000800003dff7812 */ /* 0x000fc6000780c0ff */
[----:B------:R-:W4:Y:S04]  /*89310*/  LDL.LU.64 R20, [R1+0x11d0] ;  /* 0x0011d00001147983 */ /* 0x000f280000300a00 */
[----:B------:R-:W-:Y:S02]  /*89320*/  @P1 LOP3.LUT R60, R60, 0x80000, RZ, 0xfc, !PT ;  /* 0x000800003c3c1812 */ /* 0x000fe400078efcff */
[----:B------:R-:W-:Y:S02]  /*89330*/  LOP3.LUT P1, RZ, R61, 0x400000, RZ, 0xc0, !PT ;  /* 0x004000003dff7812 */ /* 0x000fe4000782c0ff */
[----:B------:R-:W-:Y:S02]  /*89340*/  LOP3.LUT R60, R60, 0xffefffff, RZ, 0xc0, !PT ;  /* 0xffefffff3c3c7812 */ /* 0x000fe400078ec0ff */
[----:B------:R-:W-:-:S09]  /*89350*/  PRMT R4, R57, 0x7772, RZ ;  /* 0x0000777239047816 */ /* 0x000fd200000000ff */
[----:B------:R-:W-:Y:S02]  /*89360*/  @P1 LOP3.LUT R60, R60, 0x100000, RZ, 0xfc, !PT ;  /* 0x001000003c3c1812 */ /* 0x000fe400078efcff */
[----:B------:R-:W-:Y:S02]  /*89370*/  LOP3.LUT P1, RZ, R61, 0x200000, RZ, 0xc0, !PT ;  /* 0x002000003dff7812 */ /* 0x000fe4000782c0ff */
[----:B------:R-:W-:Y:S01]  /*89380*/  LOP3.LUT R60, R60, 0xffdfffff, RZ, 0xc0, !PT ;  /* 0xffdfffff3c3c7812 */ /* 0x000fe200078ec0ff */
[----:B------:R0:W-:Y:S10]  /*89390*/  @P0 STG.E.U8 desc[UR28][R6.64], R4 ;  /* 0x0000000406000986 */ /* 0x0001f4000c10111c */
[----:B------:R-:W-:-:S02]  /*893a0*/  @P1 LOP3.LUT R60, R60, 0x200000, RZ, 0xfc, !PT ;  /* 0x002000003c3c1812 */ /* 0x000fc400078efcff */
[----:B------:R-:W-:Y:S02]  /*893b0*/  LOP3.LUT P1, RZ, R61, 0x100000, RZ, 0xc0, !PT ;  /* 0x001000003dff7812 */ /* 0x000fe4000782c0ff */
[----:B0-----:R-:W-:Y:S02]  /*893c0*/  PRMT R4, R57, 0x7773, RZ ;  /* 0x0000777339047816 */ /* 0x001fe400000000ff */
[----:B------:R-:W4:Y:S04]  /*893d0*/  LDL.LU R57, [R1+0x10c] ;  /* 0x00010c0001397983 */ /* 0x000f280000300800 */
[----:B------:R-:W4:Y:S04]  /*893e0*/  LDL.LU.64 R18, [R1+0x1250] ;  /* 0x0012500001127983 */ /* 0x000f280000300a00 */
[----:B------:R-:W4:Y:S04]  /*893f0*/  LDL.LU.64 R16, [R1+0x1248] ;  /* 0x0012480001107983 */ /* 0x000f280000300a00 */
[----:B------:R0:W-:Y:S01]  /*89400*/  @P1 STG.E.U8 desc[UR28][R54.64], R4 ;  /* 0x0000000436001986 */ /* 0x0001e2000c10111c */
[----:B------:R-:W-:-:S03]  /*89410*/  LOP3.LUT P1, RZ, R60, 0x200000, RZ, 0xc0, !PT ;  /* 0x002000003cff7812 */ /* 0x000fc6000782c0ff */
[----:B------:R-:W4:Y:S04]  /*89420*/  LDL.LU.64 R10, [R1+0x1240] ;  /* 0x00124000010a7983 */ /* 0x000f280000300a00 */
[----:B------:R-:W4:Y:S01]  /*89430*/  LDL.LU.64 R6, [R1+0x1238] ;  /* 0x0012380001067983 */ /* 0x000f220000300a00 */
[----:B0-----:R-:W-:-:S03]  /*89440*/  PRMT R4, R5, 0x7770, RZ ;  /* 0x0000777005047816 */ /* 0x001fc600000000ff */
[----:B------:R-:W4:Y:S04]  /*89450*/  LDL.LU R59, [R1+0xfc] ;  /* 0x0000fc00013b7983 */ /* 0x000f280000300800 */
[----:B------:R0:W-:Y:S01]  /*89460*/  @P1 STG.E.U8 desc[UR28][R52.64], R4 ;  /* 0x0000000434001986 */ /* 0x0001e2000c10111c */
[----:B------:R-:W-:-:S03]  /*89470*/  LOP3.LUT P1, RZ, R60, 0x100000, RZ, 0xc0, !PT ;  /* 0x001000003cff7812 */ /* 0x000fc6000782c0ff */
[----:B------:R-:W4:Y:S01]  /*89480*/  LDL.LU.64 R54, [R1+0x1230] ;  /* 0x0012300001367983 */ /* 0x000f220000300a00 */
[----:B0-----:R-:W-:-:S03]  /*89490*/  PRMT R4, R5, 0x7771, RZ ;  /* 0x0000777105047816 */ /* 0x001fc600000000ff */
[----:B------:R-:W4:Y:S06]  /*894a0*/  LDL.LU.64 R52, [R1+0x1228] ;  /* 0x0012280001347983 */ /* 0x000f2c0000300a00 */
[----:B--2---:R0:W-:Y:S04]  /*894b0*/  @P1 STG.E.U8 desc[UR28][R48.64], R4 ;  /* 0x0000000430001986 */ /* 0x0041e8000c10111c */
[----:B0-----:R-:W2:Y:S01]  /*894c0*/  LDL.LU.64 R48, [R1+0x1220] ;  /* 0x0012200001307983 */ /* 0x001ea20000300a00 */
[----:B------:R-:W-:-:S02]  /*894d0*/  LOP3.LUT P1, RZ, R60, 0x80000, RZ, 0xc0, !PT ;  /* 0x000800003cff7812 */ /* 0x000fc4000782c0ff */
[----:B------:R-:W-:-:S11]  /*894e0*/  PRMT R4, R5, 0x7772, RZ ;  /* 0x0000777205047816 */ /* 0x000fd600000000ff */
[----:B---3--:R0:W-:Y:S01]  /*894f0*/  @P1 STG.E.U8 desc[UR28][R30.64], R4 ;  /* 0x000000041e001986 */ /* 0x0081e2000c10111c */
[----:B------:R-:W-:Y:S02]  /*89500*/  LOP3.LUT P1, RZ, R60, 0x40000, RZ, 0xc0, !PT ;  /* 0x000400003cff7812 */ /* 0x000fe4000782c0ff */
[----:B0-----:R-:W-:-:S11]  /*89510*/  PRMT R4, R5, 0x7773, RZ ;  /* 0x0000777305047816 */ /* 0x001fd600000000ff */
[----:B------:R4:W-:Y:S01]  /*89520*/  @P1 STG.E.U8 desc[UR28][R28.64], R4 ;  /* 0x000000041c001986 */ /* 0x0009e2000c10111c */
[----:B------:R-:W-:Y:S02]  /*89530*/  LOP3.LUT P1, RZ, R60, 0x20000, RZ, 0xc0, !PT ;  /* 0x000200003cff7812 */ /* 0x000fe4000782c0ff */
[----:B----4-:R-:W-:-:S11]  /*89540*/  PRMT R4, R58, 0x7770, RZ ;  /* 0x000077703a047816 */ /* 0x010fd600000000ff */
        /* <DEDUP_REMOVED lines=11> */
[C---:B------:R-:W-:Y:S02]  /*89600*/  LOP3.LUT P2, RZ, R61.reuse, 0x40000000, RZ, 0xc0, !PT ;  /* 0x400000003dff7812 */ /* 0x040fe4000784c0ff */
[----:B------:R-:W-:Y:S02]  /*89610*/  LOP3.LUT P3, RZ, R61, 0x80000000, RZ, 0xc0, !PT ;  /* 0x800000003dff7812 */ /* 0x000fe4000786c0ff */
[----:B0-----:R-:W-:-:S07]  /*89620*/  PRMT R4, R57, 0x7770, RZ ;  /* 0x0000777039047816 */ /* 0x001fce00000000ff */
[----:B------:R0:W-:Y:S01]  /*89630*/  @P1 STG.E.U8 desc[UR28][R18.64], R4 ;  /* 0x0000000412001986 */ /* 0x0001e2000c10111c */
[----:B------:R-:W-:Y:S02]  /*89640*/  LOP3.LUT P4, RZ, R3, 0x1, RZ, 0xc0, !PT ;  /* 0x0000000103ff7812 */ /* 0x000fe4000788c0ff */
[----:B0-----:R-:W-:-:S05]  /*89650*/  PRMT R4, R57, 0x7771, RZ ;  /* 0x0000777139047816 */ /* 0x001fca00000000ff */
        /* <DEDUP_REMOVED lines=8> */
[C---:B0-----:R-:W-:Y:S01]  /*896e0*/  PRMT R4, R59.reuse, 0x7770, RZ ;  /* 0x000077703b047816 */ /* 0x041fe200000000ff */
[----:B------:R-:W3:Y:S04]  /*896f0*/  LDL.LU.64 R6, [R1+0x1218] ;  /* 0x0012180001067983 */ /* 0x000ee80000300a00 */
[----:B------:R0:W-:Y:S02]  /*89700*/  @P5 STG.E.U8 desc[UR28][R54.64], R4 ;  /* 0x0000000436005986 */ /* 0x0001e4000c10111c */
[----:B0-----:R-:W-:-:S05]  /*89710*/  PRMT R4, R59, 0x7771, RZ ;  /* 0x000077713b047816 */ /* 0x001fca00000000ff */
[----:B------:R0:W-:Y:S02]  /*89720*/  @P6 STG.E.U8 desc[UR28][R52.64], R4 ;  /* 0x0000000434006986 */ /* 0x0001e4000c10111c */
[----:B0-----:R-:W-:-:S05]  /*89730*/  PRMT R4, R59, 0x7772, RZ ;  /* 0x000077723b047816 */ /* 0x001fca00000000ff */
[----:B--2---:R0:W-:Y:S04]  /*89740*/  @P0 STG.E.U8 desc[UR28][R48.64], R4 ;  /* 0x0000000430000986 */ /* 0x0041e8000c10111c */
[----:B0-----:R-:W2:Y:S04]  /*89750*/  LDL.LU.64 R48, [R1+0x1210] ;  /* 0x0012100001307983 */ /* 0x001ea80000300a00 */
[----:B------:R-:W4:Y:S04]  /*89760*/  LDL.LU.64 R10, [R1+0x1208] ;  /* 0x00120800010a7983 */ /* 0x000f280000300a00 */
[----:B------:R-:W2:Y:S04]  /*89770*/  LDL.LU.64 R54, [R1+0x1200] ;  /* 0x0012000001367983 */ /* 0x000ea80000300a00 */
[----:B------:R-:W2:Y:S04]  /*89780*/  LDL.LU R57, [R1+0xec] ;  /* 0x0000ec0001397983 */ /* 0x000ea80000300800 */
[----:B------:R-:W4:Y:S01]  /*89790*/  LDL.LU.64 R52, [R1+0x11f8] ;  /* 0x0011f80001347983 */ /* 0x000f220000300a00 */
[----:B------:R-:W-:-:S03]  /*897a0*/  LOP3.LUT P5, RZ, R3, 0x10, RZ, 0xc0, !PT ;  /* 0x0000001003ff7812 */ /* 0x000fc600078ac0ff */
[----:B------:R-:W4:Y:S01]  /*897b0*/  LDL.LU R4, [R1+0xdc] ;  /* 0x0000dc0001047983 */ /* 0x000f220000300800 */
[----:B------:R-:W-:Y:S02]  /*897c0*/  PRMT R5, R59, 0x7773, RZ ;  /* 0x000077733b057816 */ /* 0x000fe400000000ff */
[C---:B------:R-:W-:Y:S01]  /*897d0*/  LOP3.LUT P6, RZ, R3.reuse, 0x20, RZ, 0xc0, !PT ;  /* 0x0000002003ff7812 */ /* 0x040fe200078cc0ff */
[----:B------:R-:W4:Y:S01]  /*897e0*/  LDL.LU.64 R58, [R1+0x11f0] ;  /* 0x0011f000013a7983 */ /* 0x000f220000300a00 */
[----:B------:R-:W-:Y:S02]  /*897f0*/  LOP3.LUT P1, RZ, R3, 0x10000, RZ, 0xc0, !PT ;  /* 0x0001000003ff7812 */ /* 0x000fe4000782c0ff */
[----:B------:R-:W-:-:S03]  /*89800*/  LOP3.LUT R60, R60, 0xffffffef, RZ, 0xc0, !PT ;  /* 0xffffffef3c3c7812 */ /* 0x000fc600078ec0ff */
[----:B---3--:R2:W-:Y:S08]  /*89810*/  @P5 STG.E.U8 desc[UR28][R6.64], R5 ;  /* 0x0000000506005986 */ /* 0x0085f0000c10111c */
[----:B------:R-:W-:Y:S02]  /*89820*/  @P1 LOP3.LUT R60, R60, 0x10, RZ, 0xfc, !PT ;  /* 0x000000103c3c1812 */ /* 0x000fe400078efcff */
[----:B------:R-:W-:-:S02]  /*89830*/  LOP3.LUT P1, RZ, R3, 0x8000, RZ, 0xc0, !PT ;  /* 0x0000800003ff7812 */ /* 0x000fc4000782c0ff */
[----:B--2---:R-:W-:-:S05]  /*89840*/  PRMT R5, R57, 0x7770, RZ ;  /* 0x0000777039057816 */ /* 0x004fca00000000ff */
[----:B------:R0:W-:Y:S04]  /*89850*/  @P6 STG.E.U8 desc[UR28][R48.64], R5 ;  /* 0x0000000530006986 */ /* 0x0001e8000c10111c */
[----:B0-----:R-:W2:Y:S01]  /*89860*/  LDL.LU.64 R48, [R1+0x11e8] ;  /* 0x0011e80001307983 */ /* 0x001ea20000300a00 */
[----:B------:R-:W-:-:S03]  /*89870*/  LOP3.LUT R60, R60, 0xffffffdf, RZ, 0xc0, !PT ;  /* 0xffffffdf3c3c7812 */ /* 0x000fc600078ec0ff */
[----:B------:R-:W3:Y:S01]  /*89880*/  LDL.LU.64 R30, [R1+0x11e0] ;  /* 0x0011e000011e7983 */ /* 0x000ee20000300a00 */
[----:B------:R-:W-:Y:S02]  /*89890*/  @P1 LOP3.LUT R60, R60, 0x20, RZ, 0xfc, !PT ;  /* 0x000000203c3c1812 */ /* 0x000fe400078efcff */
[C---:B------:R-:W-:Y:S01]  /*898a0*/  LOP3.LUT P1, RZ, R3.reuse, 0x4000, RZ, 0xc0, !PT ;  /* 0x0000400003ff7812 */ /* 0x040fe2000782c0ff */
[----:B------:R-:W3:Y:S01]  /*898b0*/  LDL.LU.64 R26, [R1+0x11b8] ;  /* 0x0011b800011a7983 */ /* 0x000ee20000300a00 */
[----:B------:R-:W-:Y:S02]  /*898c0*/  LOP3.LUT R60, R60, 0xffffffbf, RZ, 0xc0, !PT ;  /* 0xffffffbf3c3c7812 */ /* 0x000fe400078ec0ff */
[----:B------:R-:W-:Y:S01]  /*898d0*/  LOP3.LUT P0, RZ, R3, 0x40, RZ, 0xc0, !PT ;  /* 0x0000004003ff7812 */ /* 0x000fe2000780c0ff */
[----:B------:R-:W3:Y:S01]  /*898e0*/  LDL.LU R5, [R1+0xc0] ;  /* 0x0000c00001057983 */ /* 0x000ee20000300800 */
[----:B------:R-:W-:-:S03]  /*898f0*/  PRMT R6, R57, 0x7771, RZ ;  /* 0x0000777139067816 */ /* 0x000fc600000000ff */
[----:B------:R-:W3:Y:S04]  /*89900*/  LDL.LU.64 R24, [R1+0x11b0] ;  /* 0x0011b00001187983 */ /* 0x000ee80000300a00 */
[----:B------:R-:W-:Y:S01]  /*89910*/  @P1 LOP3.LUT R60, R60, 0x40, RZ, 0xfc, !PT ;  /* 0x000000403c3c1812 */ /* 0x000fe200078efcff */
[----:B------:R-:W3:Y:S01]  /*89920*/  LDL.LU.64 R22, [R1+0x11a8] ;  /* 0x0011a80001167983 */ /* 0x000ee20000300a00 */
[----:B------:R-:W-:Y:S02]  /*89930*/  LOP3.LUT P1, RZ, R3, 0x2000, RZ, 0xc0, !PT ;  /* 0x0000200003ff7812 */ /* 0x000fe4000782c0ff */
[----:B------:R-:W-:Y:S01]  /*89940*/  LOP3.LUT R60, R60, 0xffffff7f, RZ, 0xc0, !PT ;  /* 0xffffff7f3c3c7812 */ /* 0x000fe200078ec0ff */
[----:B----4-:R0:W-:Y:S01]  /*89950*/  @P0 STG.E.U8 desc[UR28][R10.64], R6 ;  /* 0x000000060a000986 */ /* 0x0101e2000c10111c */
[----:B------:R-:W-:-:S03]  /*89960*/  PRMT R28, R4, 0x7770, RZ ;  /* 0x00007770041c7816 */ /* 0x000fc600000000ff */
[----:B------:R-:W4:Y:S04]  /*89970*/  LDL.LU.64 R20, [R1+0x1168] ;  /* 0x0011680001147983 */ /* 0x000f280000300a00 */
[----:B------:R-:W4:Y:S02]  /*89980*/  LDL.LU.64 R18, [R1+0x1160] ;  /* 0x0011600001127983 */ /* 0x000f240000300a00 */
[----:B------:R-:W-:Y:S02]  /*89990*/  @P1 LOP3.LUT R60, R60, 0x80, RZ, 0xfc, !PT ;  /* 0x000000803c3c1812 */ /* 0x000fe400078efcff */
[----:B------:R-:W-:Y:S01]  /*899a0*/  LOP3.LUT P1, RZ, R3, 0x1000, RZ, 0xc0, !PT ;  /* 0x0000100003ff7812 */ /* 0x000fe2000782c0ff */
[----:B------:R-:W4:Y:S01]  /*899b0*/  LDL.LU.64 R16, [R1+0x1158] ;  /* 0x0011580001107983 */ /* 0x000f220000300a00 */
[----:B------:R-:W-:-:S02]  /*899c0*/  LOP3.LUT R60, R60, 0xfffffeff, RZ, 0xc0, !PT ;  /* 0xfffffeff3c3c7812 */ /* 0x000fc400078ec0ff */
[----:B0-----:R-:W-:Y:S01]  /*899d0*/  PRMT R6, R57, 0x7772, RZ ;  /* 0x0000777239067816 */ /* 0x001fe200000000ff */
[----:B------:R-:W4:Y:S08]  /*899e0*/  LDL.LU.64 R10, [R1+0x1150] ;  /* 0x00115000010a7983 */ /* 0x000f300000300a00 */
[----:B------:R-:W-:Y:S02]  /*899f0*/  @P1 LOP3.LUT R60, R60, 0x100, RZ, 0xfc, !PT ;  /* 0x000001003c3c1812 */ /* 0x000fe400078efcff */
[----:B------:R-:W-:-:S02]  /*89a00*/  LOP3.LUT P1, RZ, R3, 0x800, RZ, 0xc0, !PT ;  /* 0x0000080003ff7812 */ /* 0x000fc4000782c0ff */
        /* <DEDUP_REMOVED lines=11> */
[----:B------:R-:W-:-:S13]  /*89ac0*/  LOP3.LUT P1, RZ, R3, 0x80, RZ, 0xc0, !PT ;  /* 0x0000008003ff7812 */ /* 0x000fda000782c0ff */
[----:B------:R0:W-:Y:S01]  /*89ad0*/  @P1 STG.E.U8 desc[UR28][R54.64], R6 ;  /* 0x0000000636001986 */ /* 0x0001e2000c10111c */
[----:B------:R-:W-:Y:S02]  /*89ae0*/  LOP3.LUT P1, RZ, R60, 0x1000, RZ, 0xc0, !PT ;  /* 0x000010003cff7812 */ /* 0x000fe4000782c0ff */
[----:B0-----:R-:W-:-:S11]  /*89af0*/  PRMT R6, R57, 0x7773, RZ ;  /* 0x0000777339067816 */ /* 0x001fd600000000ff */
[----:B------:R0:W-:Y:S01]  /*89b00*/  @P1 STG.E.U8 desc[UR28][R52.64], R6 ;  /* 0x0000000634001986 */ /* 0x0001e2000c10111c */
[----:B------:R-:W-:-:S03]  /*89b10*/  LOP3.LUT P1, RZ, R60, 0x800, RZ, 0xc0, !PT ;  /* 0x000008003cff7812 */ /* 0x000fc6000782c0ff */
[----:B0-----:R-:W4:Y:S10]  /*89b20*/  LDL.LU.64 R6, [R1+0x1148] ;  /* 0x0011480001067983 */ /* 0x001f340000300a00 */
[----:B------:R0:W-:Y:S01]  /*89b30*/  @P1 STG.E.U8 desc[UR28][R58.64], R28 ;  /* 0x0000001c3a001986 */ /* 0x0001e2000c10111c */
[----:B------:R-:W-:-:S03]  /*89b40*/  LOP3.LUT P1, RZ, R60, 0x400, RZ, 0xc0, !PT ;  /* 0x000004003cff7812 */ /* 0x000fc6000782c0ff */
[----:B------:R-:W4:Y:S04]  /*89b50*/  LDL.LU R57, [R1+0xa0] ;  /* 0x0000a00001397983 */ /* 0x000f280000300800 */
[----:B------:R-:W4:Y:S01]  /*89b60*/  LDL.LU.64 R54, [R1+0x1140] ;  /* 0x0011400001367983 */ /* 0x000f220000300a00 */
[----:B0-----:R-:W-:-:S03]  /*89b70*/  PRMT R28, R4, 0x7771, RZ ;  /* 0x00007771041c7816 */ /* 0x001fc600000000ff */
[----:B------:R-:W4:Y:S04]  /*89b80*/  LDL.LU.64 R52, [R1+0x1138] ;  /* 0x0011380001347983 */ /* 0x000f280000300a00 */
[----:B------:R-:W4:Y:S04]  /*89b90*/  LDL.LU.64 R58, [R1+0x1130] ;  /* 0x00113000013a7983 */ /* 0x000f280000300a00 */
[----:B--2---:R0:W-:Y:S04]  /*89ba0*/  @P1 STG.E.U8 desc[UR28][R48.64], R28 ;  /* 0x0000001c30001986 */ /* 0x0041e8000c10111c */
[----:B0-----:R-:W2:Y:S01]  /*89bb0*/  LDL.LU.64 R48, [R1+0x2bb8] ;  /* 0x002bb80001307983 */ /* 0x001ea20000300a00 */
[----:B------:R-:W-:-:S02]  /*89bc0*/  LOP3.LUT P1, RZ, R60, 0x200, RZ, 0xc0, !PT ;  /* 0x000002003cff7812 */ /* 0x000fc4000782c0ff */
[C---:B------:R-:W-:Y:S02]  /*89bd0*/  PRMT R28, R4.reuse, 0x7772, RZ ;  /* 0x00007772041c7816 */ /* 0x040fe400000000ff */
[----:B------:R-:W-:-:S09]  /*89be0*/  PRMT R4, R4, 0x7773, RZ ;  /* 0x0000777304047816 */ /* 0x000fd200000000ff */
[----:B---3--:R-:W-:Y:S01]  /*89bf0*/  @P1 STG.E.U8 desc[UR28][R30.64], R28 ;  /* 0x0000001c1e001986 */ /* 0x008fe2000c10111c */
[----:B------:R-:W-:-:S13]  /*89c00*/  LOP3.LUT P1, RZ, R60, 0x100, RZ, 0xc0, !PT ;  /* 0x000001003cff7812 */ /* 0x000fda000782c0ff */
        /* <DEDUP_REMOVED lines=9> */
[----:B----4-:R0:W-:Y:S01]  /*89ca0*/  @P1 STG.E.U8 desc[UR28][R20.64], R4 ;  /* 0x0000000414001986 */ /* 0x0101e2000c10111c */
[----:B------:R-:W-:Y:S02]  /*89cb0*/  LOP3.LUT P1, RZ, R60, 0x10, RZ, 0xc0, !PT ;  /* 0x000000103cff7812 */ /* 0x000fe4000782c0ff */
[C---:B------:R-:W-:Y:S02]  /*89cc0*/  LOP3.LUT P2, RZ, R3.reuse, 0x20000, RZ, 0xc0, !PT ;  /* 0x0002000003ff7812 */ /* 0x040fe4000784c0ff */
[----:B------:R-:W-:Y:S02]  /*89cd0*/  LOP3.LUT P3, RZ, R3, 0x40000, RZ, 0xc0, !PT ;  /* 0x0004000003ff7812 */ /* 0x000fe4000786c0ff */
[----:B0-----:R-:W-:-:S07]  /*89ce0*/  PRMT R4, R5, 0x7773, RZ ;  /* 0x0000777305047816 */ /* 0x001fce00000000ff */
[----:B------:R2:W-:Y:S01]  /*89cf0*/  @P1 STG.E.U8 desc[UR28][R18.64], R4 ;  /* 0x0000000412001986 */ /* 0x0005e2000c10111c */
[C---:B------:R-:W-:Y:S02]  /*89d00*/  LOP3.LUT P4, RZ, R3.reuse, 0x80000, RZ, 0xc0, !PT ;  /* 0x0008000003ff7812 */ /* 0x040fe4000788c0ff */
[C---:B------:R-:W-:Y:S02]  /*89d10*/  LOP3.LUT P5, RZ, R3.reuse, 0x100000, RZ, 0xc0, !PT ;  /* 0x0010000003ff7812 */ /* 0x040fe400078ac0ff */
[----:B------:R-:W-:Y:S02]  /*89d20*/  LOP3.LUT P6, RZ, R3, 0x200000, RZ, 0xc0, !PT ;  /* 0x0020000003ff7812 */ /* 0x000fe400078cc0ff */
[----:B--2---:R-:W-:-:S05]  /*89d30*/  PRMT R4, R48, 0x7770, RZ ;  /* 0x0000777030047816 */ /* 0x004fca00000000ff */
[----:B------:R0:W-:Y:S02]  /*89d40*/  @P2 STG.E.U8 desc[UR28][R16.64], R4 ;  /* 0x0000000410002986 */ /* 0x0001e4000c10111c */
[----:B0-----:R-:W-:-:S05]  /*89d50*/  PRMT R4, R48, 0x7771, RZ ;  /* 0x0000777130047816 */ /* 0x001fca00000000ff */
[----:B------:R0:W-:Y:S02]  /*89d60*/  @P3 STG.E.U8 desc[UR28][R10.64], R4 ;  /* 0x000000040a003986 */ /* 0x0001e4000c10111c */
[----:B0-----:R-:W-:-:S05]  /*89d70*/  PRMT R4, R48, 0x7772, RZ ;  /* 0x0000777230047816 */ /* 0x001fca00000000ff */
[----:B------:R0:W-:Y:S02]  /*89d80*/  @P4 STG.E.U8 desc[UR28][R6.64], R4 ;  /* 0x0000000406004986 */ /* 0x0001e4000c10111c */
[----:B0-----:R-:W-:Y:S02]  /*89d90*/  PRMT R4, R48, 0x7773, RZ ;  /* 0x0000777330047816 */ /* 0x001fe400000000ff */
[----:B------:R-:W2:Y:S04]  /*89da0*/  LDL.LU R48, [R1+0x2bb0] ;  /* 0x002bb00001307983 */ /* 0x000ea80000300800 */
[----:B------:R-:W3:Y:S04]  /*89db0*/  LDL.LU.64 R18, [R1+0x11a0] ;  /* 0x0011a00001127983 */ /* 0x000ee80000300a00 */
[----:B------:R0:W-:Y:S04]  /*89dc0*/  @P5 STG.E.U8 desc[UR28][R54.64], R4 ;  /* 0x0000000436005986 */ /* 0x0001e8000c10111c */
[----:B------:R-:W4:Y:S04]  /*89dd0*/  LDL.LU.64 R16, [R1+0x1198] ;  /* 0x0011980001107983 */ /* 0x000f280000300a00 */
[----:B------:R-:W3:Y:S01]  /*89de0*/  LDL.LU.64 R10, [R1+0x1190] ;  /* 0x00119000010a7983 */ /* 0x000ee20000300a00 */
[----:B0-----:R-:W-:-:S03]  /*89df0*/  PRMT R4, R57, 0x7770, RZ ;  /* 0x0000777039047816 */ /* 0x001fc600000000ff */
[----:B------:R-:W3:Y:S04]  /*89e00*/  LDL.LU.64 R6, [R1+0x1188] ;  /* 0x0011880001067983 */ /* 0x000ee80000300a00 */
[----:B------:R0:W-:Y:S04]  /*89e10*/  @P6 STG.E.U8 desc[UR28][R52.64], R4 ;  /* 0x0000000434006986 */ /* 0x0001e8000c10111c */
[----:B------:R-:W3:Y:S04]  /*89e20*/  LDL.LU.64 R54, [R1+0x1180] ;  /* 0x0011800001367983 */ /* 0x000ee80000300a00 */
[----:B0-----:R-:W3:Y:S01]  /*89e30*/  LDL.LU R53, [R1+0x90] ;  /* 0x0000900001357983 */ /* 0x001ee20000300800 */
[----:B------:R-:W-:-:S02]  /*89e40*/  LOP3.LUT P0, RZ, R3, 0x400000, RZ, 0xc0, !PT ;  /* 0x0040000003ff7812 */ /* 0x000fc4000780c0ff */
[----:B------:R-:W-:-:S11]  /*89e50*/  PRMT R4, R57, 0x7771, RZ ;  /* 0x0000777139047816 */ /* 0x000fd600000000ff */
[----:B------:R0:W-:Y:S04]  /*89e60*/  @P0 STG.E.U8 desc[UR28][R58.64], R4 ;  /* 0x000000043a000986 */ /* 0x0001e8000c10111c */
[----:B0-----:R-:W3:Y:S01]  /*89e70*/  LDL.LU.64 R58, [R1+0x1128] ;  /* 0x00112800013a7983 */ /* 0x001ee20000300a00 */
[----:B------:R-:W-:-:S03]  /*89e80*/  LOP3.LUT R61, R61, 0xf7ffffff, RZ, 0xc0, !PT ;  /* 0xf7ffffff3d3d7812 */ /* 0x000fc600078ec0ff */
[----:B------:R-:W3:Y:S04]  /*89e90*/  LDL.LU R25, [R1+0x80] ;  /* 0x0000800001197983 */ /* 0x000ee80000300800 */
[----:B------:R-:W3:Y:S04]  /*89ea0*/  LDL.LU.64 R30, [R1+0x1120] ;  /* 0x00112000011e7983 */ /* 0x000ee80000300a00 */
[----:B------:R-:W4:Y:S01]  /*89eb0*/  LDL.LU.64 R28, [R1+0x1118] ;  /* 0x00111800011c7983 */ /* 0x000f220000300a00 */
[----:B------:R-:W-:Y:S02]  /*89ec0*/  LOP3.LUT P5, RZ, R3, 0x800000, RZ, 0xc0, !PT ;  /* 0x0080000003ff7812 */ /* 0x000fe400078ac0ff */
[----:B------:R-:W-:Y:S01]  /*89ed0*/  LOP3.LUT R60, R60, 0xfffffffe, RZ, 0xc0, !PT ;  /* 0xfffffffe3c3c7812 */ /* 0x000fe200078ec0ff */
[----:B------:R-:W4:Y:S01]  /*89ee0*/  LDL.LU.64 R26, [R1+0x1108] ;  /* 0x00110800011a7983 */ /* 0x000f220000300a00 */
[----:B------:R-:W-:-:S02]  /*89ef0*/  PRMT R4, R57, 0x7772, RZ ;  /* 0x0000777239047816 */ /* 0x000fc400000000ff */
[C---:B------:R-:W-:Y:S02]  /*89f00*/  LOP3.LUT P6, RZ, R3.reuse, 0x1000000, RZ, 0xc0, !PT ;  /* 0x0100000003ff7812 */ /* 0x040fe400078cc0ff */
[----:B------:R-:W-:Y:S02]  /*89f10*/  LOP3.LUT P0, RZ, R3, 0x2000000, RZ, 0xc0, !PT ;  /* 0x0200000003ff7812 */ /* 0x000fe4000780c0ff */
        /* <DEDUP_REMOVED lines=14> */
[----:B------:R-:W-:Y:S01]  /*8a000*/  LOP3.LUT P1, RZ, R3, 0x40000000, RZ, 0xc0, !PT ;  /* 0x4000000003ff7812 */ /* 0x000fe2000782c0ff */
[----:B---3--:R0:W-:-:S12]  /*8a010*/  @P5 STG.E.U8 desc[UR28][R18.64], R4 ;  /* 0x0000000412005986 */ /* 0x0081d8000c10111c */
[----:B------:R-:W-:Y:S02]  /*8a020*/  @P1 LOP3.LUT R60, R60, 0x1, RZ, 0xfc, !PT ;  /* 0x000000013c3c1812 */ /* 0x000fe400078efcff */
[----:B------:R-:W-:Y:S02]  /*8a030*/  LOP3.LUT P1, RZ, R3, 0x20000000, RZ, 0xc0, !PT ;  /* 0x2000000003ff7812 */ /* 0x000fe4000782c0ff */
[----:B0-----:R-:W-:Y:S02]  /*8a040*/  PRMT R4, R57, 0x7773, RZ ;  /* 0x0000777339047816 */ /* 0x001fe400000000ff */
[----:B------:R-:W-:Y:S01]  /*8a050*/  LOP3.LUT R60, R60, 0xfffffffd, RZ, 0xc0, !PT ;  /* 0xfffffffd3c3c7812 */ /* 0x000fe200078ec0ff */
[----:B------:R-:W2:Y:S04]  /*8a060*/  LDL.LU R57, [R1+0x70] ;  /* 0x0000700001397983 */ /* 0x000ea80000300800 */
[----:B------:R-:W3:Y:S04]  /*8a070*/  LDL.LU.64 R22, [R1+0x1100] ;  /* 0x0011000001167983 */ /* 0x000ee80000300a00 */
[----:B------:R-:W-:Y:S01]  /*8a080*/  @P1 LOP3.LUT R60, R60, 0x2, RZ, 0xfc, !PT ;  /* 0x000000023c3c1812 */ /* 0x000fe200078efcff */
[----:B------:R-:W2:Y:S01]  /*8a090*/  LDL.LU.64 R20, [R1+0x10f8] ;  /* 0x0010f80001147983 */ /* 0x000ea20000300a00 */
[----:B------:R-:W-:-:S02]  /*8a0a0*/  LOP3.LUT P1, RZ, R3, 0x10000000, RZ, 0xc0, !PT ;  /* 0x1000000003ff7812 */ /* 0x000fc4000782c0ff */
[----:B------:R-:W-:Y:S01]  /*8a0b0*/  LOP3.LUT R60, R60, 0xfffffffb, RZ, 0xc0, !PT ;  /* 0xfffffffb3c3c7812 */ /* 0x000fe200078ec0ff */
[----:B------:R-:W2:Y:S10]  /*8a0c0*/  LDL.LU.64 R18, [R1+0x10f0] ;  /* 0x0010f00001127983 */ /* 0x000eb40000300a00 */
[----:B------:R-:W-:-:S02]  /*8a0d0*/  @P1 LOP3.LUT R60, R60, 0x4, RZ, 0xfc, !PT ;  /* 0x000000043c3c1812 */ /* 0x000fc400078efcff */
[----:B------:R-:W-:Y:S02]  /*8a0e0*/  LOP3.LUT P1, RZ, R3, 0x8000000, RZ, 0xc0, !PT ;  /* 0x0800000003ff7812 */ /* 0x000fe4000782c0ff */
[----:B------:R-:W-:Y:S01]  /*8a0f0*/  LOP3.LUT R60, R60, 0xfffffff7, RZ, 0xc0, !PT ;  /* 0xfffffff73c3c7812 */ /* 0x000fe200078ec0ff */
[----:B----4-:R0:W-:Y:S10]  /*8a100*/  @P6 STG.E.U8 desc[UR28][R16.64], R4 ;  /* 0x0000000410006986 */ /* 0x0101f4000c10111c */
[----:B------:R-:W-:-:S02]  /*8a110*/  @P1 LOP3.LUT R60, R60, 0x8, RZ, 0xfc, !PT ;  /* 0x000000083c3c1812 */ /* 0x000fc400078efcff */
[----:B------:R-:W-:Y:S01]  /*8a120*/  LOP3.LUT P1, RZ, R3, 0x4000000, RZ, 0xc0, !PT ;  /* 0x0400000003ff7812 */ /* 0x000fe2000782c0ff */
[----:B0-----:R-:W4:Y:S01]  /*8a130*/  LDL.LU.64 R16, [R1+0x10e8] ;  /* 0x0010e80001107983 */ /* 0x001f220000300a00 */
[----:B------:R-:W-:-:S05]  /*8a140*/  PRMT R4, R53, 0x7770, RZ ;  /* 0x0000777035047816 */ /* 0x000fca00000000ff */
[----:B------:R0:W-:Y:S02]  /*8a150*/  @P0 STG.E.U8 desc[UR28][R10.64], R4 ;  /* 0x000000040a000986 */ /* 0x0001e4000c10111c */
[C---:B0-----:R-:W-:Y:S02]  /*8a160*/  PRMT R4, R53.reuse, 0x7771, RZ ;  /* 0x0000777135047816 */ /* 0x041fe400000000ff */
[----:B------:R-:W4:Y:S04]  /*8a170*/  LDL.LU.64 R10, [R1+0x10e0] ;  /* 0x0010e000010a7983 */ /* 0x000f280000300a00 */
[----:B------:R0:W-:Y:S01]  /*8a180*/  @P1 STG.E.U8 desc[UR28][R6.64], R4 ;  /* 0x0000000406001986 */ /* 0x0001e2000c10111c */
[C---:B------:R-:W-:Y:S02]  /*8a190*/  LOP3.LUT P1, RZ, R60.reuse, 0x8, RZ, 0xc0, !PT ;  /* 0x000000083cff7812 */ /* 0x040fe4000782c0ff */
[----:B0-----:R-:W-:Y:S01]  /*8a1a0*/  PRMT R4, R53, 0x7772, RZ ;  /* 0x0000777235047816 */ /* 0x001fe200000000ff */
[----:B------:R-:W4:Y:S10]  /*8a1b0*/  LDL.LU.64 R6, [R1+0x10d8] ;  /* 0x0010d80001067983 */ /* 0x000f340000300a00 */
[----:B------:R0:W-:Y:S04]  /*8a1c0*/  @P1 STG.E.U8 desc[UR28][R54.64], R4 ;  /* 0x0000000436001986 */ /* 0x0001e8000c10111c */
[----:B0-----:R-:W4:Y:S04]  /*8a1d0*/  LDL.LU.64 R4, [R1+0x10d0] ;  /* 0x0010d00001047983 */ /* 0x001f280000300a00 */
[----:B------:R-:W4:Y:S01]  /*8a1e0*/  LDL.LU.64 R54, [R1+0x10c8] ;  /* 0x0010c80001367983 */ /* 0x000f220000300a00 */
[----:B------:R-:W-:-:S02]  /*8a1f0*/  LOP3.LUT P1, RZ, R60, 0x4, RZ, 0xc0, !PT ;  /* 0x000000043cff7812 */ /* 0x000fc4000782c0ff */
[----:B------:R-:W-:Y:S02]  /*8a200*/  PRMT R24, R53, 0x7773, RZ ;  /* 0x0000777335187816 */ /* 0x000fe400000000ff */
[----:B------:R-:W4:Y:S09]  /*8a210*/  LDL.LU.64 R52, [R1+0x10c0] ;  /* 0x0010c00001347983 */ /* 0x000f320000300a00 */
[----:B------:R0:W-:Y:S04]  /*8a220*/  @P1 STG.E.U8 desc[UR28][R58.64], R24 ;  /* 0x000000183a001986 */ /* 0x0001e8000c10111c */
[----:B0-----:R-:W4:Y:S01]  /*8a230*/  LDL.LU.64 R58, [R1+0x10b8] ;  /* 0x0010b800013a7983 */ /* 0x001f220000300a00 */
[----:B------:R-:W-:-:S02]  /*8a240*/  LOP3.LUT P1, RZ, R60, 0x2, RZ, 0xc0, !PT ;  /* 0x000000023cff7812 */ /* 0x000fc4000782c0ff */
[----:B------:R-:W-:-:S11]  /*8a250*/  PRMT R24, R25, 0x7770, RZ ;  /* 0x0000777019187816 */ /* 0x000fd600000000ff */
[----:B------:R-:W-:Y:S01]  /*8a260*/  @P1 STG.E.U8 desc[UR28][R30.64], R24 ;  /* 0x000000181e001986 */ /* 0x000fe2000c10111c */
[----:B------:R-:W-:Y:S02]  /*8a270*/  LOP3.LUT P1, RZ, R60, 0x1, RZ, 0xc0, !PT ;  /* 0x000000013cff7812 */ /* 0x000fe4000782c0ff */
[----:B------:R-:W-:-:S11]  /*8a280*/  PRMT R60, R25, 0x7771, RZ ;  /* 0x00007771193c7816 */ /* 0x000fd600000000ff */
[----:B------:R0:W-:Y:S01]  /*8a290*/  @P1 STG.E.U8 desc[UR28][R28.64], R60 ;  /* 0x0000003c1c001986 */ /* 0x0001e2000c10111c */
[----:B------:R-:W-:Y:S02]  /*8a2a0*/  LOP3.LUT P1, RZ, R61, 0x80000000, RZ, 0xc0, !PT ;  /* 0x800000003dff7812 */ /* 0x000fe4000782c0ff */
[----:B0-----:R-:W-:-:S11]  /*8a2b0*/  PRMT R60, R25, 0x7772, RZ ;  /* 0x00007772193c7816 */ /* 0x001fd600000000ff */
[----:B------:R0:W-:Y:S01]  /*8a2c0*/  @P1 STG.E.U8 desc[UR28][R26.64], R60 ;  /* 0x0000003c1a001986 */ /* 0x0001e2000c10111c */
[----:B------:R-:W-:Y:S02]  /*8a2d0*/  LOP3.LUT P1, RZ, R61, 0x40000000, RZ, 0xc0, !PT ;  /* 0x400000003dff7812 */ /* 0x000fe4000782c0ff */
[----:B0-----:R-:W-:Y:S02]  /*8a2e0*/  PRMT R60, R25, 0x7773, RZ ;  /* 0x00007773193c7816 */ /* 0x001fe400000000ff */
[C---:B------:R-:W-:Y:S02]  /*8a2f0*/  LOP3.LUT P2, RZ, R48.reuse, 0x10, RZ, 0xc0, !PT ;  /* 0x0000001030ff7812 */ /* 0x040fe4000784c0ff */
[C---:B------:R-:W-:Y:S02]  /*8a300*/  LOP3.LUT P3, RZ, R48.reuse, 0x20, RZ, 0xc0, !PT ;  /* 0x0000002030ff7812 */ /* 0x040fe4000786c0ff */
[C---:B------:R-:W-:Y:S02]  /*8a310*/  LOP3.LUT P4, RZ, R48.reuse, 0x40, RZ, 0xc0, !PT ;  /* 0x0000004030ff7812 */ /* 0x040fe4000788c0ff */
[----:B------:R-:W-:-:S03]  /*8a320*/  LOP3.LUT P5, RZ, R48, 0x80, RZ, 0xc0, !PT ;  /* 0x0000008030ff7812 */ /* 0x000fc600078ac0ff */
[----:B---3--:R2:W-:Y:S01]  /*8a330*/  @P1 STG.E.U8 desc[UR28][R22.64], R60 ;  /* 0x0000003c16001986 */ /* 0x0085e2000c10111c */
[----:B------:R-:W-:Y:S02]  /*8a340*/  LOP3.LUT P1, RZ, R61, 0x20000000, RZ, 0xc0, !PT ;  /* 0x200000003dff7812 */ /* 0x000fe4000782c0ff */
[----:B--2---:R-:W-:-:S11]  /*8a350*/  PRMT R60, R57, 0x7770, RZ ;  /* 0x00007770393c7816 */ /* 0x004fd600000000ff */
[----:B------:R0:W-:Y:S01]  /*8a360*/  @P1 STG.E.U8 desc[UR28][R20.64], R60 ;  /* 0x0000003c14001986 */ /* 0x0001e2000c10111c */
[----:B------:R-:W-:Y:S02]  /*8a370*/  LOP3.LUT P1, RZ, R61, 0x10000000, RZ, 0xc0, !PT ;  /* 0x100000003dff7812 */ /* 0x000fe4000782c0ff */
[----:B0-----:R-:W-:-:S11]  /*8a380*/  PRMT R60, R57, 0x7771, RZ ;  /* 0x00007771393c7816 */ /* 0x001fd600000000ff */
[----:B------:R0:W-:Y:S01]  /*8a390*/  @P1 STG.E.U8 desc[UR28][R18.64], R60 ;  /* 0x0000003c12001986 */ /* 0x0001e2000c10111c */
[----:B------:R-:W-:Y:S02]  /*8a3a0*/  LOP3.LUT P1, RZ, R61, 0x8000000, RZ, 0xc0, !PT ;  /* 0x080000003dff7812 */ /* 0x000fe4000782c0ff */
[----:B0-----:R-:W-:-:S11]  /*8a3b0*/  PRMT R60, R57, 0x7772, RZ ;  /* 0x00007772393c7816 */ /* 0x001fd600000000ff */
[----:B----4-:R0:W-:Y:S02]  /*8a3c0*/  @P1 STG.E.U8 desc[UR28][R16.64], R60 ;  /* 0x0000003c10001986 */ /* 0x0101e4000c10111c */
        /* <DEDUP_REMOVED lines=11> */
[C---:B------:R-:W-:Y:S02]  /*8a480*/  LOP3.LUT P6, RZ, R48.reuse, 0x100, RZ, 0xc0, !PT ;  /* 0x0000010030ff7812 */ /* 0x040fe400078cc0ff */
[----:B------:R-:W-:Y:S01]  /*8a490*/  LOP3.LUT P0, RZ, R48, 0x200, RZ, 0xc0, !PT ;  /* 0x0000020030ff7812 */ /* 0x000fe2000780c0ff */
[----:B------:R-:W4:Y:S04]  /*8a4a0*/  LDL.LU.64 R10, [R1+0x10a8] ;  /* 0x0010a800010a7983 */ /* 0x000f280000300a00 */
[----:B------:R-:W2:Y:S04]  /*8a4b0*/  LDL.LU.64 R4, [R1+0x1090] ;  /* 0x0010900001047983 */ /* 0x000ea80000300a00 */
[----:B------:R-:W2:Y:S04]  /*8a4c0*/  LDL.LU.64 R54, [R1+0x1088] ;  /* 0x0010880001367983 */ /* 0x000ea80000300a00 */
[----:B------:R0:W-:Y:S02]  /*8a4d0*/  @P6 STG.E.U8 desc[UR28][R52.64], R60 ;  /* 0x0000003c34006986 */ /* 0x0001e4000c10111c */
[----:B0-----:R-:W-:-:S02]  /*8a4e0*/  PRMT R60, R56, 0x7770, RZ ;  /* 0x00007770383c7816 */ /* 0x001fc400000000ff */
[----:B------:R-:W2:Y:S04]  /*8a4f0*/  LDL.LU.64 R52, [R1+0x1080] ;  /* 0x0010800001347983 */ /* 0x000ea80000300a00 */
[----:B------:R0:W-:Y:S04]  /*8a500*/  @P0 STG.E.U8 desc[UR28][R58.64], R60 ;  /* 0x0000003c3a000986 */ /* 0x0001e8000c10111c */
[----:B0-----:R-:W2:Y:S04]  /*8a510*/  LDL.LU.64 R58, [R1+0x1070] ;  /* 0x00107000013a7983 */ /* 0x001ea80000300a00 */
[----:B------:R-:W2:Y:S01]  /*8a520*/  LDL.LU R57, [R1+0xc4] ;  /* 0x0000c40001397983 */ /* 0x000ea20000300800 */
[----:B------:R-:W-:-:S02]  /*8a530*/  LOP3.LUT P1, RZ, R48, 0x400000, RZ, 0xc0, !PT ;  /* 0x0040000030ff7812 */ /* 0x000fc4000782c0ff */
[----:B------:R-:W-:Y:S01]  /*8a540*/  LOP3.LUT R61, R61, 0xfffbffff, RZ, 0xc0, !PT ;  /* 0xfffbffff3d3d7812 */ /* 0x000fe200078ec0ff */
[----:B------:R-:W2:Y:S10]  /*8a550*/  LDL.LU.64 R28, [R1+0x1068] ;  /* 0x00106800011c7983 */ /* 0x000eb40000300a00 */
[----:B------:R-:W-:-:S02]  /*8a560*/  @P1 LOP3.LUT R61, R61, 0x40000, RZ, 0xfc, !PT ;  /* 0x000400003d3d1812 */ /* 0x000fc400078efcff */
        /* <DEDUP_REMOVED lines=8> */
[----:B------:R-:W-:Y:S02]  /*8a5f0*/  LOP3.LUT R61, R61, 0xffdfffff, RZ, 0xc0, !PT ;  /* 0xffdfffff3d3d7812 */ /* 0x000fe400078ec0ff */
[----:B------:R-:W-:-:S09]  /*8a600*/  PRMT R60, R56, 0x7771, RZ ;  /* 0x00007771383c7816 */ /* 0x000fd200000000ff */
        /* <DEDUP_REMOVED lines=14> */
[C---:B------:R-:W-:Y:S02]  /*8a6f0*/  LOP3.LUT P1, RZ, R48.reuse, 0x4000, RZ, 0xc0, !PT ;  /* 0x0000400030ff7812 */ /* 0x040fe4000782c0ff */
[----:B------:R-:W-:Y:S02]  /*8a700*/  LOP3.LUT P0, RZ, R48, 0x1000, RZ, 0xc0, !PT ;  /* 0x0000100030ff7812 */ /* 0x000fe4000780c0ff */
[----:B------:R-:W-:-:S09]  /*8a710*/  LOP3.LUT R61, R61, 0xfbffffff, RZ, 0xc0, !PT ;  /* 0xfbffffff3d3d7812 */ /* 0x000fd200078ec0ff */
[----:B------:R-:W-:Y:S02]  /*8a720*/  @P1 LOP3.LUT R61, R61, 0x4000000, RZ, 0xfc, !PT ;  /* 0x040000003d3d1812 */ /* 0x000fe400078efcff */
[----:B------:R-:W-:Y:S01]  /*8a730*/  LOP3.LUT P1, RZ, R48, 0x2000, RZ, 0xc0, !PT ;  /* 0x0000200030ff7812 */ /* 0x000fe2000782c0ff */
[----:B---3--:R0:W-:Y:S04]  /*8a740*/  @P5 STG.E.U8 desc[UR28][R6.64], R60 ;  /* 0x0000003c06005986 */ /* 0x0081e8000c10111c */
[----:B0-----:R-:W3:Y:S04]  /*8a750*/  LDL.LU R6, [R1+0xb4] ;  /* 0x0000b40001067983 */ /* 0x001ee80000300800 */
[----:B------:R-:W3:Y:S04]  /*8a760*/  LDL.LU.64 R26, [R1+0x1060] ;  /* 0x00106000011a7983 */ /* 0x000ee80000300a00 */
[----:B------:R-:W3:Y:S04]  /*8a770*/  LDL.LU.64 R24, [R1+0x1058] ;  /* 0x0010580001187983 */ /* 0x000ee80000300a00 */
[----:B------:R-:W3:Y:S04]  /*8a780*/  LDL.LU.64 R22, [R1+0x1050] ;  /* 0x0010500001167983 */ /* 0x000ee80000300a00 */
[----:B------:R-:W3:Y:S01]  /*8a790*/  LDL.LU.64 R20, [R1+0x1048] ;  /* 0x0010480001147983 */ /* 0x000ee20000300a00 */
[----:B------:R-:W-:-:S03]  /*8a7a0*/  PRMT R60, R56, 0x7772, RZ ;  /* 0x00007772383c7816 */ /* 0x000fc600000000ff */
[----:B------:R-:W3:Y:S04]  /*8a7b0*/  LDL.LU R7, [R1+0xa4] ;  /* 0x0000a40001077983 */ /* 0x000ee80000300800 */
[----:B------:R-:W3:Y:S04]  /*8a7c0*/  LDL.LU.64 R18, [R1+0x1040] ;  /* 0x0010400001127983 */ /* 0x000ee80000300a00 */
[----:B----4-:R0:W-:Y:S04]  /*8a7d0*/  @P6 STG.E.U8 desc[UR28][R10.64], R60 ;  /* 0x0000003c0a006986 */ /* 0x0101e8000c10111c */
[----:B------:R-:W4:Y:S01]  /*8a7e0*/  LDL.LU.64 R16, [R1+0x1038] ;  /* 0x0010380001107983 */ /* 0x000f220000300a00 */
[----:B0-----:R-:W-:-:S03]  /*8a7f0*/  PRMT R60, R56, 0x7773, RZ ;  /* 0x00007773383c7816 */ /* 0x001fc600000000ff */
[----:B------:R-:W4:Y:S04]  /*8a800*/  LDL.LU.64 R10, [R1+0x1030] ;  /* 0x00103000010a7983 */ /* 0x000f280000300a00 */
[----:B--2---:R0:W-:Y:S02]  /*8a810*/  @P0 STG.E.U8 desc[UR28][R4.64], R60 ;  /* 0x0000003c04000986 */ /* 0x0041e4000c10111c */
[----:B0-----:R-:W-:Y:S02]  /*8a820*/  PRMT R60, R57, 0x7770, RZ ;  /* 0x00007770393c7816 */ /* 0x001fe400000000ff */
[----:B------:R-:W2:Y:S04]  /*8a830*/  LDL.LU.64 R4, [R1+0x1028] ;  /* 0x0010280001047983 */ /* 0x000ea80000300a00 */
[----:B------:R0:W-:Y:S01]  /*8a840*/  @P1 STG.E.U8 desc[UR28][R54.64], R60 ;  /* 0x0000003c36001986 */ /* 0x0001e2000c10111c */
[----:B------:R-:W-:-:S02]  /*8a850*/  LOP3.LUT P1, RZ, R61, 0x4000000, RZ, 0xc0, !PT ;  /* 0x040000003dff7812 */ /* 0x000fc4000782c0ff */
[----:B0-----:R-:W-:Y:S01]  /*8a860*/  PRMT R60, R57, 0x7771, RZ ;  /* 0x00007771393c7816 */ /* 0x001fe200000000ff */
[----:B------:R-:W2:Y:S10]  /*8a870*/  LDL.LU.64 R54, [R1+0x1020] ;  /* 0x0010200001367983 */ /* 0x000eb40000300a00 */
[----:B------:R0:W-:Y:S01]  /*8a880*/  @P1 STG.E.U8 desc[UR28][R52.64], R60 ;  /* 0x0000003c34001986 */ /* 0x0001e2000c10111c */
[----:B------:R-:W-:-:S02]  /*8a890*/  LOP3.LUT P1, RZ, R61, 0x2000000, RZ, 0xc0, !PT ;  /* 0x020000003dff7812 */ /* 0x000fc4000782c0ff */
[C---:B0-----:R-:W-:Y:S01]  /*8a8a0*/  PRMT R60, R57.reuse, 0x7772, RZ ;  /* 0x00007772393c7816 */ /* 0x041fe200000000ff */
[----:B------:R-:W2:Y:S10]  /*8a8b0*/  LDL.LU.64 R52, [R1+0x1018] ;  /* 0x0010180001347983 */ /* 0x000eb40000300a00 */
[----:B------:R0:W-:Y:S04]  /*8a8c0*/  @P1 STG.E.U8 desc[UR28][R58.64], R60 ;  /* 0x0000003c3a001986 */ /* 0x0001e8000c10111c */
[----:B0-----:R-:W2:Y:S01]  /*8a8d0*/  LDL.LU.64 R58, [R1+0x1010] ;  /* 0x00101000013a7983 */ /* 0x001ea20000300a00 */
[----:B------:R-:W-:-:S03]  /*8a8e0*/  PRMT R60, R57, 0x7773, RZ ;  /* 0x00007773393c7816 */ /* 0x000fc600000000ff */
[----:B------:R-:W2:Y:S01]  /*8a8f0*/  LDL.LU.64 R56, [R1+0x1000] ;  /* 0x0010000001387983 */ /* 0x000ea20000300a00 */
[----:B------:R-:W-:-:S13]  /*8a900*/  LOP3.LUT P1, RZ, R61, 0x1000000, RZ, 0xc0, !PT ;  /* 0x010000003dff7812 */ /* 0x000fda000782c0ff */
[----:B------:R3:W-:Y:S01]  /*8a910*/  @P1 STG.E.U8 desc[UR28][R28.64], R60 ;  /* 0x0000003c1c001986 */ /* 0x0007e2000c10111c */
[----:B------:R-:W-:Y:S02]  /*8a920*/  LOP3.LUT P1, RZ, R61, 0x800000, RZ, 0xc0, !PT ;  /* 0x008000003dff7812 */ /* 0x000fe4000782c0ff */
[C---:B------:R-:W-:Y:S02]  /*8a930*/  LOP3.LUT P2, RZ, R48.reuse, 0x800000, RZ, 0xc0, !PT ;  /* 0x0080000030ff7812 */ /* 0x040fe4000784c0ff */
[C---:B------:R-:W-:Y:S02]  /*8a940*/  LOP3.LUT P3, RZ, R48.reuse, 0x1000000, RZ, 0xc0, !PT ;  /* 0x0100000030ff7812 */ /* 0x040fe4000786c0ff */
[C---:B------:R-:W-:Y:S02]  /*8a950*/  LOP3.LUT P4, RZ, R48.reuse, 0x2000000, RZ, 0xc0, !PT ;  /* 0x0200000030ff7812 */ /* 0x040fe4000788c0ff */
[C---:B------:R-:W-:Y:S02]  /*8a960*/  LOP3.LUT P5, RZ, R48.reuse, 0x4000000, RZ, 0xc0, !PT ;  /* 0x0400000030ff7812 */ /* 0x040fe400078ac0ff */
[----:B------:R-:W-:-:S02]  /*8a970*/  LOP3.LUT P6, RZ, R48, 0x8000000, RZ, 0xc0, !PT ;  /* 0x0800000030ff7812 */ /* 0x000fc400078cc0ff */
[----:B---3--:R-:W-:-:S05]  /*8a980*/  PRMT R60, R6, 0x7770, RZ ;  /* 0x00007770063c7816 */ /* 0x008fca00000000ff */
        /* <DEDUP_REMOVED lines=19> */
[----:B--2---:R0:W-:Y:S02]  /*8aac0*/  @P3 STG.E.U8 desc[UR28][R4.64], R60 ;  /* 0x0000003c04003986 */ /* 0x0041e4000c10111c */
        /* <DEDUP_REMOVED lines=9> */
[----:B------:R-:W4:Y:S04]  /*8ab60*/  LDL.LU.64 R10, [R1+0xff0] ;  /* 0x000ff000010a7983 */ /* 0x000f280000300a00 */
[----:B------:R-:W3:Y:S04]  /*8ab70*/  LDL.LU.64 R6, [R1+0xfe0] ;  /* 0x000fe00001067983 */ /* 0x000ee80000300a00 */
[----:B------:R-:W3:Y:S01]  /*8ab80*/  LDL.LU R55, [R1+0x84] ;  /* 0x0000840001377983 */ /* 0x000ee20000300800 */
[----:B------:R-:W-:-:S03]  /*8ab90*/  LOP3.LUT P0, RZ, R48, 0x10000000, RZ, 0xc0, !PT ;  /* 0x1000000030ff7812 */ /* 0x000fc6000780c0ff */
[----:B------:R-:W3:Y:S04]  /*8aba0*/  LDL.LU.64 R52, [R1+0xfb8] ;  /* 0x000fb80001347983 */ /* 0x000ee80000300a00 */
[----:B------:R-:W3:Y:S06]  /*8abb0*/  LDL.LU.64 R58, [R1+0xfb0] ;  /* 0x000fb000013a7983 */ /* 0x000eec0000300a00 */
[----:B------:R0:W-:Y:S04]  /*8abc0*/  @P0 STG.E.U8 desc[UR28][R56.64], R60 ;  /* 0x0000003c38000986 */ /* 0x0001e8000c10111c */
[----:B0-----:R-:W3:Y:S04]  /*8abd0*/  LDL.LU.64 R56, [R1+0xfa8] ;  /* 0x000fa80001387983 */ /* 0x001ee80000300a00 */
[----:B------:R-:W3:Y:S04]  /*8abe0*/  LDL.LU R4, [R1+0x74] ;  /* 0x0000740001047983 */ /* 0x000ee80000300800 */
[----:B------:R-:W3:Y:S04]  /*8abf0*/  LDL.LU.64 R28, [R1+0xfa0] ;  /* 0x000fa000011c7983 */ /* 0x000ee80000300a00 */
[----:B------:R-:W3:Y:S04]  /*8ac00*/  LDL.LU.64 R26, [R1+0xf98] ;  /* 0x000f9800011a7983 */ /* 0x000ee80000300a00 */
[----:B------:R-:W3:Y:S04]  /*8ac10*/  LDL.LU.64 R24, [R1+0xf90] ;  /* 0x000f900001187983 */ /* 0x000ee80000300a00 */
[----:B------:R-:W3:Y:S04]  /*8ac20*/  LDL.LU.64 R22, [R1+0xf88] ;  /* 0x000f880001167983 */ /* 0x000ee80000300a00 */
[----:B------:R-:W3:Y:S01]  /*8ac30*/  LDL.LU.64 R20, [R1+0xf80] ;  /* 0x000f800001147983 */ /* 0x000ee20000300a00 */
[----:B------:R-:W-:-:S02]  /*8ac40*/  LOP3.LUT R61, R61, 0xfffffdff, RZ, 0xc0, !PT ;  /* 0xfffffdff3d3d7812 */ /* 0x000fc400078ec0ff */
[C---:B------:R-:W-:Y:S01]  /*8ac50*/  LOP3.LUT P5, RZ, R48.reuse, 0x20000000, RZ, 0xc0, !PT ;  /* 0x2000000030ff7812 */ /* 0x040fe200078ac0ff */
[----:B------:R-:W3:Y:S01]  /*8ac60*/  LDL.LU R5, [R1+0x54] ;  /* 0x0000540001057983 */ /* 0x000ee20000300800 */
[C---:B------:R-:W-:Y:S02]  /*8ac70*/  LOP3.LUT P6, RZ, R48.reuse, 0x40000000, RZ, 0xc0, !PT ;  /* 0x4000000030ff7812 */ /* 0x040fe400078cc0ff */
[----:B------:R-:W-:Y:S01]  /*8ac80*/  LOP3.LUT P0, RZ, R48, 0x80000000, RZ, 0xc0, !PT ;  /* 0x8000000030ff7812 */ /* 0x000fe2000780c0ff */
        /* <DEDUP_REMOVED lines=22> */
[----:B------:R-:W-:Y:S02]  /*8adf0*/  LOP3.LUT R61, R61, 0xfffeffff, RZ, 0xc0, !PT ;  /* 0xfffeffff3d3d7812 */ /* 0x000fe400078ec0ff */
[----:B---3--:R-:W-:-:S09]  /*8ae00*/  PRMT R60, R55, 0x7770, RZ ;  /* 0x00007770373c7816 */ /* 0x008fd200000000ff */
[----:B------:R-:W-:Y:S02]  /*8ae10*/  @P1 LOP3.LUT R61, R61, 0x10000, RZ, 0xfc, !PT ;  /* 0x000100003d3d1812 */ /* 0x000fe400078efcff */
[----:B------:R-:W-:Y:S01]  /*8ae20*/  LOP3.LUT P1, RZ, R49, 0x2, RZ, 0xc0, !PT ;  /* 0x0000000231ff7812 */ /* 0x000fe2000782c0ff */
[----:B------:R0:W-:Y:S01]  /*8ae30*/  @P5 STG.E.U8 desc[UR28][R16.64], R60 ;  /* 0x0000003c10005986 */ /* 0x0001e2000c10111c */
[----:B------:R-:W-:Y:S02]  /*8ae40*/  LOP3.LUT R61, R61, 0xfffdffff, RZ, 0xc0, !PT ;  /* 0xfffdffff3d3d7812 */ /* 0x000fe400078ec0ff */
[----:B0-----:R-:W-:Y:S01]  /*8ae50*/  PRMT R60, R55, 0x7771, RZ ;  /* 0x00007771373c7816 */ /* 0x001fe200000000ff */
[----:B------:R-:W2:Y:S08]  /*8ae60*/  LDL.LU.64 R16, [R1+0xf70] ;  /* 0x000f700001107983 */ /* 0x000eb00000300a00 */
[----:B------:R-:W-:-:S02]  /*8ae70*/  @P1 LOP3.LUT R61, R61, 0x20000, RZ, 0xfc, !PT ;  /* 0x000200003d3d1812 */ /* 0x000fc400078efcff */
[----:B------:R-:W-:Y:S01]  /*8ae80*/  LOP3.LUT P1, RZ, R49, 0x1, RZ, 0xc0, !PT ;  /* 0x0000000131ff7812 */ /* 0x000fe2000782c0ff */
[----:B----4-:R0:W-:Y:S02]  /*8ae90*/  @P6 STG.E.U8 desc[UR28][R10.64], R60 ;  /* 0x0000003c0a006986 */ /* 0x0101e4000c10111c */
[C---:B0-----:R-:W-:Y:S02]  /*8aea0*/  PRMT R60, R55.reuse, 0x7772, RZ ;  /* 0x00007772373c7816 */ /* 0x041fe400000000ff */
[----:B------:R-:W3:Y:S04]  /*8aeb0*/  LDL.LU.64 R10, [R1+0xf68] ;  /* 0x000f6800010a7983 */ /* 0x000ee80000300a00 */
[----:B------:R0:W-:Y:S02]  /*8aec0*/  @P0 STG.E.U8 desc[UR28][R6.64], R60 ;  /* 0x0000003c06000986 */ /* 0x0001e4000c10111c */
[----:B0-----:R-:W-:-:S02]  /*8aed0*/  PRMT R60, R55, 0x7773, RZ ;  /* 0x00007773373c7816 */ /* 0x001fc400000000ff */
[----:B------:R-:W4:Y:S04]  /*8aee0*/  LDL.LU.64 R6, [R1+0xf60] ;  /* 0x000f600001067983 */ /* 0x000f280000300a00 */
[----:B------:R0:W-:Y:S01]  /*8aef0*/  @P1 STG.E.U8 desc[UR28][R52.64], R60 ;  /* 0x0000003c34001986 */ /* 0x0001e2000c10111c */
[----:B------:R-:W-:-:S03]  /*8af00*/  LOP3.LUT P1, RZ, R61, 0x20000, RZ, 0xc0, !PT ;  /* 0x000200003dff7812 */ /* 0x000fc6000782c0ff */
[----:B------:R-:W4:Y:S01]  /*8af10*/  LDL.LU.64 R54, [R1+0xf50] ;  /* 0x000f500001367983 */ /* 0x000f220000300a00 */
[----:B0-----:R-:W-:-:S03]  /*8af20*/  PRMT R60, R4, 0x7770, RZ ;  /* 0x00007770043c7816 */ /* 0x001fc600000000ff */
[----:B------:R-:W4:Y:S06]  /*8af30*/  LDL.LU.64 R52, [R1+0xf48] ;  /* 0x000f480001347983 */ /* 0x000f2c0000300a00 */
        /* <DEDUP_REMOVED lines=23> */
[----:B------:R-:W-:Y:S02]  /*8b0b0*/  LOP3.LUT P1, RZ, R61, 0x400, RZ, 0xc0, !PT ;  /* 0x000004003dff7812 */ /* 0x000fe4000782c0ff */
[----:B------:R-:W-:-:S11]  /*8b0c0*/  LOP3.LUT P2, RZ, R49, 0x400, RZ, 0xc0, !PT ;  /* 0x0000040031ff7812 */ /* 0x000fd6000784c0ff */
[----:B------:R0:W-:Y:S01]  /*8b0d0*/  @P1 STG.E.U8 desc[UR28][R18.64], R60 ;  /* 0x0000003c12001986 */ /* 0x0001e2000c10111c */
[----:B------:R-:W-:Y:S02]  /*8b0e0*/  LOP3.LUT P1, RZ, R61, 0x200, RZ, 0xc0, !PT ;  /* 0x000002003dff7812 */ /* 0x000fe4000782c0ff */
[----:B------:R-:W-:Y:S02]  /*8b0f0*/  LOP3.LUT P3, RZ, R49, 0x800, RZ, 0xc0, !PT ;  /* 0x0000080031ff7812 */ /* 0x000fe4000786c0ff */
[----:B0-----:R-:W-:Y:S02]  /*8b100*/  PRMT R60, R5, 0x7770, RZ ;  /* 0x00007770053c7816 */ /* 0x001fe400000000ff */
[C---:B------:R-:W-:Y:S02]  /*8b110*/  LOP3.LUT P4, RZ, R49.reuse, 0x1000, RZ, 0xc0, !PT ;  /* 0x0000100031ff7812 */ /* 0x040fe4000788c0ff */
[C---:B------:R-:W-:Y:S02]  /*8b120*/  LOP3.LUT P5, RZ, R49.reuse, 0x2000, RZ, 0xc0, !PT ;  /* 0x0000200031ff7812 */ /* 0x040fe400078ac0ff */
[----:B------:R-:W-:-:S02]  /*8b130*/  LOP3.LUT P6, RZ, R49, 0x4000, RZ, 0xc0, !PT ;  /* 0x0000400031ff7812 */ /* 0x000fc400078cc0ff */
[----:B------:R-:W-:Y:S01]  /*8b140*/  LOP3.LUT P0, RZ, R49, 0x8000, RZ, 0xc0, !PT ;  /* 0x0000800031ff7812 */ /* 0x000fe2000780c0ff */
[----:B--2---:R0:W-:Y:S02]  /*8b150*/  @P1 STG.E.U8 desc[UR28][R16.64], R60 ;  /* 0x0000003c10001986 */ /* 0x0041e4000c10111c */
[----:B0-----:R-:W-:-:S05]  /*8b160*/  PRMT R60, R5, 0x7771, RZ ;  /* 0x00007771053c7816 */ /* 0x001fca00000000ff */
[----:B---3--:R0:W-:Y:S02]  /*8b170*/  @P2 STG.E.U8 desc[UR28][R10.64], R60 ;  /* 0x0000003c0a002986 */ /* 0x0081e4000c10111c */
[----:B0-----:R-:W-:-:S05]  /*8b180*/  PRMT R60, R5, 0x7772, RZ ;  /* 0x00007772053c7816 */ /* 0x001fca00000000ff */
[----:B----4-:R0:W-:Y:S02]  /*8b190*/  @P3 STG.E.U8 desc[UR28][R6.64], R60 ;  /* 0x0000003c06003986 */ /* 0x0101e4000c10111c */
[----:B0-----:R-:W-:Y:S02]  /*8b1a0*/  PRMT R60, R5, 0x7773, RZ ;  /* 0x00007773053c7816 */ /* 0x001fe400000000ff */
[----:B------:R-:W2:Y:S04]  /*8b1b0*/  LDL.LU.64 R4, [R1+0xf28] ;  /* 0x000f280001047983 */ /* 0x000ea80000300a00 */
[----:B------:R0:W-:Y:S02]  /*8b1c0*/  @P4 STG.E.U8 desc[UR28][R54.64], R60 ;  /* 0x0000003c36004986 */ /* 0x0001e4000c10111c */
[----:B0-----:R-:W-:-:S05]  /*8b1d0*/  PRMT R60, R50, 0x7770, RZ ;  /* 0x00007770323c7816 */ /* 0x001fca00000000ff */
[----:B------:R0:W-:Y:S02]  /*8b1e0*/  @P5 STG.E.U8 desc[UR28][R52.64], R60 ;  /* 0x0000003c34005986 */ /* 0x0001e4000c10111c */
[----:B0-----:R-:W-:-:S05]  /*8b1f0*/  PRMT R60, R50, 0x7771, RZ ;  /* 0x00007771323c7816 */ /* 0x001fca00000000ff */
[----:B------:R0:W-:Y:S02]  /*8b200*/  @P6 STG.E.U8 desc[UR28][R58.64], R60 ;  /* 0x0000003c3a006986 */ /* 0x0001e4000c10111c */
[----:B0-----:R-:W-:-:S05]  /*8b210*/  PRMT R60, R50, 0x7772, RZ ;  /* 0x00007772323c7816 */ /* 0x001fca00000000ff */
[----:B------:R0:W-:Y:S04]  /*8b220*/  @P0 STG.E.U8 desc[UR28][R56.64], R60 ;  /* 0x0000003c38000986 */ /* 0x0001e8000c10111c */
[----:B0-----:R-:W3:Y:S04]  /*8b230*/  LDL.LU.64 R56, [R1+0xf20] ;  /* 0x000f200001387983 */ /* 0x001ee80000300a00 */
[----:B------:R-:W4:Y:S04]  /*8b240*/  LDL.LU.64 R10, [R1+0xf18] ;  /* 0x000f1800010a7983 */ /* 0x000f280000300a00 */
[----:B------:R-:W3:Y:S04]  /*8b250*/  LDL.LU.64 R6, [R1+0xf10] ;  /* 0x000f100001067983 */ /* 0x000ee80000300a00 */
[----:B------:R-:W3:Y:S04]  /*8b260*/  LDL.LU R55, [R1+0xb8] ;  /* 0x0000b80001377983 */ /* 0x000ee80000300800 */
[----:B------:R-:W4:Y:S01]  /*8b270*/  LDL.LU.64 R52, [R1+0xf08] ;  /* 0x000f080001347983 */ /* 0x000f220000300a00 */
[----:B------:R-:W-:-:S03]  /*8b280*/  LOP3.LUT P5, RZ, R49, 0x10000, RZ, 0xc0, !PT ;  /* 0x0001000031ff7812 */ /* 0x000fc600078ac0ff */
[----:B------:R-:W4:Y:S01]  /*8b290*/  LDL.LU R29, [R1+0xa8] ;  /* 0x0000a800011d7983 */ /* 0x000f220000300800 */
[----:B------:R-:W-:Y:S02]  /*8b2a0*/  PRMT R60, R50, 0x7773, RZ ;  /* 0x00007773323c7816 */ /* 0x000fe400000000ff */
[C---:B------:R-:W-:Y:S01]  /*8b2b0*/  LOP3.LUT P6, RZ, R49.reuse, 0x20000, RZ, 0xc0, !PT ;  /* 0x0002000031ff7812 */ /* 0x040fe200078cc0ff */
[----:B------:R-:W4:Y:S04]  /*8b2c0*/  LDL.LU R50, [R1+0x2ba0] ;  /* 0x002ba00001327983 */ /* 0x000f280000300800 */
[----:B------:R-:W4:Y:S01]  /*8b2d0*/  LDL.LU.64 R58, [R1+0xf00] ;  /* 0x000f0000013a7983 */ /* 0x000f220000300a00 */
[----:B------:R-:W-:-:S03]  /*8b2e0*/  LOP3.LUT P0, RZ, R49, 0x40000, RZ, 0xc0, !PT ;  /* 0x0004000031ff7812 */ /* 0x000fc6000780c0ff */
[----:B--2---:R3:W-:Y:S01]  /*8b2f0*/  @P5 STG.E.U8 desc[UR28][R4.64], R60 ;  /* 0x0000003c04005986 */ /* 0x0047e2000c10111c */
[----:B------:R-:W-:Y:S02]  /*8b300*/  LOP3.LUT P1, RZ, R49, 0x10000000, RZ, 0xc0, !PT ;  /* 0x1000000031ff7812 */ /* 0x000fe4000782c0ff */
[----:B------:R-:W-:-:S11]  /*8b310*/  LOP3.LUT R61, R61, 0xfffffffe, RZ, 0xc0, !PT ;  /* 0xfffffffe3d3d7812 */ /* 0x000fd600078ec0ff */
[----:B------:R-:W-:Y:S02]  /*8b320*/  @P1 LOP3.LUT R61, R61, 0x1, RZ, 0xfc, !PT ;  /* 0x000000013d3d1812 */ /* 0x000fe400078efcff */
[----:B------:R-:W-:Y:S02]  /*8b330*/  LOP3.LUT P1, RZ, R49, 0x8000000, RZ, 0xc0, !PT ;  /* 0x0800000031ff7812 */ /* 0x000fe4000782c0ff */
[----:B------:R-:W-:-:S11]  /*8b340*/  LOP3.LUT R61, R61, 0xfffffffd, RZ, 0xc0, !PT ;  /* 0xfffffffd3d3d7812 */ /* 0x000fd600078ec0ff */
[----:B------:R-:W-:Y:S02]  /*8b350*/  @P1 LOP3.LUT R61, R61, 0x2, RZ, 0xfc, !PT ;  /* 0x000000023d3d1812 */ /* 0x000fe400078efcff */
[----:B------:R-:W-:Y:S02]  /*8b360*/  LOP3.LUT P1, RZ, R49, 0x4000000, RZ, 0xc0, !PT ;  /* 0x0400000031ff7812 */ /* 0x000fe4000782c0ff */
[----:B---3--:R-:W-:-:S05]  /*8b370*/  PRMT R60, R55, 0x7770, RZ ;  /* 0x00007770373c7816 */ /* 0x008fca00000000ff */
[----:B------:R0:W-:Y:S04]  /*8b380*/  @P6 STG.E.U8 desc[UR28][R56.64], R60 ;  /* 0x0000003c38006986 */ /* 0x0001e8000c10111c */
[----:B0-----:R-:W2:Y:S04]  /*8b390*/  LDL.LU.64 R56, [R1+0xef8] ;  /* 0x000ef80001387983 */ /* 0x001ea80000300a00 */
[----:B------:R-:W3:Y:S04]  /*8b3a0*/  LDL.LU.64 R30, [R1+0xef0] ;  /* 0x000ef000011e7983 */ /* 0x000ee80000300a00 */
[----:B------:R-:W3:Y:S04]  /*8b3b0*/  LDL.LU.64 R26, [R1+0xee8] ;  /* 0x000ee800011a7983 */ /* 0x000ee80000300a00 */
[----:B------:R-:W3:Y:S04]  /*8b3c0*/  LDL.LU R4, [R1+0x98] ;  /* 0x0000980001047983 */ /* 0x000ee80000300800 */
[----:B------:R-:W3:Y:S04]  /*8b3d0*/  LDL.LU.64 R24, [R1+0xee0] ;  /* 0x000ee00001187983 */ /* 0x000ee80000300a00 */
[----:B------:R-:W3:Y:S04]  /*8b3e0*/  LDL.LU.64 R22, [R1+0xed8] ;  /* 0x000ed80001167983 */ /* 0x000ee80000300a00 */
[----:B------:R-:W3:Y:S04]  /*8b3f0*/  LDL.LU.64 R20, [R1+0xed0] ;  /* 0x000ed00001147983 */ /* 0x000ee80000300a00 */
[----:B------:R-:W3:Y:S04]  /*8b400*/  LDL.LU R5, [R1+0x88] ;  /* 0x0000880001057983 */ /* 0x000ee80000300800 */
[----:B------:R-:W3:Y:S01]  /*8b410*/  LDL.LU.64 R18, [R1+0xec0] ;  /* 0x000ec00001127983 */ /* 0x000ee20000300a00 */
[----:B------:R-:W-:-:S03]  /*8b420*/  PRMT R60, R55, 0x7771, RZ ;  /* 0x00007771373c7816 */ /* 0x000fc600000000ff */
[----:B------:R-:W3:Y:S04]  /*8b430*/  LDL.LU.64 R16, [R1+0xeb8] ;  /* 0x000eb80001107983 */ /* 0x000ee80000300a00 */
[----:B----4-:R0:W-:Y:S04]  /*8b440*/  @P0 STG.E.U8 desc[UR28][R10.64], R60 ;  /* 0x0000003c0a000986 */ /* 0x0101e8000c10111c */
[----:B0-----:R-:W4:Y:S01]  /*8b450*/  LDL.LU.64 R10, [R1+0xeb0] ;  /* 0x000eb000010a7983 */ /* 0x001f220000300a00 */
[----:B------:R-:W-:-:S04]  /*8b460*/  LOP3.LUT R61, R61, 0xfffffffb, RZ, 0xc0, !PT ;  /* 0xfffffffb3d3d7812 */ /* 0x000fc800078ec0ff */
        /* <DEDUP_REMOVED lines=18> */
[----:B------:R-:W-:-:S09]  /*8b590*/  PRMT R60, R55, 0x7772, RZ ;  /* 0x00007772373c7816 */ /* 0x000fd200000000ff */
[----:B------:R-:W-:Y:S02]  /*8b5a0*/  @P1 LOP3.LUT R61, R61, 0x100, RZ, 0xfc, !PT ;  /* 0x000001003d3d1812 */ /* 0x000fe400078efcff */
[----:B------:R-:W-:-:S13]  /*8b5b0*/  LOP3.LUT P1, RZ, R49, 0x80000, RZ, 0xc0, !PT ;  /* 0x0008000031ff7812 */ /* 0x000fda000782c0ff */
[----:B------:R0:W-:Y:S01]  /*8b5c0*/  @P1 STG.E.U8 desc[UR28][R6.64], R60 ;  /* 0x0000003c06001986 */ /* 0x0001e2000c10111c */
[----:B------:R-:W-:Y:S02]  /*8b5d0*/  LOP3.LUT P1, RZ, R61, 0x100, RZ, 0xc0, !PT ;  /* 0x000001003dff7812 */ /* 0x000fe4000782c0ff */
[----:B0-----:R-:W-:Y:S01]  /*8b5e0*/  PRMT R60, R55, 0x7773, RZ ;  /* 0x00007773373c7816 */ /* 0x001fe200000000ff */
[----:B------:R-:W4:Y:S10]  /*8b5f0*/  LDL.LU.64 R6, [R1+0xe58] ;  /* 0x000e580001067983 */ /* 0x000f340000300a00 */
[----:B------:R0:W-:Y:S01]  /*8b600*/  @P1 STG.E.U8 desc[UR28][R52.64], R60 ;  /* 0x0000003c34001986 */ /* 0x0001e2000c10111c */
[----:B------:R-:W-:-:S03]  /*8b610*/  LOP3.LUT P1, RZ, R61, 0x80, RZ, 0xc0, !PT ;  /* 0x000000803dff7812 */ /* 0x000fc6000782c0ff */
[----:B------:R-:W4:Y:S01]  /*8b620*/  LDL.LU.64 R54, [R1+0xe50] ;  /* 0x000e500001367983 */ /* 0x000f220000300a00 */
[----:B0-----:R-:W-:-:S03]  /*8b630*/  PRMT R60, R29, 0x7770, RZ ;  /* 0x000077701d3c7816 */ /* 0x001fc600000000ff */
[----:B------:R-:W4:Y:S06]  /*8b640*/  LDL.LU.64 R52, [R1+0xe48] ;  /* 0x000e480001347983 */ /* 0x000f2c0000300a00 */
[----:B------:R0:W-:Y:S01]  /*8b650*/  @P1 STG.E.U8 desc[UR28][R58.64], R60 ;  /* 0x0000003c3a001986 */ /* 0x0001e2000c10111c */
[----:B------:R-:W-:Y:S02]  /*8b660*/  LOP3.LUT P1, RZ, R61, 0x40, RZ, 0xc0, !PT ;  /* 0x000000403dff7812 */ /* 0x000fe4000782c0ff */
[----:B0-----:R-:W-:Y:S01]  /*8b670*/  PRMT R60, R29, 0x7771, RZ ;  /* 0x000077711d3c7816 */ /* 0x001fe200000000ff */
[----:B------:R-:W4:Y:S01]  /*8b680*/  LDL.LU.64 R58, [R1+0xe40] ;  /* 0x000e4000013a7983 */ /* 0x000f220000300a00 */
[----:B------:R-:W-:-:S02]  /*8b690*/  LOP3.LUT P2, RZ, R49, 0x20000000, RZ, 0xc0, !PT ;  /* 0x2000000031ff7812 */ /* 0x000fc4000784c0ff */
[----:B------:R-:W-:-:S07]  /*8b6a0*/  LOP3.LUT P3, RZ, R49, 0x40000000, RZ, 0xc0, !PT ;  /* 0x4000000031ff7812 */ /* 0x000fce000786c0ff */
[----:B--2---:R0:W-:Y:S01]  /*8b6b0*/  @P1 STG.E.U8 desc[UR28][R56.64], R60 ;  /* 0x0000003c38001986 */ /* 0x0041e2000c10111c */
[----:B------:R-:W-:Y:S02]  /*8b6c0*/  LOP3.LUT P1, RZ, R61, 0x20, RZ, 0xc0, !PT ;  /* 0x000000203dff7812 */ /* 0x000fe4000782c0ff */
[----:B0-----:R-:W-:Y:S01]  /*8b6d0*/  PRMT R60, R29, 0x7772, RZ ;  /* 0x000077721d3c7816 */ /* 0x001fe200000000ff */
[----:B------:R-:W2:Y:S10]  /*8b6e0*/  LDL.LU.64 R56, [R1+0x2b98] ;  /* 0x002b980001387983 */ /* 0x000eb40000300a00 */
[----:B---3--:R0:W-:Y:S01]  /*8b6f0*/  @P1 STG.E.U8 desc[UR28][R30.64], R60 ;  /* 0x0000003c1e001986 */ /* 0x0081e2000c10111c */
        /* <DEDUP_REMOVED lines=18> */
[----:B----4-:R0:W-:Y:S04]  /*8b820*/  @P3 STG.E.U8 desc[UR28][R10.64], R60 ;  /* 0x0000003c0a003986 */ /* 0x0101e8000c10111c */
[----:B0-----:R-:W3:Y:S01]  /*8b830*/  LDL.LU.64 R10, [R1+0xea8] ;  /* 0x000ea800010a7983 */ /* 0x001ee20000300a00 */
[----:B------:R-:W-:Y:S02]  /*8b840*/  LOP3.LUT P4, RZ, R49, 0x80000000, RZ, 0xc0, !PT ;  /* 0x8000000031ff7812 */ /* 0x000fe4000788c0ff */
[----:B------:R-:W-:Y:S02]  /*8b850*/  PRMT R60, R5, 0x7772, RZ ;  /* 0x00007772053c7816 */ /* 0x000fe400000000ff */
[C---:B------:R-:W-:Y:S02]  /*8b860*/  LOP3.LUT P5, RZ, R50.reuse, 0x1, RZ, 0xc0, !PT ;  /* 0x0000000132ff7812 */ /* 0x040fe400078ac0ff */
[----:B------:R-:W-:-:S07]  /*8b870*/  LOP3.LUT P6, RZ, R50, 0x2, RZ, 0xc0, !PT ;  /* 0x0000000232ff7812 */ /* 0x000fce00078cc0ff */
[----:B------:R0:W-:Y:S04]  /*8b880*/  @P4 STG.E.U8 desc[UR28][R6.64], R60 ;  /* 0x0000003c06004986 */ /* 0x0001e8000c10111c */
[----:B0-----:R-:W4:Y:S01]  /*8b890*/  LDL.LU.64 R6, [R1+0xea0] ;  /* 0x000ea00001067983 */ /* 0x001f220000300a00 */
[----:B------:R-:W-:-:S03]  /*8b8a0*/  PRMT R60, R5, 0x7773, RZ ;  /* 0x00007773053c7816 */ /* 0x000fc600000000ff */
[----:B------:R-:W4:Y:S04]  /*8b8b0*/  LDL.LU.64 R4, [R1+0xe98] ;  /* 0x000e980001047983 */ /* 0x000f280000300a00 */
[----:B------:R0:W-:Y:S04]  /*8b8c0*/  @P5 STG.E.U8 desc[UR28][R54.64], R60 ;  /* 0x0000003c36005986 */ /* 0x0001e8000c10111c */
[----:B0-----:R-:W4:Y:S01]  /*8b8d0*/  LDL.LU.64 R54, [R1+0xe90] ;  /* 0x000e900001367983 */ /* 0x001f220000300a00 */
[C---:B------:R-:W-:Y:S02]  /*8b8e0*/  LOP3.LUT P0, RZ, R50.reuse, 0x4, RZ, 0xc0, !PT ;  /* 0x0000000432ff7812 */ /* 0x040fe4000780c0ff */
[----:B------:R-:W-:-:S02]  /*8b8f0*/  LOP3.LUT P5, RZ, R50, 0x8, RZ, 0xc0, !PT ;  /* 0x0000000832ff7812 */ /* 0x000fc400078ac0ff */
[----:B--2---:R-:W-:-:S05]  /*8b900*/  PRMT R60, R56, 0x7770, RZ ;  /* 0x00007770383c7816 */ /* 0x004fca00000000ff */
[----:B------:R0:W-:Y:S04]  /*8b910*/  @P6 STG.E.U8 desc[UR28][R52.64], R60 ;  /* 0x0000003c34006986 */ /* 0x0001e8000c10111c */
[----:B0-----:R-:W2:Y:S01]  /*8b920*/  LDL.LU.64 R52, [R1+0xe88] ;  /* 0x000e880001347983 */ /* 0x001ea20000300a00 */
[----:B------:R-:W-:-:S05]  /*8b930*/  PRMT R60, R56, 0x7771, RZ ;  /* 0x00007771383c7816 */ /* 0x000fca00000000ff */
[----:B------:R0:W-:Y:S04]  /*8b940*/  @P0 STG.E.U8 desc[UR28][R58.64], R60 ;  /* 0x0000003c3a000986 */ /* 0x0001e8000c10111c */
[----:B0-----:R-:W2:Y:S01]  /*8b950*/  LDL.LU.64 R58, [R1+0xe80] ;  /* 0x000e8000013a7983 */ /* 0x001ea20000300a00 */
[----:B------:R-:W-:-:S05]  /*8b960*/  PRMT R60, R56, 0x7772, RZ ;  /* 0x00007772383c7816 */ /* 0x000fca00000000ff */
[----:B---3--:R0:W-:Y:S02]  /*8b970*/  @P5 STG.E.U8 desc[UR28][R10.64], R60 ;  /* 0x0000003c0a005986 */ /* 0x0081e4000c10111c */
[----:B0-----:R-:W-:Y:S02]  /*8b980*/  PRMT R60, R56, 0x7773, RZ ;  /* 0x00007773383c7816 */ /* 0x001fe400000000ff */
[----:B------:R-:W3:Y:S04]  /*8b990*/  LDL.LU R56, [R1+0x2b94] ;  /* 0x002b940001387983 */ /* 0x000ee80000300800 */
[----:B------:R-:W3:Y:S04]  /*8b9a0*/  LDL.LU.64 R30, [R1+0xe78] ;  /* 0x000e7800011e7983 */ /* 0x000ee80000300a00 */
[----:B------:R-:W3:Y:S04]  /*8b9b0*/  LDL.LU.64 R28, [R1+0xe70] ;  /* 0x000e7000011c7983 */ /* 0x000ee80000300a00 */
[----:B------:R-:W3:Y:S01]  /*8b9c0*/  LDL.LU.64 R26, [R1+0xe68] ;  /* 0x000e6800011a7983 */ /* 0x000ee20000300a00 */
[----:B------:R-:W-:-:S02]  /*8b9d0*/  LOP3.LUT P1, RZ, R50, 0x8000, RZ, 0xc0, !PT ;  /* 0x0000800032ff7812 */ /* 0x000fc4000782c0ff */
[----:B------:R-:W-:Y:S01]  /*8b9e0*/  LOP3.LUT R3, R3, 0xff7fffff, RZ, 0xc0, !PT ;  /* 0xff7fffff03037812 */ /* 0x000fe200078ec0ff */
[----:B------:R-:W3:Y:S01]  /*8b9f0*/  LDL.LU R17, [R1+0xcc] ;  /* 0x0000cc0001117983 */ /* 0x000ee20000300800 */
[C---:B------:R-:W-:Y:S02]  /*8ba00*/  LOP3.LUT P6, RZ, R50.reuse, 0x10, RZ, 0xc0, !PT ;  /* 0x0000001032ff7812 */ /* 0x040fe400078cc0ff */
[----:B------:R-:W-:Y:S01]  /*8ba10*/  LOP3.LUT P0, RZ, R50, 0x20, RZ, 0xc0, !PT ;  /* 0x0000002032ff7812 */ /* 0x000fe2000780c0ff */
[----:B------:R-:W3:Y:S04]  /*8ba20*/  LDL.LU.64 R24, [R1+0xe38] ;  /* 0x000e380001187983 */ /* 0x000ee80000300a00 */
[----:B------:R-:W3:Y:S02]  /*8ba30*/  LDL.LU.64 R22, [R1+0xe30] ;  /* 0x000e300001167983 */ /* 0x000ee40000300a00 */
[----:B------:R-:W-:-:S02]  /*8ba40*/  @P1 LOP3.LUT R3, R3, 0x800000, RZ, 0xfc, !PT ;  /* 0x0080000003031812 */ /* 0x000fc400078efcff */
[----:B------:R-:W-:Y:S01]  /*8ba50*/  LOP3.LUT P1, RZ, R50, 0x4000, RZ, 0xc0, !PT ;  /* 0x0000400032ff7812 */ /* 0x000fe2000782c0ff */
[----:B------:R-:W3:Y:S01]  /*8ba60*/  LDL.LU.64 R20, [R1+0xe28] ;  /* 0x000e280001147983 */ /* 0x000ee20000300a00 */
[----:B------:R-:W-:-:S03]  /*8ba70*/  LOP3.LUT R3, R3, 0xfeffffff, RZ, 0xc0, !PT ;  /* 0xfeffffff03037812 */ /* 0x000fc600078ec0ff */
[----:B----4-:R0:W-:Y:S04]  /*8ba80*/  @P6 STG.E.U8 desc[UR28][R6.64], R60 ;  /* 0x0000003c06006986 */ /* 0x0101e8000c10111c */
[----:B------:R-:W4:Y:S04]  /*8ba90*/  LDL.LU.64 R18, [R1+0xe18] ;  /* 0x000e180001127983 */ /* 0x000f280000300a00 */
[----:B------:R-:W-:Y:S01]  /*8baa0*/  @P1 LOP3.LUT R3, R3, 0x1000000, RZ, 0xfc, !PT ;  /* 0x0100000003031812 */ /* 0x000fe200078efcff */
[----:B------:R-:W4:Y:S01]  /*8bab0*/  LDL.LU.64 R10, [R1+0xe10] ;  /* 0x000e1000010a7983 */ /* 0x000f220000300a00 */
[----:B------:R-:W-:-:S02]  /*8bac0*/  LOP3.LUT P1, RZ, R50, 0x2000, RZ, 0xc0, !PT ;  /* 0x0000200032ff7812 */ /* 0x000fc4000782c0ff */
[----:B------:R-:W-:Y:S01]  /*8bad0*/  LOP3.LUT R3, R3, 0xfdffffff, RZ, 0xc0, !PT ;  /* 0xfdffffff03037812 */ /* 0x000fe200078ec0ff */
[----:B0-----:R-:W4:Y:S10]  /*8bae0*/  LDL.LU.64 R6, [R1+0xe08] ;  /* 0x000e080001067983 */ /* 0x001f340000300a00 */
        /* <DEDUP_REMOVED lines=20> */
[----:B------:R-:W-:Y:S01]  /*8bc30*/  LOP3.LUT P1, RZ, R50, 0x40, RZ, 0xc0, !PT ;  /* 0x0000004032ff7812 */ /* 0x000fe2000782c0ff */
[----:B------:R0:W-:Y:S02]  /*8bc40*/  @P0 STG.E.U8 desc[UR28][R4.64], R60 ;  /* 0x0000003c04000986 */ /* 0x0001e4000c10111c */
[----:B0-----:R-:W-:-:S10]  /*8bc50*/  PRMT R60, R57, 0x7771, RZ ;  /* 0x00007771393c7816 */ /* 0x001fd400000000ff */
[----:B------:R0:W-:Y:S01]  /*8bc60*/  @P1 STG.E.U8 desc[UR28][R54.64], R60 ;  /* 0x0000003c36001986 */ /* 0x0001e2000c10111c */
[----:B------:R-:W-:Y:S02]  /*8bc70*/  LOP3.LUT P1, RZ, R3, 0x80000000, RZ, 0xc0, !PT ;  /* 0x8000000003ff7812 */ /* 0x000fe4000782c0ff */
[----:B0-----:R-:W-:-:S11]  /*8bc80*/  PRMT R60, R57, 0x7772, RZ ;  /* 0x00007772393c7816 */ /* 0x001fd600000000ff */
[----:B--2---:R0:W-:Y:S01]  /*8bc90*/  @P1 STG.E.U8 desc[UR28][R52.64], R60 ;  /* 0x0000003c34001986 */ /* 0x0041e2000c10111c */
[----:B------:R-:W-:Y:S02]  /*8bca0*/  LOP3.LUT P1, RZ, R3, 0x40000000, RZ, 0xc0, !PT ;  /* 0x4000000003ff7812 */ /* 0x000fe4000782c0ff */
[----:B0-----:R-:W-:Y:S02]  /*8bcb0*/  PRMT R60, R57, 0x7773, RZ ;  /* 0x00007773393c7816 */ /* 0x001fe400000000ff */
[----:B------:R-:W2:Y:S09]  /*8bcc0*/  LDL.LU R57, [R1+0x2b90] ;  /* 0x002b900001397983 */ /* 0x000eb20000300800 */
[----:B------:R0:W-:Y:S01]  /*8bcd0*/  @P1 STG.E.U8 desc[UR28][R58.64], R60 ;  /* 0x0000003c3a001986 */ /* 0x0001e2000c10111c */
[----:B------:R-:W-:-:S03]  /*8bce0*/  LOP3.LUT P1, RZ, R3, 0x20000000, RZ, 0xc0, !PT ;  /* 0x2000000003ff7812 */ /* 0x000fc6000782c0ff */
[----:B------:R-:W2:Y:S04]  /*8bcf0*/  LDL.LU.64 R4, [R1+0xe00] ;  /* 0x000e000001047983 */ /* 0x000ea80000300a00 */
[----:B------:R-:W2:Y:S01]  /*8bd00*/  LDL.LU.64 R54, [R1+0xe20] ;  /* 0x000e200001367983 */ /* 0x000ea20000300a00 */
[----:B0-----:R-:W-:-:S03]  /*8bd10*/  PRMT R60, R51, 0x7770, RZ ;  /* 0x00007770333c7816 */ /* 0x001fc600000000ff */
[----:B------:R-:W2:Y:S04]  /*8bd20*/  LDL.LU.64 R52, [R1+0xe60] ;  /* 0x000e600001347983 */ /* 0x000ea80000300a00 */
[----:B------:R-:W2:Y:S04]  /*8bd30*/  LDL.LU.64 R58, [R1+0xec8] ;  /* 0x000ec800013a7983 */ /* 0x000ea80000300a00 */
[----:B---3--:R0:W-:Y:S01]  /*8bd40*/  @P1 STG.E.U8 desc[UR28][R30.64], R60 ;  /* 0x0000003c1e001986 */ /* 0x0081e2000c10111c */
[----:B------:R-:W-:Y:S02]  /*8bd50*/  LOP3.LUT P1, RZ, R3, 0x10000000, RZ, 0xc0, !PT ;  /* 0x1000000003ff7812 */ /* 0x000fe4000782c0ff */
[----:B0-----:R-:W-:-:S11]  /*8bd60*/  PRMT R60, R51, 0x7771, RZ ;  /* 0x00007771333c7816 */ /* 0x001fd600000000ff */
[----:B------:R0:W-:Y:S01]  /*8bd70*/  @P1 STG.E.U8 desc[UR28][R28.64], R60 ;  /* 0x0000003c1c001986 */ /* 0x0001e2000c10111c */
[----:B------:R-:W-:Y:S02]  /*8bd80*/  LOP3.LUT P1, RZ, R3, 0x8000000, RZ, 0xc0, !PT ;  /* 0x0800000003ff7812 */ /* 0x000fe4000782c0ff */
[----:B0-----:R-:W-:-:S11]  /*8bd90*/  PRMT R60, R51, 0x7772, RZ ;  /* 0x00007772333c7816 */ /* 0x001fd600000000ff */
[----:B------:R0:W-:Y:S02]  /*8bda0*/  @P1 STG.E.U8 desc[UR28][R26.64], R60 ;  /* 0x0000003c1a001986 */ /* 0x0001e4000c10111c */
[----:B0-----:R-:W-:Y:S02]  /*8bdb0*/  PRMT R60, R51, 0x7773, RZ ;  /* 0x00007773333c7816 */ /* 0x001fe400000000ff */
[----:B------:R-:W3:Y:S01]  /*8bdc0*/  LDL.LU R51, [R1+0x2b8c] ;  /* 0x002b8c0001337983 */ /* 0x000ee20000300800 */
        /* <DEDUP_REMOVED lines=12> */
[----:B----4-:R0:W-:Y:S01]  /*8be90*/  @P1 STG.E.U8 desc[UR28][R18.64], R60 ;  /* 0x0000003c12001986 */ /* 0x0101e2000c10111c */
[----:B------:R-:W-:Y:S02]  /*8bea0*/  LOP3.LUT P4, RZ, R50, 0x40000, RZ, 0xc0, !PT ;  /* 0x0004000032ff7812 */ /* 0x000fe4000788c0ff */
[----:B0-----:R-:W-:-:S05]  /*8beb0*/  PRMT R60, R17, 0x7773, RZ ;  /* 0x00007773113c7816 */ /* 0x001fca00000000ff */
[----:B------:R3:W-:Y:S01]  /*8bec0*/  @P2 STG.E.U8 desc[UR28][R10.64], R60 ;  /* 0x0000003c0a002986 */ /* 0x0007e2000c10111c */
[C---:B------:R-:W-:Y:S02]  /*8bed0*/  LOP3.LUT P5, RZ, R50.reuse, 0x80000, RZ, 0xc0, !PT ;  /* 0x0008000032ff7812 */ /* 0x040fe400078ac0ff */
[----:B------:R-:W-:Y:S02]  /*8bee0*/  LOP3.LUT P6, RZ, R50, 0x100000, RZ, 0xc0, !PT ;  /* 0x0010000032ff7812 */ /* 0x000fe400078cc0ff */
[----:B---3--:R-:W-:-:S05]  /*8bef0*/  PRMT R60, R51, 0x7770, RZ ;  /* 0x00007770333c7816 */ /* 0x008fca00000000ff */
[----:B------:R0:W-:Y:S02]  /*8bf00*/  @P3 STG.E.U8 desc[UR28][R6.64], R60 ;  /* 0x0000003c06003986 */ /* 0x0001e4000c10111c */
[----:B0-----:R-:W-:-:S05]  /*8bf10*/  PRMT R60, R51, 0x7771, RZ ;  /* 0x00007771333c7816 */ /* 0x001fca00000000ff */
[----:B--2---:R0:W-:Y:S02]  /*8bf20*/  @P4 STG.E.U8 desc[UR28][R4.64], R60 ;  /* 0x0000003c04004986 */ /* 0x0041e4000c10111c */
[----:B0-----:R-:W-:-:S05]  /*8bf30*/  PRMT R60, R51, 0x7772, RZ ;  /* 0x00007772333c7816 */ /* 0x001fca00000000ff */
[----:B------:R0:W-:Y:S02]  /*8bf40*/  @P5 STG.E.U8 desc[UR28][R54.64], R60 ;  /* 0x0000003c36005986 */ /* 0x0001e4000c10111c */
[----:B0-----:R-:W-:Y:S02]  /*8bf50*/  PRMT R60, R51, 0x7773, RZ ;  /* 0x00007773333c7816 */ /* 0x001fe400000000ff */
[----:B------:R-:W2:Y:S04]  /*8bf60*/  LDL.LU R51, [R1+0x2b88] ;  /* 0x002b880001337983 */ /* 0x000ea80000300800 */
[----:B------:R0:W-:Y:S04]  /*8bf70*/  @P6 STG.E.U8 desc[UR28][R52.64], R60 ;  /* 0x0000003c34006986 */ /* 0x0001e8000c10111c */
[----:B0-----:R-:W3:Y:S04]  /*8bf80*/  LDL.LU.64 R52, [R1+0xf38] ;  /* 0x000f380001347983 */ /* 0x001ee80000300a00 */
[----:B------:R-:W4:Y:S01]  /*8bf90*/  LDL.LU.64 R4, [R1+0xf58] ;  /* 0x000f580001047983 */ /* 0x000f220000300a00 */
[----:B------:R-:W-:-:S02]  /*8bfa0*/  LOP3.LUT P0, RZ, R50, 0x200000, RZ, 0xc0, !PT ;  /* 0x0020000032ff7812 */ /* 0x000fc4000780c0ff */
[----:B------:R-:W-:-:S11]  /*8bfb0*/  PRMT R60, R57, 0x7770, RZ ;  /* 0x00007770393c7816 */ /* 0x000fd600000000ff */
[----:B------:R0:W-:Y:S04]  /*8bfc0*/  @P0 STG.E.U8 desc[UR28][R58.64], R60 ;  /* 0x0000003c3a000986 */ /* 0x0001e8000c10111c */
[----:B0-----:R-:W4:Y:S04]  /*8bfd0*/  LDL.LU.64 R58, [R1+0xfe8] ;  /* 0x000fe800013a7983 */ /* 0x001f280000300a00 */
[----:B------:R-:W4:Y:S01]  /*8bfe0*/  LDL.LU.64 R6, [R1+0x1008] ;  /* 0x0010080001067983 */ /* 0x000f220000300a00 */
[----:B------:R-:W-:-:S03]  /*8bff0*/  LOP3.LUT P5, RZ, R50, 0x400000, RZ, 0xc0, !PT ;  /* 0x0040000032ff7812 */ /* 0x000fc600078ac0ff */
[----:B------:R-:W4:Y:S01]  /*8c000*/  LDL.LU.64 R54, [R1+0x1078] ;  /* 0x0010780001367983 */ /* 0x000f220000300a00 */
[----:B------:R-:W-:Y:S02]  /*8c010*/  PRMT R60, R57, 0x7771, RZ ;  /* 0x00007771393c7816 */ /* 0x000fe400000000ff */
[----:B------:R-:W-:Y:S02]  /*8c020*/  LOP3.LUT R3, R3, 0xffffbfff, RZ, 0xc0, !PT ;  /* 0xffffbfff03037812 */ /* 0x000fe400078ec0ff */
[C---:B------:R-:W-:Y:S02]  /*8c030*/  LOP3.LUT P6, RZ, R50.reuse, 0x800000, RZ, 0xc0, !PT ;  /* 0x0080000032ff7812 */ /* 0x040fe400078cc0ff */
[----:B------:R-:W-:-:S03]  /*8c040*/  LOP3.LUT P0, RZ, R50, 0x1000000, RZ, 0xc0, !PT ;  /* 0x0100000032ff7812 */ /* 0x000fc6000780c0ff */
[----:B---3--:R0:W-:Y:S04]  /*8c050*/  @P5 STG.E.U8 desc[UR28][R52.64], R60 ;  /* 0x0000003c34005986 */ /* 0x0081e8000c10111c */
[----:B0-----:R-:W3:Y:S01]  /*8c060*/  LDL.LU.64 R52, [R1+0x10a0] ;  /* 0x0010a00001347983 */ /* 0x001ee20000300a00 */
[----:B--2---:R-:W-:Y:S02]  /*8c070*/  LOP3.LUT P1, RZ, R51, 0x4, RZ, 0xc0, !PT ;  /* 0x0000000433ff7812 */ /* 0x004fe4000782c0ff */
[----:B------:R-:W-:Y:S01]  /*8c080*/  PRMT R60, R57, 0x7772, RZ ;  /* 0x00007772393c7816 */ /* 0x000fe200000000ff */
[----:B------:R-:W2:Y:S10]  /*8c090*/  LDL.LU R25, [R1+0x8c] ;  /* 0x00008c0001197983 */ /* 0x000eb40000300800 */
[----:B------:R-:W-:-:S02]  /*8c0a0*/  @P1 LOP3.LUT R3, R3, 0x4000, RZ, 0xfc, !PT ;  /* 0x0000400003031812 */ /* 0x000fc400078efcff */
        /* <DEDUP_REMOVED lines=8> */
[----:B----4-:R0:W-:Y:S10]  /*8c130*/  @P6 STG.E.U8 desc[UR28][R4.64], R60 ;  /* 0x0000003c04006986 */ /* 0x0101f4000c10111c */
[----:B------:R-:W-:Y:S01]  /*8c140*/  @P1 LOP3.LUT R3, R3, 0x20000, RZ, 0xfc, !PT ;  /* 0x0002000003031812 */ /* 0x000fe200078efcff */
[----:B0-----:R-:W4:Y:S01]  /*8c150*/  LDL.LU.64 R4, [R1+0x1098] ;  /* 0x0010980001047983 */ /* 0x001f220000300a00 */
[----:B------:R-:W-:-:S02]  /*8c160*/  LOP3.LUT P1, RZ, R50, 0x40000000, RZ, 0xc0, !PT ;  /* 0x4000000032ff7812 */ /* 0x000fc4000782c0ff */
[----:B------:R-:W-:Y:S01]  /*8c170*/  LOP3.LUT R3, R3, 0xfffbffff, RZ, 0xc0, !PT ;  /* 0xfffbffff03037812 */ /* 0x000fe200078ec0ff */
[----:B------:R-:W2:Y:S04]  /*8c180*/  LDL.LU.64 R30, [R1+0x1110] ;  /* 0x00111000011e7983 */ /* 0x000ea80000300a00 */
[----:B------:R-:W2:Y:S04]  /*8c190*/  LDL.LU.64 R28, [R1+0x1178] ;  /* 0x00117800011c7983 */ /* 0x000ea80000300a00 */
[----:B------:R-:W2:Y:S02]  /*8c1a0*/  LDL.LU.64 R26, [R1+0x1170] ;  /* 0x00117000011a7983 */ /* 0x000ea40000300a00 */
[----:B------:R-:W-:-:S02]  /*8c1b0*/  @P1 LOP3.LUT R3, R3, 0x40000, RZ, 0xfc, !PT ;  /* 0x0004000003031812 */ /* 0x000fc400078efcff */
[----:B------:R-:W-:Y:S01]  /*8c1c0*/  LOP3.LUT P1, RZ, R50, 0x20000000, RZ, 0xc0, !PT ;  /* 0x2000000032ff7812 */ /* 0x000fe2000782c0ff */
[----:B------:R-:W2:Y:S01]  /*8c1d0*/  LDL.LU.64 R22, [R1+0x11c0] ;  /* 0x0011c00001167983 */ /* 0x000ea20000300a00 */
        /* <DEDUP_REMOVED lines=10> */
[----:B------:R0:W-:Y:S01]  /*8c280*/  @P0 STG.E.U8 desc[UR28][R58.64], R60 ;  /* 0x0000003c3a000986 */ /* 0x0001e2000c10111c */
[----:B------:R-:W-:-:S03]  /*8c290*/  LOP3.LUT R3, R3, 0xffbfffff, RZ, 0xc0, !PT ;  /* 0xffbfffff03037812 */ /* 0x000fc600078ec0ff */
[----:B0-----:R-:W2:Y:S08]  /*8c2a0*/  LDL.LU R58, [R1+0x7c] ;  /* 0x00007c00013a7983 */ /* 0x001eb00000300800 */
[----:B------:R-:W-:Y:S01]  /*8c2b0*/  @P1 LOP3.LUT R3, R3, 0x400000, RZ, 0xfc, !PT ;  /* 0x0040000003031812 */ /* 0x000fe200078efcff */
[----:B------:R-:W2:Y:S01]  /*8c2c0*/  LDL.LU.64 R20, [R1+0x11c8] ;  /* 0x0011c80001147983 */ /* 0x000ea20000300a00 */
[----:B------:R-:W-:-:S02]  /*8c2d0*/  LOP3.LUT P1, RZ, R50, 0x2000000, RZ, 0xc0, !PT ;  /* 0x0200000032ff7812 */ /* 0x000fc4000782c0ff */
[----:B------:R-:W-:Y:S01]  /*8c2e0*/  PRMT R60, R56, 0x7770, RZ ;  /* 0x00007770383c7816 */ /* 0x000fe200000000ff */
[----:B------:R-:W2:Y:S04]  /*8c2f0*/  LDL.LU.64 R18, [R1+0x11d8] ;  /* 0x0011d80001127983 */ /* 0x000ea80000300a00 */
[----:B------:R-:W2:Y:S04]  /*8c300*/  LDL.LU R59, [R1+0x6c] ;  /* 0x00006c00013b7983 */ /* 0x000ea80000300800 */
[----:B------:R-:W2:Y:S04]  /*8c310*/  LDL.LU.64 R16, [R1+0x1260] ;  /* 0x0012600001107983 */ /* 0x000ea80000300a00 */
[----:B------:R0:W-:Y:S01]  /*8c320*/  @P1 STG.E.U8 desc[UR28][R6.64], R60 ;  /* 0x0000003c06001986 */ /* 0x0001e2000c10111c */
[----:B------:R-:W-:-:S03]  /*8c330*/  LOP3.LUT P1, RZ, R3, 0x400000, RZ, 0xc0, !PT ;  /* 0x0040000003ff7812 */ /* 0x000fc6000782c0ff */
[----:B------:R-:W2:Y:S01]  /*8c340*/  LDL.LU.64 R10, [R1+0x1270] ;  /* 0x00127000010a7983 */ /* 0x000ea20000300a00 */
[----:B0-----:R-:W-:-:S03]  /*8c350*/  PRMT R60, R56, 0x7771, RZ ;  /* 0x00007771383c7816 */ /* 0x001fc600000000ff */
[----:B------:R-:W2:Y:S06]  /*8c360*/  LDL.LU.64 R6, [R1+0x12f0] ;  /* 0x0012f00001067983 */ /* 0x000eac0000300a00 */
[----:B------:R0:W-:Y:S01]  /*8c370*/  @P1 STG.E.U8 desc[UR28][R54.64], R60 ;  /* 0x0000003c36001986 */ /* 0x0001e2000c10111c */
[C---:B------:R-:W-:Y:S02]  /*8c380*/  LOP3.LUT P1, RZ, R3.reuse, 0x200000, RZ, 0xc0, !PT ;  /* 0x0020000003ff7812 */ /* 0x040fe4000782c0ff */
[----:B0-----:R-:W-:Y:S01]  /*8c390*/  PRMT R60, R56, 0x7772, RZ ;  /* 0x00007772383c7816 */ /* 0x001fe200000000ff */
[----:B------:R-:W2:Y:S10]  /*8c3a0*/  LDL.LU.64 R54, [R1+0x1300] ;  /* 0x0013000001367983 */ /* 0x000eb40000300a00 */
[----:B---3--:R0:W-:Y:S04]  /*8c3b0*/  @P1 STG.E.U8 desc[UR28][R52.64], R60 ;  /* 0x0000003c34001986 */ /* 0x0081e8000c10111c */
[----:B0-----:R-:W3:Y:S01]  /*8c3c0*/  LDL.LU.64 R52, [R1+0x1310] ;  /* 0x0013100001347983 */ /* 0x001ee20000300a00 */
[----:B------:R-:W-:-:S02]  /*8c3d0*/  LOP3.LUT P1, RZ, R3, 0x100000, RZ, 0xc0, !PT ;  /* 0x0010000003ff7812 */ /* 0x000fc4000782c0ff */
[----:B------:R-:W-:Y:S02]  /*8c3e0*/  PRMT R60, R56, 0x7773, RZ ;  /* 0x00007773383c7816 */ /* 0x000fe400000000ff */
[----:B------:R-:W-:Y:S01]  /*8c3f0*/  LOP3.LUT P2, RZ, R51, 0x8, RZ, 0xc0, !PT ;  /* 0x0000000833ff7812 */ /* 0x000fe2000784c0ff */
[----:B------:R-:W3:Y:S08]  /*8c400*/  LDL.LU.64 R56, [R1+0x1320] ;  /* 0x0013200001387983 */ /* 0x000ef00000300a00 */
[----:B----4-:R2:W-:Y:S01]  /*8c410*/  @P1 STG.E.U8 desc[UR28][R4.64], R60 ;  /* 0x0000003c04001986 */ /* 0x0105e2000c10111c */
[----:B------:R-:W-:-:S02]  /*8c420*/  LOP3.LUT P1, RZ, R3, 0x80000, RZ, 0xc0, !PT ;  /* 0x0008000003ff7812 */ /* 0x000fc4000782c0ff */
[----:B--2---:R-:W-:Y:S01]  /*8c430*/  PRMT R60, R25, 0x7770, RZ ;  /* 0x00007770193c7816 */ /* 0x004fe200000000ff */
[----:B------:R-:W2:Y:S10]  /*8c440*/  LDL.LU.64 R4, [R1+0x2b80] ;  /* 0x002b800001047983 */ /* 0x000eb40000300a00 */
        /* <DEDUP_REMOVED lines=14> */
[----:B------:R-:W-:Y:S02]  /*8c530*/  LOP3.LUT P3, RZ, R51, 0x10, RZ, 0xc0, !PT ;  /* 0x0000001033ff7812 */ /* 0x000fe4000786c0ff */
[----:B0-----:R-:W-:-:S09]  /*8c540*/  PRMT R60, R58, 0x7771, RZ ;  /* 0x000077713a3c7816 */ /* 0x001fd200000000ff */
[----:B------:R0:W-:Y:S01]  /*8c550*/  @P1 STG.E.U8 desc[UR28][R18.64], R60 ;  /* 0x0000003c12001986 */ /* 0x0001e2000c10111c */
[----:B------:R-:W-:Y:S02]  /*8c560*/  LOP3.LUT P4, RZ, R51, 0x20, RZ, 0xc0, !PT ;  /* 0x0000002033ff7812 */ /* 0x000fe4000788c0ff */
[----:B0-----:R-:W-:-:S05]  /*8c570*/  PRMT R60, R58, 0x7772, RZ ;  /* 0x000077723a3c7816 */ /* 0x001fca00000000ff */
[----:B------:R0:W-:Y:S01]  /*8c580*/  @P2 STG.E.U8 desc[UR28][R16.64], R60 ;  /* 0x0000003c10002986 */ /* 0x0001e2000c10111c */
[C---:B------:R-:W-:Y:S02]  /*8c590*/  LOP3.LUT P5, RZ, R51.reuse, 0x40, RZ, 0xc0, !PT ;  /* 0x0000004033ff7812 */ /* 0x040fe400078ac0ff */
[----:B0-----:R-:W-:Y:S01]  /*8c5a0*/  PRMT R60, R58, 0x7773, RZ ;  /* 0x000077733a3c7816 */ /* 0x001fe200000000ff */
[----:B------:R-:W4:Y:S04]  /*8c5b0*/  LDL.LU.64 R16, [R1+0x1398] ;  /* 0x0013980001107983 */ /* 0x000f280000300a00 */
[----:B------:R0:W-:Y:S01]  /*8c5c0*/  @P3 STG.E.U8 desc[UR28][R10.64], R60 ;  /* 0x0000003c0a003986 */ /* 0x0001e2000c10111c */
[----:B------:R-:W-:Y:S02]  /*8c5d0*/  LOP3.LUT P6, RZ, R51, 0x80, RZ, 0xc0, !PT ;  /* 0x0000008033ff7812 */ /* 0x000fe400078cc0ff */
[----:B0-----:R-:W-:-:S05]  /*8c5e0*/  PRMT R60, R59, 0x7770, RZ ;  /* 0x000077703b3c7816 */ /* 0x001fca00000000ff */
[----:B------:R0:W-:Y:S02]  /*8c5f0*/  @P4 STG.E.U8 desc[UR28][R6.64], R60 ;  /* 0x0000003c06004986 */ /* 0x0001e4000c10111c */
[----:B0-----:R-:W-:-:S05]  /*8c600*/  PRMT R60, R59, 0x7771, RZ ;  /* 0x000077713b3c7816 */ /* 0x001fca00000000ff */
[----:B------:R0:W-:Y:S02]  /*8c610*/  @P5 STG.E.U8 desc[UR28][R54.64], R60 ;  /* 0x0000003c36005986 */ /* 0x0001e4000c10111c */
[----:B0-----:R-:W-:-:S05]  /*8c620*/  PRMT R60, R59, 0x7772, RZ ;  /* 0x000077723b3c7816 */ /* 0x001fca00000000ff */
[----:B---3--:R0:W-:Y:S04]  /*8c630*/  @P6 STG.E.U8 desc[UR28][R52.64], R60 ;  /* 0x0000003c34006986 */ /* 0x0081e8000c10111c */
[----:B0-----:R-:W3:Y:S04]  /*8c640*/  LDL.LU.64 R52, [R1+0x13b0] ;  /* 0x0013b00001347983 */ /* 0x001ee80000300a00 */
[----:B------:R-:W2:Y:S04]  /*8c650*/  LDL.LU.64 R10, [R1+0x13c8] ;  /* 0x0013c800010a7983 */ /* 0x000ea80000300a00 */
[----:B------:R-:W2:Y:S01]  /*8c660*/  LDL.LU R7, [R1+0x5c] ;  /* 0x00005c0001077983 */ /* 0x000ea20000300800 */
[----:B------:R-:W-:-:S03]  /*8c670*/  LOP3.LUT P0, RZ, R51, 0x100, RZ, 0xc0, !PT ;  /* 0x0000010033ff7812 */ /* 0x000fc6000780c0ff */
[----:B------:R-:W3:Y:S01]  /*8c680*/  LDL.LU.64 R54, [R1+0x13c0] ;  /* 0x0013c00001367983 */ /* 0x000ee20000300a00 */
[----:B------:R-:W-:-:S03]  /*8c690*/  PRMT R60, R59, 0x7773, RZ ;  /* 0x000077733b3c7816 */ /* 0x000fc600000000ff */
[----:B------:R-:W3:Y:S06]  /*8c6a0*/  LDL.LU.64 R58, [R1+0x13d0] ;  /* 0x0013d000013a7983 */ /* 0x000eec0000300a00 */
[----:B------:R0:W-:Y:S04]  /*8c6b0*/  @P0 STG.E.U8 desc[UR28][R56.64], R60 ;  /* 0x0000003c38000986 */ /* 0x0001e8000c10111c */
[----:B0-----:R-:W3:Y:S04]  /*8c6c0*/  LDL.LU.64 R56, [R1+0x13f0] ;  /* 0x0013f00001387983 */ /* 0x001ee80000300a00 */
[----:B------:R-:W3:Y:S01]  /*8c6d0*/  LDL.LU R61, [R1+0x40] ;  /* 0x00004000013d7983 */ /* 0x000ee20000300800 */
[----:B------:R-:W-:-:S02]  /*8c6e0*/  LOP3.LUT P5, RZ, R51, 0x200, RZ, 0xc0, !PT ;  /* 0x0000020033ff7812 */ /* 0x000fc400078ac0ff */
[C---:B------:R-:W-:Y:S02]  /*8c6f0*/  LOP3.LUT P6, RZ, R51.reuse, 0x400, RZ, 0xc0, !PT ;  /* 0x0000040033ff7812 */ /* 0x040fe400078cc0ff */
        /* <DEDUP_REMOVED lines=14> */
[----:B--2---:R-:W-:-:S05]  /*8c7e0*/  PRMT R60, R7, 0x7770, RZ ;  /* 0x00007770073c7816 */ /* 0x004fca00000000ff */
[----:B----4-:R0:W-:Y:S02]  /*8c7f0*/  @P5 STG.E.U8 desc[UR28][R16.64], R60 ;  /* 0x0000003c10005986 */ /* 0x0101e4000c10111c */
[----:B0-----:R-:W-:-:S05]  /*8c800*/  PRMT R60, R7, 0x7771, RZ ;  /* 0x00007771073c7816 */ /* 0x001fca00000000ff */
[----:B---3--:R0:W-:Y:S04]  /*8c810*/  @P6 STG.E.U8 desc[UR28][R52.64], R60 ;  /* 0x0000003c34006986 */ /* 0x0081e8000c10111c */
[----:B0-----:R-:W2:Y:S01]  /*8c820*/  LDL.LU.64 R52, [R1+0x13e8] ;  /* 0x0013e80001347983 */ /* 0x001ea20000300a00 */
[----:B------:R-:W-:Y:S02]  /*8c830*/  @P1 LOP3.LUT R3, R3, 0x200, RZ, 0xfc, !PT ;  /* 0x0000020003031812 */ /* 0x000fe400078efcff */
[----:B------:R-:W-:Y:S01]  /*8c840*/  LOP3.LUT P1, RZ, R51, 0x10000, RZ, 0xc0, !PT ;  /* 0x0001000033ff7812 */ /* 0x000fe2000782c0ff */
[----:B------:R-:W3:Y:S01]  /*8c850*/  LDL.LU.64 R30, [R1+0x13f8] ;  /* 0x0013f800011e7983 */ /* 0x000ee20000300a00 */
[----:B------:R-:W-:Y:S02]  /*8c860*/  LOP3.LUT R3, R3, 0xfffffbff, RZ, 0xc0, !PT ;  /* 0xfffffbff03037812 */ /* 0x000fe400078ec0ff */
[----:B------:R-:W-:Y:S01]  /*8c870*/  LOP3.LUT P0, RZ, R51, 0x800, RZ, 0xc0, !PT ;  /* 0x0000080033ff7812 */ /* 0x000fe2000780c0ff */
[----:B------:R-:W4:Y:S01]  /*8c880*/  LDL.LU.64 R28, [R1+0x1470] ;  /* 0x00147000011c7983 */ /* 0x000f220000300a00 */
[----:B------:R-:W-:-:S03]  /*8c890*/  PRMT R60, R7, 0x7772, RZ ;  /* 0x00007772073c7816 */ /* 0x000fc600000000ff */
[----:B------:R-:W3:Y:S04]  /*8c8a0*/  LDL.LU R18, [R1+0x30] ;  /* 0x0000300001127983 */ /* 0x000ee80000300800 */
[----:B------:R-:W-:Y:S01]  /*8c8b0*/  @P1 LOP3.LUT R3, R3, 0x400, RZ, 0xfc, !PT ;  /* 0x0000040003031812 */ /* 0x000fe200078efcff */
[----:B------:R-:W3:Y:S01]  /*8c8c0*/  LDL.LU.64 R26, [R1+0x1480] ;  /* 0x00148000011a7983 */ /* 0x000ee20000300a00 */
[----:B------:R-:W-:Y:S02]  /*8c8d0*/  LOP3.LUT P1, RZ, R51, 0x8000, RZ, 0xc0, !PT ;  /* 0x0000800033ff7812 */ /* 0x000fe4000782c0ff */
[----:B------:R-:W-:Y:S01]  /*8c8e0*/  LOP3.LUT R3, R3, 0xfffff7ff, RZ, 0xc0, !PT ;  /* 0xfffff7ff03037812 */ /* 0x000fe200078ec0ff */
[----:B------:R0:W-:Y:S04]  /*8c8f0*/  @P0 STG.E.U8 desc[UR28][R10.64], R60 ;  /* 0x0000003c0a000986 */ /* 0x0001e8000c10111c */
[----:B------:R-:W3:Y:S04]  /*8c900*/  LDL.LU.64 R24, [R1+0x1490] ;  /* 0x0014900001187983 */ /* 0x000ee80000300a00 */
[----:B------:R-:W4:Y:S02]  /*8c910*/  LDL.LU.64 R22, [R1+0x14a0] ;  /* 0x0014a00001167983 */ /* 0x000f240000300a00 */
[----:B------:R-:W-:-:S02]  /*8c920*/  @P1 LOP3.LUT R3, R3, 0x800, RZ, 0xfc, !PT ;  /* 0x0000080003031812 */ /* 0x000fc400078efcff */
[----:B------:R-:W-:Y:S01]  /*8c930*/  LOP3.LUT P1, RZ, R51, 0x4000, RZ, 0xc0, !PT ;  /* 0x0000400033ff7812 */ /* 0x000fe2000782c0ff */
[----:B------:R-:W4:Y:S01]  /*8c940*/  LDL.LU.64 R20, [R1+0x14b0] ;  /* 0x0014b00001147983 */ /* 0x000f220000300a00 */
[----:B------:R-:W-:Y:S02]  /*8c950*/  LOP3.LUT R3, R3, 0xffffefff, RZ, 0xc0, !PT ;  /* 0xffffefff03037812 */ /* 0x000fe400078ec0ff */
[----:B0-----:R-:W-:Y:S01]  /*8c960*/  PRMT R60, R7, 0x7773, RZ ;  /* 0x00007773073c7816 */ /* 0x001fe200000000ff */
[----:B------:R-:W4:Y:S04]  /*8c970*/  LDL.LU.64 R16, [R1+0x14c0] ;  /* 0x0014c00001107983 */ /* 0x000f280000300a00 */
[----:B------:R-:W4:Y:S04]  /*8c980*/  LDL.LU.64 R10, [R1+0x14d8] ;  /* 0x0014d800010a7983 */ /* 0x000f280000300a00 */
[----:B------:R-:W-:Y:S01]  /*8c990*/  @P1 LOP3.LUT R3, R3, 0x1000, RZ, 0xfc, !PT ;  /* 0x0000100003031812 */ /* 0x000fe200078efcff */
[----:B------:R-:W4:Y:S01]  /*8c9a0*/  LDL.LU.64 R6, [R1+0x1540] ;  /* 0x0015400001067983 */ /* 0x000f220000300a00 */
[----:B------:R-:W-:-:S02]  /*8c9b0*/  LOP3.LUT P1, RZ, R51, 0x2000, RZ, 0xc0, !PT ;  /* 0x0000200033ff7812 */ /* 0x000fc4000782c0ff */
[----:B------:R-:W-:Y:S01]  /*8c9c0*/  LOP3.LUT R3, R3, 0xffffdfff, RZ, 0xc0, !PT ;  /* 0xffffdfff03037812 */ /* 0x000fe200078ec0ff */
[----:B------:R-:W4:Y:S10]  /*8c9d0*/  LDL.LU R19, [R1+0x10] ;  /* 0x0000100001137983 */ /* 0x000f340000300800 */
[----:B------:R-:W-:-:S02]  /*8c9e0*/  @P1 LOP3.LUT R3, R3, 0x2000, RZ, 0xfc, !PT ;  /* 0x0000200003031812 */ /* 0x000fc400078efcff */
[----:B------:R-:W-:-:S13]  /*8c9f0*/  LOP3.LUT P1, RZ, R51, 0x1000, RZ, 0xc0, !PT ;  /* 0x0000100033ff7812 */ /* 0x000fda000782c0ff */
[----:B------:R0:W-:Y:S01]  /*8ca00*/  @P1 STG.E.U8 desc[UR28][R54.64], R60 ;  /* 0x0000003c36001986 */ /* 0x0001e2000c10111c */
[----:B------:R-:W-:Y:S02]  /*8ca10*/  LOP3.LUT P1, RZ, R3, 0x2000, RZ, 0xc0, !PT ;  /* 0x0000200003ff7812 */ /* 0x000fe4000782c0ff */
        /* <DEDUP_REMOVED lines=10> */
[----:B--2---:R0:W-:Y:S04]  /*8cac0*/  @P1 STG.E.U8 desc[UR28][R52.64], R60 ;  /* 0x0000003c34001986 */ /* 0x0041e8000c10111c */
[----:B0-----:R-:W2:Y:S01]  /*8cad0*/  LDL.LU.64 R52, [R1+0x2b78] ;  /* 0x002b780001347983 */ /* 0x001ea20000300a00 */
[----:B------:R-:W-:-:S02]  /*8cae0*/  LOP3.LUT P1, RZ, R3, 0x400, RZ, 0xc0, !PT ;  /* 0x0000040003ff7812 */ /* 0x000fc4000782c0ff */
[----:B------:R-:W-:-:S11]  /*8caf0*/  PRMT R60, R61, 0x7773, RZ ;  /* 0x000077733d3c7816 */ /* 0x000fd600000000ff */
[----:B---3--:R0:W-:Y:S01]  /*8cb00*/  @P1 STG.E.U8 desc[UR28][R30.64], R60 ;  /* 0x0000003c1e001986 */ /* 0x0081e2000c10111c */
[----:B------:R-:W-:Y:S02]  /*8cb10*/  LOP3.LUT P1, RZ, R3, 0x200, RZ, 0xc0, !PT ;  /* 0x0000020003ff7812 */ /* 0x000fe4000782c0ff */
[----:B0-----:R-:W-:-:S11]  /*8cb20*/  PRMT R60, R18, 0x7770, RZ ;  /* 0x00007770123c7816 */ /* 0x001fd600000000ff */
[----:B----4-:R0:W-:Y:S01]  /*8cb30*/  @P1 STG.E.U8 desc[UR28][R28.64], R60 ;  /* 0x0000003c1c001986 */ /* 0x0101e2000c10111c */
        /* <DEDUP_REMOVED lines=24> */
[----:B------:R0:W-:Y:S02]  /*8ccc0*/  @P4 STG.E.U8 desc[UR28][R6.64], R60 ;  /* 0x0000003c06004986 */ /* 0x0001e4000c10111c */
[----:B0-----:R-:W-:-:S02]  /*8ccd0*/  PRMT R60, R19, 0x7770, RZ ;  /* 0x00007770133c7816 */ /* 0x001fc400000000ff */
[----:B------:R-:W3:Y:S04]  /*8cce0*/  LDL.LU.64 R6, [R1+0x15a8] ;  /* 0x0015a80001067983 */ /* 0x000ee80000300a00 */
[----:B------:R0:W-:Y:S04]  /*8ccf0*/  @P5 STG.E.U8 desc[UR28][R54.64], R60 ;  /* 0x0000003c36005986 */ /* 0x0001e8000c10111c */
[----:B0-----:R-:W3:Y:S01]  /*8cd00*/  LDL.LU.64 R54, [R1+0x15a0] ;  /* 0x0015a00001367983 */ /* 0x001ee20000300a00 */
[----:B------:R-:W-:Y:S02]  /*8cd10*/  LOP3.LUT R48, R48, 0xefffffff, RZ, 0xc0, !PT ;  /* 0xefffffff30307812 */ /* 0x000fe400078ec0ff */
[----:B------:R-:W-:-:S02]  /*8cd20*/  LOP3.LUT P6, RZ, R51, 0x4000000, RZ, 0xc0, !PT ;  /* 0x0400000033ff7812 */ /* 0x000fc400078cc0ff */
[----:B------:R-:W-:Y:S02]  /*8cd30*/  PRMT R60, R19, 0x7771, RZ ;  /* 0x00007771133c7816 */ /* 0x000fe400000000ff */
[----:B------:R-:W-:-:S09]  /*8cd40*/  LOP3.LUT P0, RZ, R51, 0x8000000, RZ, 0xc0, !PT ;  /* 0x0800000033ff7812 */ /* 0x000fd2000780c0ff */
[----:B------:R0:W-:Y:S04]  /*8cd50*/  @P6 STG.E.U8 desc[UR28][R58.64], R60 ;  /* 0x0000003c3a006986 */ /* 0x0001e8000c10111c */
[----:B0-----:R-:W3:Y:S01]  /*8cd60*/  LDL.LU.64 R58, [R1+0x15b8] ;  /* 0x0015b800013a7983 */ /* 0x001ee20000300a00 */
[----:B------:R-:W-:-:S05]  /*8cd70*/  PRMT R60, R19, 0x7772, RZ ;  /* 0x00007772133c7816 */ /* 0x000fca00000000ff */
[----:B------:R0:W-:Y:S04]  /*8cd80*/  @P0 STG.E.U8 desc[UR28][R56.64], R60 ;  /* 0x0000003c38000986 */ /* 0x0001e8000c10111c */
[----:B0-----:R-:W3:Y:S04]  /*8cd90*/  LDL.LU.64 R56, [R1+0x1b10] ;  /* 0x001b100001387983 */ /* 0x001ee80000300a00 */
[----:B------:R-:W3:Y:S01]  /*8cda0*/  LDL.LU.64 R30, [R1+0x1b18] ;  /* 0x001b1800011e7983 */ /* 0x000ee20000300a00 */
[----:B------:R-:W-:-:S03]  /*8cdb0*/  LOP3.LUT R3, R3, 0xfffffffe, RZ, 0xc0, !PT ;  /* 0xfffffffe03037812 */ /* 0x000fc600078ec0ff */
[----:B------:R-:W3:Y:S04]  /*8cdc0*/  LDL.LU.64 R28, [R1+0x1b20] ;  /* 0x001b2000011c7983 */ /* 0x000ee80000300a00 */
[----:B------:R-:W3:Y:S04]  /*8cdd0*/  LDL.LU.64 R26, [R1+0x1b28] ;  /* 0x001b2800011a7983 */ /* 0x000ee80000300a00 */
[----:B------:R-:W3:Y:S01]  /*8cde0*/  LDL.LU.64 R24, [R1+0x1b30] ;  /* 0x001b300001187983 */ /* 0x000ee20000300a00 */
[C---:B------:R-:W-:Y:S02]  /*8cdf0*/  LOP3.LUT P5, RZ, R51.reuse, 0x10000000, RZ, 0xc0, !PT ;  /* 0x1000000033ff7812 */ /* 0x040fe400078ac0ff */
[----:B------:R-:W-:Y:S01]  /*8ce00*/  LOP3.LUT P6, RZ, R51, 0x20000000, RZ, 0xc0, !PT ;  /* 0x2000000033ff7812 */ /* 0x000fe200078cc0ff */
[----:B------:R-:W3:Y:S01]  /*8ce10*/  LDL.LU.64 R22, [R1+0x1b38] ;  /* 0x001b380001167983 */ /* 0x000ee20000300a00 */
[----:B------:R-:W-:-:S02]  /*8ce20*/  PRMT R60, R19, 0x7773, RZ ;  /* 0x00007773133c7816 */ /* 0x000fc400000000ff */
[----:B------:R-:W-:Y:S01]  /*8ce30*/  LOP3.LUT P0, RZ, R51, 0x40000000, RZ, 0xc0, !PT ;  /* 0x4000000033ff7812 */ /* 0x000fe2000780c0ff */
[----:B------:R-:W4:Y:S01]  /*8ce40*/  LDL.LU.64 R20, [R1+0x1b40] ;  /* 0x001b400001147983 */ /* 0x000f220000300a00 */
        /* <DEDUP_REMOVED lines=21> */
[----:B---3--:R0:W-:Y:S10]  /*8cfa0*/  @P5 STG.E.U8 desc[UR28][R16.64], R60 ;  /* 0x0000003c10005986 */ /* 0x0081f4000c10111c */
[----:B------:R-:W-:-:S02]  /*8cfb0*/  @P1 LOP3.LUT R3, R3, 0x8, RZ, 0xfc, !PT ;  /* 0x0000000803031812 */ /* 0x000fc400078efcff */
[----:B------:R-:W-:Y:S02]  /*8cfc0*/  LOP3.LUT P1, RZ, R52, 0x1, RZ, 0xc0, !PT ;  /* 0x0000000134ff7812 */ /* 0x000fe4000782c0ff */
[----:B------:R-:W-:Y:S02]  /*8cfd0*/  LOP3.LUT R3, R3, 0xffffffef, RZ, 0xc0, !PT ;  /* 0xffffffef03037812 */ /* 0x000fe400078ec0ff */
[----:B0-----:R-:W-:-:S05]  /*8cfe0*/  PRMT R60, R53, 0x7770, RZ ;  /* 0x00007770353c7816 */ /* 0x001fca00000000ff */
[----:B----4-:R0:W-:Y:S04]  /*8cff0*/  @P6 STG.E.U8 desc[UR28][R10.64], R60 ;  /* 0x0000003c0a006986 */ /* 0x0101e8000c10111c */
[----:B------:R-:W-:Y:S02]  /*8d000*/  @P1 LOP3.LUT R3, R3, 0x10, RZ, 0xfc, !PT ;  /* 0x0000001003031812 */ /* 0x000fe400078efcff */
[----:B------:R-:W-:Y:S02]  /*8d010*/  LOP3.LUT P1, RZ, R51, 0x80000000, RZ, 0xc0, !PT ;  /* 0x8000000033ff7812 */ /* 0x000fe4000782c0ff */
        /* <DEDUP_REMOVED lines=8> */
[----:B------:R-:W2:Y:S04]  /*8d0a0*/  LDL.LU.64 R10, [R1+0x1b58] ;  /* 0x001b5800010a7983 */ /* 0x000ea80000300a00 */
[----:B------:R-:W2:Y:S04]  /*8d0b0*/  LDL.LU.64 R6, [R1+0x1b68] ;  /* 0x001b680001067983 */ /* 0x000ea80000300a00 */
[----:B------:R-:W2:Y:S01]  /*8d0c0*/  LDL.LU.64 R54, [R1+0x1b60] ;  /* 0x001b600001367983 */ /* 0x000ea20000300a00 */
[----:B------:R-:W-:-:S13]  /*8d0d0*/  LOP3.LUT P1, RZ, R3, 0x10, RZ, 0xc0, !PT ;  /* 0x0000001003ff7812 */ /* 0x000fda000782c0ff */
[----:B------:R0:W-:Y:S01]  /*8d0e0*/  @P1 STG.E.U8 desc[UR28][R58.64], R60 ;  /* 0x0000003c3a001986 */ /* 0x0001e2000c10111c */
[C---:B------:R-:W-:Y:S02]  /*8d0f0*/  LOP3.LUT P1, RZ, R3.reuse, 0x8, RZ, 0xc0, !PT ;  /* 0x0000000803ff7812 */ /* 0x040fe4000782c0ff */
[----:B0-----:R-:W-:Y:S01]  /*8d100*/  PRMT R60, R4, 0x7770, RZ ;  /* 0x00007770043c7816 */ /* 0x001fe200000000ff */
[----:B------:R-:W2:Y:S10]  /*8d110*/  LDL.LU.64 R58, [R1+0x1b70] ;  /* 0x001b7000013a7983 */ /* 0x000eb40000300a00 */
[----:B------:R0:W-:Y:S01]  /*8d120*/  @P1 STG.E.U8 desc[UR28][R56.64], R60 ;  /* 0x0000003c38001986 */ /* 0x0001e2000c10111c */
[----:B------:R-:W-:-:S02]  /*8d130*/  LOP3.LUT P1, RZ, R3, 0x4, RZ, 0xc0, !PT ;  /* 0x0000000403ff7812 */ /* 0x000fc4000782c0ff */
[----:B0-----:R-:W-:Y:S01]  /*8d140*/  PRMT R60, R4, 0x7771, RZ ;  /* 0x00007771043c7816 */ /* 0x001fe200000000ff */
[----:B------:R-:W2:Y:S10]  /*8d150*/  LDL.LU.64 R56, [R1+0x1b80] ;  /* 0x001b800001387983 */ /* 0x000eb40000300a00 */
[----:B------:R0:W-:Y:S01]  /*8d160*/  @P1 STG.E.U8 desc[UR28][R30.64], R60 ;  /* 0x0000003c1e001986 */ /* 0x0001e2000c10111c */
[----:B------:R-:W-:-:S02]  /*8d170*/  LOP3.LUT P1, RZ, R3, 0x2, RZ, 0xc0, !PT ;  /* 0x0000000203ff7812 */ /* 0x000fc4000782c0ff */
[----:B0-----:R-:W-:-:S11]  /*8d180*/  PRMT R60, R4, 0x7772, RZ ;  /* 0x00007772043c7816 */ /* 0x001fd600000000ff */
[----:B------:R-:W-:Y:S01]  /*8d190*/  @P1 STG.E.U8 desc[UR28][R28.64], R60 ;  /* 0x0000003c1c001986 */ /* 0x000fe2000c10111c */
[----:B------:R-:W-:Y:S02]  /*8d1a0*/  LOP3.LUT P1, RZ, R3, 0x1, RZ, 0xc0, !PT ;  /* 0x0000000103ff7812 */ /* 0x000fe4000782c0ff */
[----:B------:R-:W-:Y:S02]  /*8d1b0*/  PRMT R4, R4, 0x7773, RZ ;  /* 0x0000777304047816 */ /* 0x000fe400000000ff */
[----:B------:R-:W-:-:S09]  /*8d1c0*/  PRMT R3, R8, 0x7770, RZ ;  /* 0x0000777008037816 */ /* 0x000fd200000000ff */
[----:B------:R-:W-:Y:S01]  /*8d1d0*/  @P1 STG.E.U8 desc[UR28][R26.64], R4 ;  /* 0x000000041a001986 */ /* 0x000fe2000c10111c */
[----:B------:R-:W-:-:S13]  /*8d1e0*/  LOP3.LUT P1, RZ, R48, 0x80000000, RZ, 0xc0, !PT ;  /* 0x8000000030ff7812 */ /* 0x000fda000782c0ff */
        /* <DEDUP_REMOVED lines=9> */
[----:B------:R-:W-:Y:S02]  /*8d280*/  LOP3.LUT P3, RZ, R52, 0x400, RZ, 0xc0, !PT ;  /* 0x0000040034ff7812 */ /* 0x000fe4000786c0ff */
[----:B------:R-:W-:Y:S02]  /*8d290*/  PRMT R8, R8, 0x7773, RZ ;  /* 0x0000777308087816 */ /* 0x000fe400000000ff */
[----:B------:R-:W-:Y:S02]  /*8d2a0*/  LOP3.LUT P4, RZ, R52, 0x800, RZ, 0xc0, !PT ;  /* 0x0000080034ff7812 */ /* 0x000fe4000788c0ff */
[----:B0-----:R-:W-:Y:S02]  /*8d2b0*/  PRMT R3, R12, 0x7770, RZ ;  /* 0x000077700c037816 */ /* 0x001fe400000000ff */
[----:B------:R-:W-:-:S03]  /*8d2c0*/  LOP3.LUT P5, RZ, R52, 0x1000, RZ, 0xc0, !PT ;  /* 0x0000100034ff7812 */ /* 0x000fc600078ac0ff */
[----:B---3--:R-:W-:Y:S04]  /*8d2d0*/  @P1 STG.E.U8 desc[UR28][R18.64], R8 ;  /* 0x0000000812001986 */ /* 0x008fe8000c10111c */
[----:B----4-:R0:W-:Y:S02]  /*8d2e0*/  @P2 STG.E.U8 desc[UR28][R16.64], R3 ;  /* 0x0000000310002986 */ /* 0x0101e4000c10111c */
[----:B0-----:R-:W-:-:S05]  /*8d2f0*/  PRMT R3, R12, 0x7771, RZ ;  /* 0x000077710c037816 */ /* 0x001fca00000000ff */
[----:B--2---:R0:W-:Y:S02]  /*8d300*/  @P3 STG.E.U8 desc[UR28][R10.64], R3 ;  /* 0x000000030a003986 */ /* 0x0041e4000c10111c */
[----:B0-----:R-:W-:-:S05]  /*8d310*/  PRMT R3, R12, 0x7772, RZ ;  /* 0x000077720c037816 */ /* 0x001fca00000000ff */
[----:B------:R0:W-:Y:S04]  /*8d320*/  @P4 STG.E.U8 desc[UR28][R6.64], R3 ;  /* 0x0000000306004986 */ /* 0x0001e8000c10111c */
[----:B0-----:R-:W2:Y:S01]  /*8d330*/  LDL.LU.64 R6, [R1+0x1b78] ;  /* 0x001b780001067983 */ /* 0x001ea20000300a00 */
[----:B------:R-:W-:-:S05]  /*8d340*/  PRMT R12, R12, 0x7773, RZ ;  /* 0x000077730c0c7816 */ /* 0x000fca00000000ff */
[----:B------:R0:W-:Y:S04]  /*8d350*/  @P5 STG.E.U8 desc[UR28][R54.64], R12 ;  /* 0x0000000c36005986 */ /* 0x0001e8000c10111c */
[----:B0-----:R-:W3:Y:S01]  /*8d360*/  LDL.LU.64 R54, [R1+0x1b88] ;  /* 0x001b880001367983 */ /* 0x001ee20000300a00 */
[C---:B------:R-:W-:Y:S02]  /*8d370*/  LOP3.LUT P6, RZ, R52.reuse, 0x2000, RZ, 0xc0, !PT ;  /* 0x0000200034ff7812 */ /* 0x040fe400078cc0ff */
[----:B------:R-:W-:Y:S01]  /*8d380*/  PRMT R3, R53, 0x7770, RZ ;  /* 0x0000777035037816 */ /* 0x000fe200000000ff */
[----:B------:R-:W4:Y:S04]  /*8d390*/  LDL.LU.64 R20, [R1+0x1b90] ;  /* 0x001b900001147983 */ /* 0x000f280000300a00 */
[----:B------:R-:W3:Y:S04]  /*8d3a0*/  LDL.LU.64 R18, [R1+0x1b98] ;  /* 0x001b980001127983 */ /* 0x000ee80000300a00 */
[----:B------:R-:W4:Y:S04]  /*8d3b0*/  LDL.LU.64 R16, [R1+0x1ba0] ;  /* 0x001ba00001107983 */ /* 0x000f280000300a00 */
[----:B------:R0:W-:Y:S04]  /*8d3c0*/  @P6 STG.E.U8 desc[UR28][R58.64], R3 ;  /* 0x000000033a006986 */ /* 0x0001e8000c10111c */
[----:B0-----:R-:W4:Y:S01]  /*8d3d0*/  LDL.LU R59, [R1+0x34] ;  /* 0x00003400013b7983 */ /* 0x001f220000300800 */
[----:B------:R-:W-:-:S02]  /*8d3e0*/  LOP3.LUT P0, RZ, R52, 0x4000, RZ, 0xc0, !PT ;  /* 0x0000400034ff7812 */ /* 0x000fc4000780c0ff */
[----:B------:R-:W-:Y:S02]  /*8d3f0*/  PRMT R3, R53, 0x7771, RZ ;  /* 0x0000777135037816 */ /* 0x000fe400000000ff */
[----:B------:R-:W-:-:S09]  /*8d400*/  LOP3.LUT P5, RZ, R52, 0x8000, RZ, 0xc0, !PT ;  /* 0x0000800034ff7812 */ /* 0x000fd200078ac0ff */
[----:B------:R0:W-:Y:S04]  /*8d410*/  @P0 STG.E.U8 desc[UR28][R56.64], R3 ;  /* 0x0000000338000986 */ /* 0x0001e8000c10111c */
[----:B0-----:R-:W4:Y:S01]  /*8d420*/  LDL.LU.64 R56, [R1+0x1ba8] ;  /* 0x001ba80001387983 */ /* 0x001f220000300a00 */
[----:B------:R-:W-:-:S03]  /*8d430*/  PRMT R3, R53, 0x7772, RZ ;  /* 0x0000777235037816 */ /* 0x000fc600000000ff */
[----:B------:R-:W4:Y:S01]  /*8d440*/  LDL.LU R24, [R1+0x24] ;  /* 0x0000240001187983 */ /* 0x000f220000300800 */
        /* <DEDUP_REMOVED lines=12> */
[----:B--2---:R0:W-:Y:S02]  /*8d510*/  @P5 STG.E.U8 desc[UR28][R6.64], R3 ;  /* 0x0000000306005986 */ /* 0x0041e4000c10111c */
[----:B0-----:R-:W-:Y:S02]  /*8d520*/  PRMT R3, R53, 0x7773, RZ ;  /* 0x0000777335037816 */ /* 0x001fe400000000ff */
[----:B------:R-:W2:Y:S04]  /*8d530*/  LDL.LU R53, [R1+0x2b68] ;  /* 0x002b680001357983 */ /* 0x000ea80000300800 */
[----:B------:R-:W2:Y:S04]  /*8d540*/  LDL.LU.64 R10, [R1+0x1bb0] ;  /* 0x001bb000010a7983 */ /* 0x000ea80000300a00 */
[----:B------:R-:W2:Y:S04]  /*8d550*/  LDL.LU.64 R6, [R1+0x1bb8] ;  /* 0x001bb80001067983 */ /* 0x000ea80000300a00 */
[----:B---3--:R0:W-:Y:S04]  /*8d560*/  @P6 STG.E.U8 desc[UR28][R54.64], R3 ;  /* 0x0000000336006986 */ /* 0x0081e8000c10111c */
[----:B0-----:R-:W3:Y:S01]  /*8d570*/  LDL.LU.64 R54, [R1+0x1bc0] ;  /* 0x001bc00001367983 */ /* 0x001ee20000300a00 */
[----:B------:R-:W-:-:S02]  /*8d580*/  @P1 LOP3.LUT R48, R48, 0x400000, RZ, 0xfc, !PT ;  /* 0x0040000030301812 */ /* 0x000fc400078efcff */
[----:B------:R-:W-:Y:S01]  /*8d590*/  LOP3.LUT P1, RZ, R52, 0x800000, RZ, 0xc0, !PT ;  /* 0x0080000034ff7812 */ /* 0x000fe2000782c0ff */
[----:B------:R-:W3:Y:S01]  /*8d5a0*/  LDL.LU R25, [R1+0x14] ;  /* 0x0000140001197983 */ /* 0x000ee20000300800 */
[----:B------:R-:W-:Y:S02]  /*8d5b0*/  LOP3.LUT R48, R48, 0xff7fffff, RZ, 0xc0, !PT ;  /* 0xff7fffff30307812 */ /* 0x000fe400078ec0ff */
[----:B------:R-:W-:Y:S01]  /*8d5c0*/  LOP3.LUT P0, RZ, R52, 0x20000, RZ, 0xc0, !PT ;  /* 0x0002000034ff7812 */ /* 0x000fe2000780c0ff */
[----:B------:R-:W3:Y:S01]  /*8d5d0*/  LDL.LU.64 R60, [R1+0x1bc8] ;  /* 0x001bc800013c7983 */ /* 0x000ee20000300a00 */
[----:B----4-:R-:W-:-:S03]  /*8d5e0*/  PRMT R3, R59, 0x7770, RZ ;  /* 0x000077703b037816 */ /* 0x010fc600000000ff */
[----:B------:R-:W4:Y:S04]  /*8d5f0*/  LDL.LU.64 R30, [R1+0x1bd0] ;  /* 0x001bd000011e7983 */ /* 0x000f280000300a00 */
[----:B------:R-:W-:Y:S01]  /*8d600*/  @P1 LOP3.LUT R48, R48, 0x800000, RZ, 0xfc, !PT ;  /* 0x0080000030301812 */ /* 0x000fe200078efcff */
[----:B------:R-:W4:Y:S01]  /*8d610*/  LDL.LU.64 R28, [R1+0x1bd8] ;  /* 0x001bd800011c7983 */ /* 0x000f220000300a00 */
[----:B------:R-:W-:Y:S02]  /*8d620*/  LOP3.LUT P1, RZ, R52, 0x400000, RZ, 0xc0, !PT ;  /* 0x0040000034ff7812 */ /* 0x000fe4000782c0ff */
[----:B------:R-:W-:Y:S01]  /*8d630*/  LOP3.LUT R48, R48, 0xfeffffff, RZ, 0xc0, !PT ;  /* 0xfeffffff30307812 */ /* 0x000fe200078ec0ff */
[----:B------:R0:W-:Y:S04]  /*8d640*/  @P0 STG.E.U8 desc[UR28][R20.64], R3 ;  /* 0x0000000314000986 */ /* 0x0001e8000c10111c */
[----:B------:R-:W4:Y:S04]  /*8d650*/  LDL.LU.64 R26, [R1+0x1be8] ;  /* 0x001be800011a7983 */ /* 0x000f280000300a00 */
[----:B------:R-:W4:Y:S02]  /*8d660*/  LDL.LU.64 R22, [R1+0x1be0] ;  /* 0x001be00001167983 */ /* 0x000f240000300a00 */
[----:B------:R-:W-:-:S02]  /*8d670*/  @P1 LOP3.LUT R48, R48, 0x1000000, RZ, 0xfc, !PT ;  /* 0x0100000030301812 */ /* 0x000fc400078efcff */
[----:B------:R-:W-:Y:S01]  /*8d680*/  LOP3.LUT P1, RZ, R52, 0x200000, RZ, 0xc0, !PT ;  /* 0x0020000034ff7812 */ /* 0x000fe2000782c0ff */
[----:B0-----:R-:W4:Y:S01]  /*8d690*/  LDL.LU.64 R20, [R1+0x1bf0] ;  /* 0x001bf00001147983 */ /* 0x001f220000300a00 */
        /* <DEDUP_REMOVED lines=21> */
[----:B0-----:R-:W-:-:S03]  /*8d7f0*/  PRMT R3, R24, 0x7770, RZ ;  /* 0x0000777018037816 */ /* 0x001fc600000000ff */
[----:B------:R-:W4:Y:S06]  /*8d800*/  LDL.LU.64 R56, [R1+0x1c10] ;  /* 0x001c100001387983 */ /* 0x000f2c0000300a00 */
[----:B--2---:R0:W-:Y:S01]  /*8d810*/  @P1 STG.E.U8 desc[UR28][R10.64], R3 ;  /* 0x000000030a001986 */ /* 0x0041e2000c10111c */
[----:B------:R-:W-:Y:S02]  /*8d820*/  LOP3.LUT P1, RZ, R48, 0x1000000, RZ, 0xc0, !PT ;  /* 0x0100000030ff7812 */ /* 0x000fe4000782c0ff */
[----:B0-----:R-:W-:Y:S01]  /*8d830*/  PRMT R3, R24, 0x7771, RZ ;  /* 0x0000777118037816 */ /* 0x001fe200000000ff */
[----:B------:R-:W2:Y:S10]  /*8d840*/  LDL.LU.64 R10, [R1+0x2b60] ;  /* 0x002b6000010a7983 */ /* 0x000eb40000300a00 */
[----:B------:R0:W-:Y:S01]  /*8d850*/  @P1 STG.E.U8 desc[UR28][R6.64], R3 ;  /* 0x0000000306001986 */ /* 0x0001e2000c10111c */
[----:B------:R-:W-:-:S02]  /*8d860*/  LOP3.LUT P1, RZ, R48, 0x800000, RZ, 0xc0, !PT ;  /* 0x0080000030ff7812 */ /* 0x000fc4000782c0ff */
[----:B0-----:R-:W-:Y:S01]  /*8d870*/  PRMT R3, R24, 0x7772, RZ ;  /* 0x0000777218037816 */ /* 0x001fe200000000ff */
[----:B------:R-:W2:Y:S10]  /*8d880*/  LDL.LU.64 R6, [R1+0x2b58] ;  /* 0x002b580001067983 */ /* 0x000eb40000300a00 */
[----:B---3--:R0:W-:Y:S04]  /*8d890*/  @P1 STG.E.U8 desc[UR28][R54.64], R3 ;  /* 0x0000000336001986 */ /* 0x0081e8000c10111c */
[----:B0-----:R-:W3:Y:S01]  /*8d8a0*/  LDL.LU.64 R54, [R1+0x2b50] ;  /* 0x002b500001367983 */ /* 0x001ee20000300a00 */
[----:B------:R-:W-:-:S02]  /*8d8b0*/  LOP3.LUT P1, RZ, R48, 0x400000, RZ, 0xc0, !PT ;  /* 0x0040000030ff7812 */ /* 0x000fc4000782c0ff */
[----:B------:R-:W-:-:S11]  /*8d8c0*/  PRMT R3, R24, 0x7773, RZ ;  /* 0x0000777318037816 */ /* 0x000fd600000000ff */
[----:B------:R0:W-:Y:S01]  /*8d8d0*/  @P1 STG.E.U8 desc[UR28][R60.64], R3 ;  /* 0x000000033c001986 */ /* 0x0001e2000c10111c */
[----:B------:R-:W-:Y:S02]  /*8d8e0*/  LOP3.LUT P1, RZ, R48, 0x200000, RZ, 0xc0, !PT ;  /* 0x0020000030ff7812 */ /* 0x000fe4000782c0ff */
[----:B0-----:R-:W-:-:S11]  /*8d8f0*/  PRMT R3, R25, 0x7770, RZ ;  /* 0x0000777019037816 */ /* 0x001fd600000000ff */
[----:B----4-:R0:W-:Y:S01]  /*8d900*/  @P1 STG.E.U8 desc[UR28][R30.64], R3 ;  /* 0x000000031e001986 */ /* 0x0101e2000c10111c */
        /* <DEDUP_REMOVED lines=12> */
[----:B------:R-:W-:Y:S02]  /*8d9d0*/  LOP3.LUT P6, RZ, R53, 0x1, RZ, 0xc0, !PT ;  /* 0x0000000135ff7812 */ /* 0x000fe400078cc0ff */
[----:B---3--:R-:W-:-:S05]  /*8d9e0*/  PRMT R3, R54, 0x7770, RZ ;  /* 0x0000777036037816 */ /* 0x008fca00000000ff */
[----:B------:R0:W-:Y:S02]  /*8d9f0*/  @P3 STG.E.U8 desc[UR28][R20.64], R3 ;  /* 0x0000000314003986 */ /* 0x0001e4000c10111c */
[----:B0-----:R-:W-:-:S05]  /*8da00*/  PRMT R3, R54, 0x7771, RZ ;  /* 0x0000777136037816 */ /* 0x001fca00000000ff */
[----:B------:R0:W-:Y:S02]  /*8da10*/  @P4 STG.E.U8 desc[UR28][R18.64], R3 ;  /* 0x0000000312004986 */ /* 0x0001e4000c10111c */
[----:B0-----:R-:W-:-:S05]  /*8da20*/  PRMT R3, R54, 0x7772, RZ ;  /* 0x0000777236037816 */ /* 0x001fca00000000ff */
[----:B------:R0:W-:Y:S02]  /*8da30*/  @P5 STG.E.U8 desc[UR28][R16.64], R3 ;  /* 0x0000000310005986 */ /* 0x0001e4000c10111c */
[----:B0-----:R-:W-:Y:S02]  /*8da40*/  PRMT R3, R54, 0x7773, RZ ;  /* 0x0000777336037816 */ /* 0x001fe400000000ff */
[----:B------:R-:W3:Y:S04]  /*8da50*/  LDL.LU R54, [R1+0x2b48] ;  /* 0x002b480001367983 */ /* 0x000ee80000300800 */
[----:B------:R0:W-:Y:S04]  /*8da60*/  @P6 STG.E.U8 desc[UR28][R58.64], R3 ;  /* 0x000000033a006986 */ /* 0x0001e8000c10111c */
[----:B0-----:R-:W4:Y:S04]  /*8da70*/  LDL.LU.64 R58, [R1+0x1c18] ;  /* 0x001c1800013a7983 */ /* 0x001f280000300a00 */
[----:B------:R-:W2:Y:S04]  /*8da80*/  LDL.LU.64 R22, [R1+0x1c20] ;  /* 0x001c200001167983 */ /* 0x000ea80000300a00 */
[----:B------:R-:W2:Y:S04]  /*8da90*/  LDL.LU.64 R20, [R1+0x1c28] ;  /* 0x001c280001147983 */ /* 0x000ea80000300a00 */
[----:B------:R-:W2:Y:S01]  /*8daa0*/  LDL.LU.64 R18, [R1+0x1c30] ;  /* 0x001c300001127983 */ /* 0x000ea20000300a00 */
[----:B------:R-:W-:-:S03]  /*8dab0*/  LOP3.LUT P0, RZ, R53, 0x2, RZ, 0xc0, !PT ;  /* 0x0000000235ff7812 */ /* 0x000fc6000780c0ff */
[----:B------:R-:W2:Y:S01]  /*8dac0*/  LDL.LU.64 R16, [R1+0x1c38] ;  /* 0x001c380001107983 */ /* 0x000ea20000300a00 */
[----:B------:R-:W-:Y:S02]  /*8dad0*/  PRMT R3, R5, 0x7770, RZ ;  /* 0x0000777005037816 */ /* 0x000fe400000000ff */
[----:B------:R-:W-:-:S07]  /*8dae0*/  LOP3.LUT P5, RZ, R53, 0x4, RZ, 0xc0, !PT ;  /* 0x0000000435ff7812 */ /* 0x000fce00078ac0ff */
[----:B------:R0:W-:Y:S04]  /*8daf0*/  @P0 STG.E.U8 desc[UR28][R56.64], R3 ;  /* 0x0000000338000986 */ /* 0x0001e8000c10111c */
[----:B0-----:R-:W2:Y:S01]  /*8db00*/  LDL.LU.64 R56, [R1+0x1c40] ;  /* 0x001c400001387983 */ /* 0x001ea20000300a00 */
[----:B------:R-:W-:Y:S02]  /*8db10*/  PRMT R3, R5, 0x7771, RZ ;  /* 0x0000777105037816 */ /* 0x000fe400000000ff */
        /* <DEDUP_REMOVED lines=14> */
[----:B----4-:R0:W-:Y:S04]  /*8dc00*/  @P5 STG.E.U8 desc[UR28][R58.64], R3 ;  /* 0x000000033a005986 */ /* 0x0101e8000c10111c */
[----:B0-----:R-:W4:Y:S06]  /*8dc10*/  LDL.LU.64 R58, [R1+0x1c48] ;  /* 0x001c4800013a7983 */ /* 0x001f2c0000300a00 */
        /* <DEDUP_REMOVED lines=12> */
[----:B------:R-:W-:Y:S02]  /*8dce0*/  LOP3.LUT R48, R48, 0xfffbffff, RZ, 0xc0, !PT ;  /* 0xfffbffff30307812 */ /* 0x000fe400078ec0ff */
[----:B------:R-:W-:Y:S02]  /*8dcf0*/  LOP3.LUT P0, RZ, R53, 0x10, RZ, 0xc0, !PT ;  /* 0x0000001035ff7812 */ /* 0x000fe4000780c0ff */
[----:B------:R-:W-:-:S07]  /*8dd00*/  PRMT R3, R5, 0x7772, RZ ;  /* 0x0000777205037816 */ /* 0x000fce00000000ff */
[----:B------:R-:W-:Y:S02]  /*8dd10*/  @P1 LOP3.LUT R48, R48, 0x40000, RZ, 0xfc, !PT ;  /* 0x0004000030301812 */ /* 0x000fe400078efcff */
[----:B------:R-:W-:Y:S01]  /*8dd20*/  LOP3.LUT P1, RZ, R53, 0x20, RZ, 0xc0, !PT ;  /* 0x0000002035ff7812 */ /* 0x000fe2000782c0ff */
[----:B--2---:R0:W-:Y:S01]  /*8dd30*/  @P6 STG.E.U8 desc[UR28][R22.64], R3 ;  /* 0x0000000316006986 */ /* 0x0041e2000c10111c */
[----:B------:R-:W-:-:S05]  /*8dd40*/  PRMT R5, R5, 0x7773, RZ ;  /* 0x0000777305057816 */ /* 0x000fca00000000ff */
[----:B------:R2:W-:Y:S01]  /*8dd50*/  @P0 STG.E.U8 desc[UR28][R20.64], R5 ;  /* 0x0000000514000986 */ /* 0x0005e2000c10111c */
[----:B0-----:R-:W-:-:S05]  /*8dd60*/  PRMT R3, R9, 0x7770, RZ ;  /* 0x0000777009037816 */ /* 0x001fca00000000ff */
[----:B------:R0:W-:Y:S01]  /*8dd70*/  @P1 STG.E.U8 desc[UR28][R18.64], R3 ;  /* 0x0000000312001986 */ /* 0x0001e2000c10111c */
[----:B------:R-:W-:-:S03]  /*8dd80*/  LOP3.LUT P1, RZ, R48, 0x40000, RZ, 0xc0, !PT ;  /* 0x0004000030ff7812 */ /* 0x000fc6000782c0ff */
[----:B--2---:R-:W2:Y:S04]  /*8dd90*/  LDL.LU.64 R4, [R1+0x1c58] ;  /* 0x001c580001047983 */ /* 0x004ea80000300a00 */
[----:B------:R-:W2:Y:S01]  /*8dda0*/  LDL.LU.64 R60, [R1+0x1c68] ;  /* 0x001c6800013c7983 */ /* 0x000ea20000300a00 */
[----:B0-----:R-:W-:-:S03]  /*8ddb0*/  PRMT R3, R9, 0x7771, RZ ;  /* 0x0000777109037816 */ /* 0x001fc600000000ff */
[----:B------:R-:W2:Y:S04]  /*8ddc0*/  LDL.LU.64 R30, [R1+0x1c60] ;  /* 0x001c6000011e7983 */ /* 0x000ea80000300a00 */
[----:B------:R0:W-:Y:S01]  /*8ddd0*/  @P1 STG.E.U8 desc[UR28][R16.64], R3 ;  /* 0x0000000310001986 */ /* 0x0001e2000c10111c */
[----:B------:R-:W-:-:S03]  /*8dde0*/  LOP3.LUT P1, RZ, R48, 0x20000, RZ, 0xc0, !PT ;  /* 0x0002000030ff7812 */ /* 0x000fc6000782c0ff */
[----:B------:R-:W2:Y:S04]  /*8ddf0*/  LDL.LU.64 R28, [R1+0x1c70] ;  /* 0x001c7000011c7983 */ /* 0x000ea80000300a00 */
[----:B------:R-:W2:Y:S01]  /*8de00*/  LDL.LU.64 R26, [R1+0x1c80] ;  /* 0x001c8000011a7983 */ /* 0x000ea20000300a00 */
[----:B0-----:R-:W-:-:S03]  /*8de10*/  PRMT R3, R9, 0x7772, RZ ;  /* 0x0000777209037816 */ /* 0x001fc600000000ff */
[----:B------:R-:W2:Y:S04]  /*8de20*/  LDL.LU.64 R24, [R1+0x1c78] ;  /* 0x001c780001187983 */ /* 0x000ea80000300a00 */
[----:B------:R0:W-:Y:S01]  /*8de30*/  @P1 STG.E.U8 desc[UR28][R56.64], R3 ;  /* 0x0000000338001986 */ /* 0x0001e2000c10111c */
[C---:B------:R-:W-:Y:S02]  /*8de40*/  LOP3.LUT P1, RZ, R48.reuse, 0x10000, RZ, 0xc0, !PT ;  /* 0x0001000030ff7812 */ /* 0x040fe4000782c0ff */
[----:B------:R-:W-:Y:S01]  /*8de50*/  PRMT R9, R9, 0x7773, RZ ;  /* 0x0000777309097816 */ /* 0x000fe200000000ff */
[----:B------:R-:W2:Y:S04]  /*8de60*/  LDL.LU.64 R22, [R1+0x1c88] ;  /* 0x001c880001167983 */ /* 0x000ea80000300a00 */
[----:B------:R-:W2:Y:S04]  /*8de70*/  LDL.LU.64 R20, [R1+0x1c90] ;  /* 0x001c900001147983 */ /* 0x000ea80000300a00 */
[----:B------:R-:W2:Y:S04]  /*8de80*/  LDL.LU.64 R18, [R1+0x1c98] ;  /* 0x001c980001127983 */ /* 0x000ea80000300a00 */
[----:B------:R-:W2:Y:S04]  /*8de90*/  LDL.LU.64 R16, [R1+0x1ca0] ;  /* 0x001ca00001107983 */ /* 0x000ea80000300a00 */
[----:B0-----:R-:W2:Y:S04]  /*8dea0*/  LDL.LU.64 R56, [R1+0x1ca8] ;  /* 0x001ca80001387983 */ /* 0x001ea80000300a00 */
[----:B----4-:R0:W-:Y:S04]  /*8deb0*/  @P1 STG.E.U8 desc[UR28][R58.64], R9 ;  /* 0x000000093a001986 */ /* 0x0101e8000c10111c */
[----:B0-----:R-:W4:Y:S04]  /*8dec0*/  LDL.LU.64 R58, [R1+0x2b40] ;  /* 0x002b4000013a7983 */ /* 0x001f280000300a00 */
[----:B------:R-:W2:Y:S01]  /*8ded0*/  LDL.LU.64 R8, [R1+0x1c50] ;  /* 0x001c500001087983 */ /* 0x000ea20000300a00 */
[----:B------:R-:W-:-:S02]  /*8dee0*/  LOP3.LUT P1, RZ, R48, 0x8000, RZ, 0xc0, !PT ;  /* 0x0000800030ff7812 */ /* 0x000fc4000782c0ff */
[----:B------:R-:W-:Y:S02]  /*8def0*/  PRMT R3, R13, 0x7770, RZ ;  /* 0x000077700d037816 */ /* 0x000fe400000000ff */
[C---:B------:R-:W-:Y:S02]  /*8df00*/  LOP3.LUT P2, RZ, R53.reuse, 0x8000, RZ, 0xc0, !PT ;  /* 0x0000800035ff7812 */ /* 0x040fe4000784c0ff */
[C---:B------:R-:W-:Y:S02]  /*8df10*/  LOP3.LUT P3, RZ, R53.reuse, 0x10000, RZ, 0xc0, !PT ;  /* 0x0001000035ff7812 */ /* 0x040fe4000786c0ff */
[C---:B------:R-:W-:Y:S02]  /*8df20*/  LOP3.LUT P4, RZ, R53.reuse, 0x20000, RZ, 0xc0, !PT ;  /* 0x0002000035ff7812 */ /* 0x040fe4000788c0ff */
[C---:B------:R-:W-:Y:S02]  /*8df30*/  LOP3.LUT P5, RZ, R53.reuse, 0x40000, RZ, 0xc0, !PT ;  /* 0x0004000035ff7812 */ /* 0x040fe400078ac0ff */
[----:B------:R-:W-:-:S02]  /*8df40*/  LOP3.LUT P6, RZ, R53, 0x80000, RZ, 0xc0, !PT ;  /* 0x0008000035ff7812 */ /* 0x000fc400078cc0ff */
[----:B------:R-:W-:Y:S01]  /*8df50*/  LOP3.LUT P0, RZ, R53, 0x100000, RZ, 0xc0, !PT ;  /* 0x0010000035ff7812 */ /* 0x000fe2000780c0ff */
        /* <DEDUP_REMOVED lines=8> */
[----:B------:R-:W-:-:S11]  /*8dfe0*/  PRMT R13, R13, 0x7773, RZ ;  /* 0x000077730d0d7816 */ /* 0x000fd600000000ff */
[----:B------:R-:W-:Y:S01]  /*8dff0*/  @P1 STG.E.U8 desc[UR28][R30.64], R13 ;  /* 0x0000000d1e001986 */ /* 0x000fe2000c10111c */
[----:B------:R-:W-:Y:S02]  /*8e000*/  LOP3.LUT P1, RZ, R48, 0x800, RZ, 0xc0, !PT ;  /* 0x0000080030ff7812 */ /* 0x000fe4000782c0ff */
[----:B----4-:R-:W-:-:S11]  /*8e010*/  PRMT R3, R59, 0x7770, RZ ;  /* 0x000077703b037816 */ /* 0x010fd600000000ff */
[----:B------:R0:W-:Y:S01]  /*8e020*/  @P1 STG.E.U8 desc[UR28][R28.64], R3 ;  /* 0x000000031c001986 */ /* 0x0001e2000c10111c */
[----:B------:R-:W-:Y:S02]  /*8e030*/  LOP3.LUT P1, RZ, R48, 0x400, RZ, 0xc0, !PT ;  /* 0x0000040030ff7812 */ /* 0x000fe4000782c0ff */
[----:B0-----:R-:W-:-:S11]  /*8e040*/  PRMT R3, R59, 0x7771, RZ ;  /* 0x000077713b037816 */ /* 0x001fd600000000ff */
[----:B------:R0:W-:Y:S02]  /*8e050*/  @P1 STG.E.U8 desc[UR28][R26.64], R3 ;  /* 0x000000031a001986 */ /* 0x0001e4000c10111c */
[----:B0-----:R-:W-:-:S05]  /*8e060*/  PRMT R3, R59, 0x7772, RZ ;  /* 0x000077723b037816 */ /* 0x001fca00000000ff */
[----:B------:R0:W-:Y:S02]  /*8e070*/  @P2 STG.E.U8 desc[UR28][R24.64], R3 ;  /* 0x0000000318002986 */ /* 0x0001e4000c10111c */
[----:B0-----:R-:W-:Y:S02]  /*8e080*/  PRMT R3, R59, 0x7773, RZ ;  /* 0x000077733b037816 */ /* 0x001fe400000000ff */
[----:B------:R-:W2:Y:S04]  /*8e090*/  LDL.LU.64 R24, [R1+0x1cb0] ;  /* 0x001cb00001187983 */ /* 0x000ea80000300a00 */
[----:B------:R0:W-:Y:S02]  /*8e0a0*/  @P3 STG.E.U8 desc[UR28][R22.64], R3 ;  /* 0x0000000316003986 */ /* 0x0001e4000c10111c */
[----:B0-----:R-:W-:-:S02]  /*8e0b0*/  PRMT R3, R58, 0x7770, RZ ;  /* 0x000077703a037816 */ /* 0x001fc400000000ff */
[----:B------:R-:W4:Y:S04]  /*8e0c0*/  LDL.LU.64 R22, [R1+0x1cb8] ;  /* 0x001cb80001167983 */ /* 0x000f280000300a00 */
[----:B------:R0:W-:Y:S02]  /*8e0d0*/  @P4 STG.E.U8 desc[UR28][R20.64], R3 ;  /* 0x0000000314004986 */ /* 0x0001e4000c10111c */
[C---:B0-----:R-:W-:Y:S02]  /*8e0e0*/  PRMT R3, R58.reuse, 0x7771, RZ ;  /* 0x000077713a037816 */ /* 0x041fe400000000ff */
[----:B------:R-:W2:Y:S04]  /*8e0f0*/  LDL.LU.64 R20, [R1+0x1cc0] ;  /* 0x001cc00001147983 */ /* 0x000ea80000300a00 */
[----:B------:R0:W-:Y:S04]  /*8e100*/  @P5 STG.E.U8 desc[UR28][R18.64], R3 ;  /* 0x0000000312005986 */ /* 0x0001e8000c10111c */
[----:B0-----:R-:W2:Y:S01]  /*8e110*/  LDL.LU R19, [R1+0x28] ;  /* 0x0000280001137983 */ /* 0x001ea20000300800 */
[----:B------:R-:W-:-:S05]  /*8e120*/  PRMT R3, R58, 0x7772, RZ ;  /* 0x000077723a037816 */ /* 0x000fca00000000ff */
[----:B------:R0:W-:Y:S04]  /*8e130*/  @P6 STG.E.U8 desc[UR28][R16.64], R3 ;  /* 0x0000000310006986 */ /* 0x0001e8000c10111c */
[----:B0-----:R-:W4:Y:S01]  /*8e140*/  LDL.LU.64 R16, [R1+0x1cc8] ;  /* 0x001cc80001107983 */ /* 0x001f220000300a00 */
[----:B------:R-:W-:-:S03]  /*8e150*/  PRMT R3, R58, 0x7773, RZ ;  /* 0x000077733a037816 */ /* 0x000fc600000000ff */
[----:B------:R-:W4:Y:S04]  /*8e160*/  LDL.LU.64 R58, [R1+0x1cd0] ;  /* 0x001cd000013a7983 */ /* 0x000f280000300a00 */
[----:B------:R0:W-:Y:S04]  /*8e170*/  @P0 STG.E.U8 desc[UR28][R56.64], R3 ;  /* 0x0000000338000986 */ /* 0x0001e8000c10111c */
[----:B0-----:R-:W4:Y:S04]  /*8e180*/  LDL.LU.64 R56, [R1+0x1cd8] ;  /* 0x001cd80001387983 */ /* 0x001f280000300a00 */
[----:B------:R-:W4:Y:S04]  /*8e190*/  LDL.LU R8, [R1+0x18] ;  /* 0x0000180001087983 */ /* 0x000f280000300800 */
[----:B------:R-:W4:Y:S04]  /*8e1a0*/  LDL.LU.64 R12, [R1+0x1ce8] ;  /* 0x001ce800010c7983 */ /* 0x000f280000300a00 */
[----:B------:R-:W4:Y:S04]  /*8e1b0*/  LDL.LU.64 R4, [R1+0x1ce0] ;  /* 0x001ce00001047983 */ /* 0x000f280000300a00 */
[----:B------:R-:W4:Y:S01]  /*8e1c0*/  LDL.LU.64 R60, [R1+0x1cf0] ;  /* 0x001cf000013c7983 */ /* 0x000f220000300a00 */
[----:B---3--:R-:W-:-:S03]  /*8e1d0*/  LOP3.LUT P1, RZ, R54, 0x2, RZ, 0xc0, !PT ;  /* 0x0000000236ff7812 */ /* 0x008fc6000782c0ff */
[----:B------:R-:W3:Y:S01]  /*8e1e0*/  LDL.LU.64 R30, [R1+0x1d00] ;  /* 0x001d0000011e7983 */ /* 0x000ee20000300a00 */
[----:B------:R-:W-:-:S03]  /*8e1f0*/  LOP3.LUT R48, R48, 0xfffffffd, RZ, 0xc0, !PT ;  /* 0xfffffffd30307812 */ /* 0x000fc600078ec0ff */
[----:B------:R-:W3:Y:S01]  /*8e200*/  LDL.LU.64 R28, [R1+0x1cf8] ;  /* 0x001cf800011c7983 */ /* 0x000ee20000300a00 */
[----:B------:R-:W-:-:S03]  /*8e210*/  LOP3.LUT P5, RZ, R53, 0x200000, RZ, 0xc0, !PT ;  /* 0x0020000035ff7812 */ /* 0x000fc600078ac0ff */
[----:B------:R-:W3:Y:S02]  /*8e220*/  LDL.LU.64 R26, [R1+0x1d08] ;  /* 0x001d0800011a7983 */ /* 0x000ee40000300a00 */
[----:B------:R-:W-:Y:S02]  /*8e230*/  @P1 LOP3.LUT R48, R48, 0x2, RZ, 0xfc, !PT ;  /* 0x0000000230301812 */ /* 0x000fe400078efcff */
[----:B------:R-:W-:Y:S02]  /*8e240*/  LOP3.LUT P1, RZ, R54, 0x1, RZ, 0xc0, !PT ;  /* 0x0000000136ff7812 */ /* 0x000fe4000782c0ff */
[----:B------:R-:W-:-:S11]  /*8e250*/  LOP3.LUT R48, R48, 0xfffffffb, RZ, 0xc0, !PT ;  /* 0xfffffffb30307812 */ /* 0x000fd600078ec0ff */
[----:B------:R-:W-:Y:S02]  /*8e260*/  @P1 LOP3.LUT R48, R48, 0x4, RZ, 0xfc, !PT ;  /* 0x0000000430301812 */ /* 0x000fe400078efcff */
[C---:B------:R-:W-:Y:S02]  /*8e270*/  LOP3.LUT P1, RZ, R53.reuse, 0x80000000, RZ, 0xc0, !PT ;  /* 0x8000000035ff7812 */ /* 0x040fe4000782c0ff */
[----:B------:R-:W-:Y:S02]  /*8e280*/  LOP3.LUT R48, R48, 0xfffffff7, RZ, 0xc0, !PT ;  /* 0xfffffff730307812 */ /* 0x000fe400078ec0ff */
[C---:B------:R-:W-:Y:S02]  /*8e290*/  LOP3.LUT P6, RZ, R53.reuse, 0x400000, RZ, 0xc0, !PT ;  /* 0x0040000035ff7812 */ /* 0x040fe400078cc0ff */
[----:B------:R-:W-:-:S07]  /*8e2a0*/  LOP3.LUT P0, RZ, R53, 0x800000, RZ, 0xc0, !PT ;  /* 0x0080000035ff7812 */ /* 0x000fce000780c0ff */
        /* <DEDUP_REMOVED lines=20> */
[----:B--2---:R-:W-:-:S05]  /*8e3f0*/  PRMT R3, R19, 0x7770, RZ ;  /* 0x0000777013037816 */ /* 0x004fca00000000ff */
[----:B------:R0:W-:Y:S02]  /*8e400*/  @P5 STG.E.U8 desc[UR28][R24.64], R3 ;  /* 0x0000000318005986 */ /* 0x0001e4000c10111c */
[C---:B0-----:R-:W-:Y:S02]  /*8e410*/  PRMT R3, R19.reuse, 0x7771, RZ ;  /* 0x0000777113037816 */ /* 0x041fe400000000ff */
[----:B------:R-:W2:Y:S04]  /*8e420*/  LDL.LU.64 R24, [R1+0x1d10] ;  /* 0x001d100001187983 */ /* 0x000ea80000300a00 */
[----:B----4-:R0:W-:Y:S02]  /*8e430*/  @P6 STG.E.U8 desc[UR28][R22.64], R3 ;  /* 0x0000000316006986 */ /* 0x0101e4000c10111c */
[----:B0-----:R-:W-:-:S02]  /*8e440*/  PRMT R3, R19, 0x7772, RZ ;  /* 0x0000777213037816 */ /* 0x001fc400000000ff */
[----:B------:R-:W4:Y:S04]  /*8e450*/  LDL.LU.64 R22, [R1+0x1d18] ;  /* 0x001d180001167983 */ /* 0x000f280000300a00 */
[----:B------:R0:W-:Y:S02]  /*8e460*/  @P0 STG.E.U8 desc[UR28][R20.64], R3 ;  /* 0x0000000314000986 */ /* 0x0001e4000c10111c */
[----:B0-----:R-:W-:Y:S02]  /*8e470*/  PRMT R3, R19, 0x7773, RZ ;  /* 0x0000777313037816 */ /* 0x001fe400000000ff */
[----:B------:R-:W4:Y:S04]  /*8e480*/  LDL.LU.64 R20, [R1+0x1d20] ;  /* 0x001d200001147983 */ /* 0x000f280000300a00 */
[----:B------:R-:W4:Y:S04]  /*8e490*/  LDL.LU.64 R18, [R1+0x1d28] ;  /* 0x001d280001127983 */ /* 0x000f280000300a00 */
[----:B------:R0:W-:Y:S04]  /*8e4a0*/  @P1 STG.E.U8 desc[UR28][R16.64], R3 ;  /* 0x0000000310001986 */ /* 0x0001e8000c10111c */
[----:B0-----:R-:W4:Y:S01]  /*8e4b0*/  LDL.LU.64 R16, [R1+0x1d30] ;  /* 0x001d300001107983 */ /* 0x001f220000300a00 */
[----:B------:R-:W-:-:S02]  /*8e4c0*/  LOP3.LUT P1, RZ, R48, 0x200, RZ, 0xc0, !PT ;  /* 0x0000020030ff7812 */ /* 0x000fc4000782c0ff */
[----:B------:R-:W-:-:S11]  /*8e4d0*/  PRMT R3, R8, 0x7770, RZ ;  /* 0x0000777008037816 */ /* 0x000fd600000000ff */
[----:B------:R0:W-:Y:S01]  /*8e4e0*/  @P1 STG.E.U8 desc[UR28][R58.64], R3 ;  /* 0x000000033a001986 */ /* 0x0001e2000c10111c */
[----:B------:R-:W-:Y:S02]  /*8e4f0*/  LOP3.LUT P1, RZ, R48, 0x100, RZ, 0xc0, !PT ;  /* 0x0000010030ff7812 */ /* 0x000fe4000782c0ff */
[----:B0-----:R-:W-:Y:S01]  /*8e500*/  PRMT R3, R8, 0x7771, RZ ;  /* 0x0000777108037816 */ /* 0x001fe200000000ff */
[----:B------:R-:W4:Y:S10]  /*8e510*/  LDL.LU.64 R58, [R1+0x1d38] ;  /* 0x001d3800013a7983 */ /* 0x000f340000300a00 */
[----:B------:R0:W-:Y:S01]  /*8e520*/  @P1 STG.E.U8 desc[UR28][R56.64], R3 ;  /* 0x0000000338001986 */ /* 0x0001e2000c10111c */
[----:B------:R-:W-:-:S03]  /*8e530*/  LOP3.LUT P1, RZ, R48, 0x80, RZ, 0xc0, !PT ;  /* 0x0000008030ff7812 */ /* 0x000fc6000782c0ff */
[----:B0-----:R-:W4:Y:S01]  /*8e540*/  LDL.LU.64 R56, [R1+0x1d40] ;  /* 0x001d400001387983 */ /* 0x001f220000300a00 */
[----:B------:R-:W-:-:S09]  /*8e550*/  PRMT R3, R8, 0x7772, RZ ;  /* 0x0000777208037816 */ /* 0x000fd200000000ff */
        /* <DEDUP_REMOVED lines=9> */
[----:B---3--:R0:W-:Y:S01]  /*8e5f0*/  @P1 STG.E.U8 desc[UR28][R30.64], R3 ;  /* 0x000000031e001986 */ /* 0x0081e2000c10111c */
[----:B------:R-:W-:Y:S02]  /*8e600*/  LOP3.LUT P1, RZ, R48, 0x8, RZ, 0xc0, !PT ;  /* 0x0000000830ff7812 */ /* 0x000fe4000782c0ff */
[----:B0-----:R-:W-:-:S11]  /*8e610*/  PRMT R3, R55, 0x7772, RZ ;  /* 0x0000777237037816 */ /* 0x001fd600000000ff */
[----:B------:R0:W-:Y:S01]  /*8e620*/  @P1 STG.E.U8 desc[UR28][R28.64], R3 ;  /* 0x000000031c001986 */ /* 0x0001e2000c10111c */
[----:B------:R-:W-:Y:S02]  /*8e630*/  LOP3.LUT P1, RZ, R48, 0x4, RZ, 0xc0, !PT ;  /* 0x0000000430ff7812 */ /* 0x000fe4000782c0ff */
[----:B0-----:R-:W-:Y:S02]  /*8e640*/  PRMT R3, R55, 0x7773, RZ ;  /* 0x0000777337037816 */ /* 0x001fe400000000ff */
[----:B------:R-:W-:Y:S01]  /*8e650*/  LOP3.LUT P2, RZ, R54, 0x4, RZ, 0xc0, !PT ;  /* 0x0000000436ff7812 */ /* 0x000fe2000784c0ff */
[----:B------:R-:W3:Y:S08]  /*8e660*/  LDL.LU R55, [R1+0x2b38] ;  /* 0x002b380001377983 */ /* 0x000ef00000300800 */
[----:B------:R0:W-:Y:S01]  /*8e670*/  @P1 STG.E.U8 desc[UR28][R26.64], R3 ;  /* 0x000000031a001986 */ /* 0x0001e2000c10111c */
[----:B------:R-:W-:-:S02]  /*8e680*/  LOP3.LUT P1, RZ, R48, 0x2, RZ, 0xc0, !PT ;  /* 0x0000000230ff7812 */ /* 0x000fc4000782c0ff */
[C---:B------:R-:W-:Y:S02]  /*8e690*/  LOP3.LUT P3, RZ, R54.reuse, 0x8, RZ, 0xc0, !PT ;  /* 0x0000000836ff7812 */ /* 0x040fe4000786c0ff */
[----:B------:R-:W-:Y:S02]  /*8e6a0*/  LOP3.LUT P4, RZ, R54, 0x10, RZ, 0xc0, !PT ;  /* 0x0000001036ff7812 */ /* 0x000fe4000788c0ff */
[----:B0-----:R-:W-:Y:S02]  /*8e6b0*/  PRMT R3, R6, 0x7770, RZ ;  /* 0x0000777006037816 */ /* 0x001fe400000000ff */
[----:B------:R-:W-:-:S05]  /*8e6c0*/  LOP3.LUT P5, RZ, R54, 0x20, RZ, 0xc0, !PT ;  /* 0x0000002036ff7812 */ /* 0x000fca00078ac0ff */
[----:B--2---:R0:W-:Y:S02]  /*8e6d0*/  @P1 STG.E.U8 desc[UR28][R24.64], R3 ;  /* 0x0000000318001986 */ /* 0x0041e4000c10111c */
[----:B0-----:R-:W-:-:S05]  /*8e6e0*/  PRMT R3, R6, 0x7771, RZ ;  /* 0x0000777106037816 */ /* 0x001fca00000000ff */
[----:B----4-:R0:W-:Y:S02]  /*8e6f0*/  @P2 STG.E.U8 desc[UR28][R22.64], R3 ;  /* 0x0000000316002986 */ /* 0x0101e4000c10111c */
[C---:B0-----:R-:W-:Y:S02]  /*8e700*/  PRMT R3, R6.reuse, 0x7772, RZ ;  /* 0x0000777206037816 */ /* 0x041fe400000000ff */
[----:B------:R-:W2:Y:S01]  /*8e710*/  LDL.LU.64 R22, [R1+0x1d48] ;  /* 0x001d480001167983 */ /* 0x000ea20000300a00 */
[----:B------:R-:W-:-:S03]  /*8e720*/  PRMT R6, R6, 0x7773, RZ ;  /* 0x0000777306067816 */ /* 0x000fc600000000ff */
[----:B------:R-:W-:Y:S04]  /*8e730*/  @P3 STG.E.U8 desc[UR28][R20.64], R3 ;  /* 0x0000000314003986 */ /* 0x000fe8000c10111c */
[----:B------:R0:W-:Y:S04]  /*8e740*/  @P4 STG.E.U8 desc[UR28][R18.64], R6 ;  /* 0x0000000612004986 */ /* 0x0001e8000c10111c */
[----:B0-----:R-:W4:Y:S04]  /*8e750*/  LDL.LU.64 R18, [R1+0x1d50] ;  /* 0x001d500001127983 */ /* 0x001f280000300a00 */
[----:B------:R-:W3:Y:S01]  /*8e760*/  LDL.LU.64 R20, [R1+0x1d58] ;  /* 0x001d580001147983 */ /* 0x000ee20000300a00 */
[----:B------:R-:W-:-:S05]  /*8e770*/  PRMT R3, R10, 0x7770, RZ ;  /* 0x000077700a037816 */ /* 0x000fca00000000ff */
[----:B------:R0:W-:Y:S04]  /*8e780*/  @P5 STG.E.U8 desc[UR28][R16.64], R3 ;  /* 0x0000000310005986 */ /* 0x0001e8000c10111c */
[----:B0-----:R-:W3:Y:S01]  /*8e790*/  LDL.LU.64 R16, [R1+0x1d68] ;  /* 0x001d680001107983 */ /* 0x001ee20000300a00 */
[C---:B------:R-:W-:Y:S02]  /*8e7a0*/  LOP3.LUT P6, RZ, R54.reuse, 0x40, RZ, 0xc0, !PT ;  /* 0x0000004036ff7812 */ /* 0x040fe400078cc0ff */
[----:B------:R-:W-:Y:S02]  /*8e7b0*/  LOP3.LUT P0, RZ, R54, 0x80, RZ, 0xc0, !PT ;  /* 0x0000008036ff7812 */ /* 0x000fe4000780c0ff */
[----:B------:R-:W-:-:S09]  /*8e7c0*/  PRMT R3, R10, 0x7771, RZ ;  /* 0x000077710a037816 */ /* 0x000fd200000000ff */
[----:B------:R0:W-:Y:S04]  /*8e7d0*/  @P6 STG.E.U8 desc[UR28][R58.64], R3 ;  /* 0x000000033a006986 */ /* 0x0001e8000c10111c */
[----:B0-----:R-:W3:Y:S01]  /*8e7e0*/  LDL.LU.64 R58, [R1+0x1d60] ;  /* 0x001d6000013a7983 */ /* 0x001ee20000300a00 */
[----:B------:R-:W-:-:S05]  /*8e7f0*/  PRMT R3, R10, 0x7772, RZ ;  /* 0x000077720a037816 */ /* 0x000fca00000000ff */
[----:B------:R0:W-:Y:S04]  /*8e800*/  @P0 STG.E.U8 desc[UR28][R56.64], R3 ;  /* 0x0000000338000986 */ /* 0x0001e8000c10111c */
[----:B0-----:R-:W3:Y:S04]  /*8e810*/  LDL.LU.64 R56, [R1+0x1d70] ;  /* 0x001d700001387983 */ /* 0x001ee80000300a00 */
[----:B------:R-:W3:Y:S01]  /*8e820*/  LDL.LU R52, [R1+0x4c] ;  /* 0x00004c0001347983 */ /* 0x000ee20000300800 */
[C---:B------:R-:W-:Y:S02]  /*8e830*/  LOP3.LUT P1, RZ, R54.reuse, 0x100000, RZ, 0xc0, !PT ;  /* 0x0010000036ff7812 */ /* 0x040fe4000782c0ff */
[----:B------:R-:W-:Y:S01]  /*8e840*/  LOP3.LUT R49, R49, 0xfeffffff, RZ, 0xc0, !PT ;  /* 0xfeffffff31317812 */ /* 0x000fe200078ec0ff */
[----:B------:R-:W3:Y:S04]  /*8e850*/  LDL.LU.64 R28, [R1+0x1d80] ;  /* 0x001d8000011c7983 */ /* 0x000ee80000300a00 */
[----:B------:R-:W3:Y:S01]  /*8e860*/  LDL.LU.64 R30, [R1+0x1d78] ;  /* 0x001d7800011e7983 */ /* 0x000ee20000300a00 */
[----:B------:R-:W-:-:S02]  /*8e870*/  LOP3.LUT P5, RZ, R54, 0x100, RZ, 0xc0, !PT ;  /* 0x0000010036ff7812 */ /* 0x000fc400078ac0ff */
[C---:B------:R-:W-:Y:S01]  /*8e880*/  LOP3.LUT P6, RZ, R54.reuse, 0x200, RZ, 0xc0, !PT ;  /* 0x0000020036ff7812 */ /* 0x040fe200078cc0ff */
[----:B------:R-:W3:Y:S02]  /*8e890*/  LDL.LU.64 R12, [R1+0x1d88] ;  /* 0x001d8800010c7983 */ /* 0x000ee40000300a00 */
        /* <DEDUP_REMOVED lines=9> */
[----:B------:R-:W-:Y:S02]  /*8e930*/  PRMT R10, R10, 0x7773, RZ ;  /* 0x000077730a0a7816 */ /* 0x000fe400000000ff */
[----:B------:R-:W-:-:S07]  /*8e940*/  PRMT R3, R14, 0x7770, RZ ;  /* 0x000077700e037816 */ /* 0x000fce00000000ff */
        /* <DEDUP_REMOVED lines=17> */
[----:B------:R-:W-:Y:S01]  /*8ea60*/  LOP3.LUT P1, RZ, R54, 0x800, RZ, 0xc0, !PT ;  /* 0x0000080036ff7812 */ /* 0x000fe2000782c0ff */
[----:B--2---:R-:W-:Y:S04]  /*8ea70*/  @P5 STG.E.U8 desc[UR28][R22.64], R10 ;  /* 0x0000000a16005986 */ /* 0x004fe8000c10111c */
[----:B----4-:R0:W-:Y:S04]  /*8ea80*/  @P6 STG.E.U8 desc[UR28][R18.64], R3 ;  /* 0x0000000312006986 */ /* 0x0101e8000c10111c */
[----:B0-----:R-:W2:Y:S04]  /*8ea90*/  LDL.LU R19, [R1+0x3c] ;  /* 0x00003c0001137983 */ /* 0x001ea80000300800 */
[----:B------:R-:W4:Y:S04]  /*8eaa0*/  LDL.LU.64 R8, [R1+0x1d90] ;  /* 0x001d900001087983 */ /* 0x000f280000300a00 */
[----:B------:R-:W4:Y:S04]  /*8eab0*/  LDL.LU.64 R4, [R1+0x1d98] ;  /* 0x001d980001047983 */ /* 0x000f280000300a00 */
[----:B------:R-:W4:Y:S04]  /*8eac0*/  LDL.LU.64 R60, [R1+0x1da0] ;  /* 0x001da000013c7983 */ /* 0x000f280000300a00 */
[----:B------:R-:W4:Y:S04]  /*8ead0*/  LDL.LU.64 R26, [R1+0x1da8] ;  /* 0x001da800011a7983 */ /* 0x000f280000300a00 */
[----:B------:R-:W4:Y:S01]  /*8eae0*/  LDL.LU.64 R24, [R1+0x1db0] ;  /* 0x001db00001187983 */ /* 0x000f220000300a00 */
[----:B------:R-:W-:-:S03]  /*8eaf0*/  PRMT R3, R14, 0x7771, RZ ;  /* 0x000077710e037816 */ /* 0x000fc600000000ff */
[----:B------:R-:W4:Y:S04]  /*8eb00*/  LDL.LU.64 R22, [R1+0x1db8] ;  /* 0x001db80001167983 */ /* 0x000f280000300a00 */
[----:B---3--:R0:W-:Y:S04]  /*8eb10*/  @P0 STG.E.U8 desc[UR28][R20.64], R3 ;  /* 0x0000000314000986 */ /* 0x0081e8000c10111c */
[----:B0-----:R-:W3:Y:S01]  /*8eb20*/  LDL.LU.64 R20, [R1+0x1dc0] ;  /* 0x001dc00001147983 */ /* 0x001ee20000300a00 */
[----:B------:R-:W-:-:S03]  /*8eb30*/  PRMT R3, R14, 0x7772, RZ ;  /* 0x000077720e037816 */ /* 0x000fc600000000ff */
[----:B------:R-:W3:Y:S04]  /*8eb40*/  LDL.LU R18, [R1+0x1c] ;  /* 0x00001c0001127983 */ /* 0x000ee80000300800 */
[----:B------:R0:W-:Y:S04]  /*8eb50*/  @P1 STG.E.U8 desc[UR28][R16.64], R3 ;  /* 0x0000000310001986 */ /* 0x0001e8000c10111c */
[----:B0-----:R-:W3:Y:S01]  /*8eb60*/  LDL.LU.64 R16, [R1+0x1dc8] ;  /* 0x001dc80001107983 */ /* 0x001ee20000300a00 */
[----:B------:R-:W-:Y:S02]  /*8eb70*/  LOP3.LUT P1, RZ, R48, 0x1, RZ, 0xc0, !PT ;  /* 0x0000000130ff7812 */ /* 0x000fe4000782c0ff */
[----:B------:R-:W-:-:S02]  /*8eb80*/  PRMT R14, R14, 0x7773, RZ ;  /* 0x000077730e0e7816 */ /* 0x000fc400000000ff */
[----:B------:R-:W-:-:S09]  /*8eb90*/  PRMT R3, R52, 0x7770, RZ ;  /* 0x0000777034037816 */ /* 0x000fd200000000ff */
[----:B------:R0:W-:Y:S01]  /*8eba0*/  @P1 STG.E.U8 desc[UR28][R58.64], R14 ;  /* 0x0000000e3a001986 */ /* 0x0001e2000c10111c */
[----:B------:R-:W-:-:S03]  /*8ebb0*/  LOP3.LUT P1, RZ, R49, 0x80000000, RZ, 0xc0, !PT ;  /* 0x8000000031ff7812 */ /* 0x000fc6000782c0ff */
[----:B0-----:R-:W3:Y:S10]  /*8ebc0*/  LDL.LU.64 R58, [R1+0x1dd0] ;  /* 0x001dd000013a7983 */ /* 0x001ef40000300a00 */
[----:B------:R0:W-:Y:S04]  /*8ebd0*/  @P1 STG.E.U8 desc[UR28][R56.64], R3 ;  /* 0x0000000338001986 */ /* 0x0001e8000c10111c */
[----:B0-----:R-:W3:Y:S01]  /*8ebe0*/  LDL.LU.64 R56, [R1+0x1dd8] ;  /* 0x001dd80001387983 */ /* 0x001ee20000300a00 */
[----:B------:R-:W-:-:S02]  /*8ebf0*/  LOP3.LUT P1, RZ, R49, 0x40000000, RZ, 0xc0, !PT ;  /* 0x4000000031ff7812 */ /* 0x000fc4000782c0ff */
[----:B------:R-:W-:-:S11]  /*8ec00*/  PRMT R3, R52, 0x7771, RZ ;  /* 0x0000777134037816 */ /* 0x000fd600000000ff */
[----:B------:R0:W-:Y:S01]  /*8ec10*/  @P1 STG.E.U8 desc[UR28][R28.64], R3 ;  /* 0x000000031c001986 */ /* 0x0001e2000c10111c */
[C---:B------:R-:W-:Y:S02]  /*8ec20*/  LOP3.LUT P1, RZ, R49.reuse, 0x20000000, RZ, 0xc0, !PT ;  /* 0x2000000031ff7812 */ /* 0x040fe4000782c0ff */
[----:B0-----:R-:W-:Y:S01]  /*8ec30*/  PRMT R3, R52, 0x7772, RZ ;  /* 0x0000777234037816 */ /* 0x001fe200000000ff */
[----:B------:R-:W3:Y:S10]  /*8ec40*/  LDL.LU.64 R28, [R1+0x2b30] ;  /* 0x002b3000011c7983 */ /* 0x000ef40000300a00 */
[----:B------:R0:W-:Y:S01]  /*8ec50*/  @P1 STG.E.U8 desc[UR28][R30.64], R3 ;  /* 0x000000031e001986 */ /* 0x0001e2000c10111c */
[----:B------:R-:W-:-:S02]  /*8ec60*/  LOP3.LUT P1, RZ, R49, 0x10000000, RZ, 0xc0, !PT ;  /* 0x1000000031ff7812 */ /* 0x000fc4000782c0ff */
[----:B0-----:R-:W-:Y:S01]  /*8ec70*/  PRMT R3, R52, 0x7773, RZ ;  /* 0x0000777334037816 */ /* 0x001fe200000000ff */
[----:B------:R-:W3:Y:S10]  /*8ec80*/  LDL.LU.64 R30, [R1+0x2b28] ;  /* 0x002b2800011e7983 */ /* 0x000ef40000300a00 */
[----:B------:R2:W-:Y:S01]  /*8ec90*/  @P1 STG.E.U8 desc[UR28][R12.64], R3 ;  /* 0x000000030c001986 */ /* 0x0005e2000c10111c */
[----:B------:R-:W-:-:S02]  /*8eca0*/  LOP3.LUT P1, RZ, R49, 0x8000000, RZ, 0xc0, !PT ;  /* 0x0800000031ff7812 */ /* 0x000fc4000782c0ff */
[C---:B------:R-:W-:Y:S02]  /*8ecb0*/  LOP3.LUT P2, RZ, R54.reuse, 0x200000, RZ, 0xc0, !PT ;  /* 0x0020000036ff7812 */ /* 0x040fe4000784c0ff */
[C---:B------:R-:W-:Y:S02]  /*8ecc0*/  LOP3.LUT P3, RZ, R54.reuse, 0x400000, RZ, 0xc0, !PT ;  /* 0x0040000036ff7812 */ /* 0x040fe4000786c0ff */
[C---:B------:R-:W-:Y:S02]  /*8ecd0*/  LOP3.LUT P4, RZ, R54.reuse, 0x800000, RZ, 0xc0, !PT ;  /* 0x0080000036ff7812 */ /* 0x040fe4000788c0ff */
[----:B------:R-:W-:Y:S02]  /*8ece0*/  LOP3.LUT P5, RZ, R54, 0x1000000, RZ, 0xc0, !PT ;  /* 0x0100000036ff7812 */ /* 0x000fe400078ac0ff */
[----:B--2---:R-:W-:-:S05]  /*8ecf0*/  PRMT R3, R19, 0x7770, RZ ;  /* 0x0000777013037816 */ /* 0x004fca00000000ff */
        /* <DEDUP_REMOVED lines=15> */
[----:B---3--:R0:W-:Y:S02]  /*8edf0*/  @P4 STG.E.U8 desc[UR28][R20.64], R3 ;  /* 0x0000000314004986 */ /* 0x0081e4000c10111c */
[----:B0-----:R-:W-:Y:S02]  /*8ee00*/  PRMT R3, R55, 0x7773, RZ ;  /* 0x0000777337037816 */ /* 0x001fe400000000ff */
[----:B------:R-:W2:Y:S04]  /*8ee10*/  LDL.LU R55, [R1+0x2b20] ;  /* 0x002b200001377983 */ /* 0x000ea80000300800 */
[----:B------:R-:W3:Y:S04]  /*8ee20*/  LDL.LU.64 R20, [R1+0x1de8] ;  /* 0x001de80001147983 */ /* 0x000ee80000300a00 */
[----:B------:R0:W-:Y:S04]  /*8ee30*/  @P5 STG.E.U8 desc[UR28][R16.64], R3 ;  /* 0x0000000310005986 */ /* 0x0001e8000c10111c */
[----:B0-----:R-:W4:Y:S01]  /*8ee40*/  LDL.LU.64 R16, [R1+0x1de0] ;  /* 0x001de00001107983 */ /* 0x001f220000300a00 */
[----:B------:R-:W-:-:S02]  /*8ee50*/  LOP3.LUT P6, RZ, R54, 0x2000000, RZ, 0xc0, !PT ;  /* 0x0200000036ff7812 */ /* 0x000fc400078cc0ff */
[----:B------:R-:W-:Y:S02]  /*8ee60*/  LOP3.LUT P0, RZ, R54, 0x4000000, RZ, 0xc0, !PT ;  /* 0x0400000036ff7812 */ /* 0x000fe4000780c0ff */
[----:B------:R-:W-:-:S09]  /*8ee70*/  PRMT R3, R18, 0x7770, RZ ;  /* 0x0000777012037816 */ /* 0x000fd200000000ff */
[----:B------:R0:W-:Y:S02]  /*8ee80*/  @P6 STG.E.U8 desc[UR28][R58.64], R3 ;  /* 0x000000033a006986 */ /* 0x0001e4000c10111c */
[----:B0-----:R-:W-:-:S05]  /*8ee90*/  PRMT R3, R18, 0x7771, RZ ;  /* 0x0000777112037816 */ /* 0x001fca00000000ff */
[----:B------:R0:W-:Y:S04]  /*8eea0*/  @P0 STG.E.U8 desc[UR28][R56.64], R3 ;  /* 0x0000000338000986 */ /* 0x0001e8000c10111c */
[----:B0-----:R-:W2:Y:S04]  /*8eeb0*/  LDL.LU.64 R56, [R1+0x1df0] ;  /* 0x001df00001387983 */ /* 0x001ea80000300a00 */
[----:B------:R-:W2:Y:S04]  /*8eec0*/  LDL.LU.64 R26, [R1+0x1e00] ;  /* 0x001e0000011a7983 */ /* 0x000ea80000300a00 */
[----:B------:R-:W2:Y:S04]  /*8eed0*/  LDL.LU.64 R22, [R1+0x1df8] ;  /* 0x001df80001167983 */ /* 0x000ea80000300a00 */
[----:B------:R-:W2:Y:S04]  /*8eee0*/  LDL.LU R19, [R1+0xc] ;  /* 0x00000c0001137983 */ /* 0x000ea80000300800 */
[----:B------:R-:W2:Y:S01]  /*8eef0*/  LDL.LU.64 R58, [R1+0x1e08] ;  /* 0x001e0800013a7983 */ /* 0x000ea20000300a00 */
[----:B------:R-:W-:-:S03]  /*8ef00*/  LOP3.LUT P5, RZ, R54, 0x8000000, RZ, 0xc0, !PT ;  /* 0x0800000036ff7812 */ /* 0x000fc600078ac0ff */
[----:B------:R-:W2:Y:S01]  /*8ef10*/  LDL.LU.64 R24, [R1+0x1e10] ;  /* 0x001e100001187983 */ /* 0x000ea20000300a00 */
[----:B------:R-:W-:Y:S02]  /*8ef20*/  PRMT R3, R18, 0x7772, RZ ;  /* 0x0000777212037816 */ /* 0x000fe400000000ff */
[C---:B------:R-:W-:Y:S02]  /*8ef30*/  LOP3.LUT P6, RZ, R54.reuse, 0x10000000, RZ, 0xc0, !PT ;  /* 0x1000000036ff7812 */ /* 0x040fe400078cc0ff */
[----:B------:R-:W-:Y:S02]  /*8ef40*/  LOP3.LUT R49, R49, 0xffff7fff, RZ, 0xc0, !PT ;  /* 0xffff7fff31317812 */ /* 0x000fe400078ec0ff */
[----:B------:R-:W-:-:S03]  /*8ef50*/  LOP3.LUT P0, RZ, R54, 0x20000000, RZ, 0xc0, !PT ;  /* 0x2000000036ff7812 */ /* 0x000fc6000780c0ff */
[----:B---3--:R0:W-:Y:S04]  /*8ef60*/  @P5 STG.E.U8 desc[UR28][R20.64], R3 ;  /* 0x0000000314005986 */ /* 0x0081e8000c10111c */
[----:B0-----:R-:W3:Y:S01]  /*8ef70*/  LDL.LU.64 R20, [R1+0x1e18] ;  /* 0x001e180001147983 */ /* 0x001ee20000300a00 */
[----:B------:R-:W-:-:S05]  /*8ef80*/  PRMT R3, R18, 0x7773, RZ ;  /* 0x0000777312037816 */ /* 0x000fca00000000ff */
[----:B----4-:R0:W-:Y:S04]  /*8ef90*/  @P6 STG.E.U8 desc[UR28][R16.64], R3 ;  /* 0x0000000310006986 */ /* 0x0101e8000c10111c */
[----:B0-----:R-:W4:Y:S01]  /*8efa0*/  LDL.LU.64 R16, [R1+0x1e20] ;  /* 0x001e200001107983 */ /* 0x001f220000300a00 */
        /* <DEDUP_REMOVED lines=16> */
[----:B------:R-:W-:-:S05]  /*8f0b0*/  PRMT R3, R19, 0x7770, RZ ;  /* 0x0000777013037816 */ /* 0x000fca00000000ff */
[----:B------:R0:W-:Y:S04]  /*8f0c0*/  @P0 STG.E.U8 desc[UR28][R56.64], R3 ;  /* 0x0000000338000986 */ /* 0x0001e8000c10111c */
[----:B------:R-:W-:Y:S02]  /*8f0d0*/  @P1 LOP3.LUT R49, R49, 0x100000, RZ, 0xfc, !PT ;  /* 0x0010000031311812 */ /* 0x000fe400078efcff */
[----:B------:R-:W-:Y:S01]  /*8f0e0*/  LOP3.LUT P1, RZ, R55, 0x2, RZ, 0xc0, !PT ;  /* 0x0000000237ff7812 */ /* 0x000fe2000782c0ff */
[----:B0-----:R-:W2:Y:S01]  /*8f0f0*/  LDL.LU.64 R56, [R1+0x1e28] ;  /* 0x001e280001387983 */ /* 0x001ea20000300a00 */
[----:B------:R-:W-:-:S03]  /*8f100*/  LOP3.LUT R49, R49, 0xffdfffff, RZ, 0xc0, !PT ;  /* 0xffdfffff31317812 */ /* 0x000fc600078ec0ff */
[----:B------:R-:W2:Y:S08]  /*8f110*/  LDL.LU.64 R52, [R1+0x1e30] ;  /* 0x001e300001347983 */ /* 0x000eb00000300a00 */
[----:B------:R-:W-:Y:S01]  /*8f120*/  @P1 LOP3.LUT R49, R49, 0x200000, RZ, 0xfc, !PT ;  /* 0x0020000031311812 */ /* 0x000fe200078efcff */
[----:B------:R-:W2:Y:S01]  /*8f130*/  LDL.LU.64 R12, [R1+0x1e38] ;  /* 0x001e3800010c7983 */ /* 0x000ea20000300a00 */
[----:B------:R-:W-:-:S02]  /*8f140*/  LOP3.LUT P1, RZ, R55, 0x1, RZ, 0xc0, !PT ;  /* 0x0000000137ff7812 */ /* 0x000fc4000782c0ff */
[----:B------:R-:W-:Y:S01]  /*8f150*/  LOP3.LUT R49, R49, 0xffbfffff, RZ, 0xc0, !PT ;  /* 0xffbfffff31317812 */ /* 0x000fe200078ec0ff */
[----:B------:R-:W2:Y:S01]  /*8f160*/  LDL.LU.64 R8, [R1+0x1e40] ;  /* 0x001e400001087983 */ /* 0x000ea20000300a00 */
[----:B------:R-:W-:-:S03]  /*8f170*/  PRMT R3, R19, 0x7771, RZ ;  /* 0x0000777113037816 */ /* 0x000fc600000000ff */
[----:B------:R-:W2:Y:S04]  /*8f180*/  LDL.LU.64 R4, [R1+0x1e48] ;  /* 0x001e480001047983 */ /* 0x000ea80000300a00 */
[----:B------:R-:W2:Y:S02]  /*8f190*/  LDL.LU.64 R60, [R1+0x1e50] ;  /* 0x001e5000013c7983 */ /* 0x000ea40000300a00 */
[----:B------:R-:W-:Y:S02]  /*8f1a0*/  @P1 LOP3.LUT R49, R49, 0x400000, RZ, 0xfc, !PT ;  /* 0x0040000031311812 */ /* 0x000fe400078efcff */
[----:B------:R-:W-:Y:S02]  /*8f1b0*/  LOP3.LUT P1, RZ, R54, 0x80000000, RZ, 0xc0, !PT ;  /* 0x8000000036ff7812 */ /* 0x000fe4000782c0ff */
[----:B------:R-:W-:-:S11]  /*8f1c0*/  LOP3.LUT R49, R49, 0xff7fffff, RZ, 0xc0, !PT ;  /* 0xff7fffff31317812 */ /* 0x000fd600078ec0ff */
[----:B------:R-:W-:Y:S02]  /*8f1d0*/  @P1 LOP3.LUT R49, R49, 0x800000, RZ, 0xfc, !PT ;  /* 0x0080000031311812 */ /* 0x000fe400078efcff */
[----:B------:R-:W-:-:S13]  /*8f1e0*/  LOP3.LUT P1, RZ, R54, 0x40000000, RZ, 0xc0, !PT ;  /* 0x4000000036ff7812 */ /* 0x000fda000782c0ff */
[----:B------:R0:W-:Y:S04]  /*8f1f0*/  @P1 STG.E.U8 desc[UR28][R26.64], R3 ;  /* 0x000000031a001986 */ /* 0x0001e8000c10111c */
[----:B0-----:R-:W2:Y:S01]  /*8f200*/  LDL.LU.64 R26, [R1+0x1e58] ;  /* 0x001e5800011a7983 */ /* 0x001ea20000300a00 */
[----:B------:R-:W-:Y:S02]  /*8f210*/  LOP3.LUT P1, RZ, R49, 0x800000, RZ, 0xc0, !PT ;  /* 0x0080000031ff7812 */ /* 0x000fe4000782c0ff */
[----:B------:R-:W-:-:S11]  /*8f220*/  PRMT R3, R19, 0x7772, RZ ;  /* 0x0000777213037816 */ /* 0x000fd600000000ff */
[----:B------:R0:W-:Y:S01]  /*8f230*/  @P1 STG.E.U8 desc[UR28][R22.64], R3 ;  /* 0x0000000316001986 */ /* 0x0001e2000c10111c */
[----:B------:R-:W-:Y:S02]  /*8f240*/  LOP3.LUT P1, RZ, R49, 0x400000, RZ, 0xc0, !PT ;  /* 0x0040000031ff7812 */ /* 0x000fe4000782c0ff */
[----:B0-----:R-:W-:Y:S01]  /*8f250*/  PRMT R3, R19, 0x7773, RZ ;  /* 0x0000777313037816 */ /* 0x001fe200000000ff */
[----:B------:R-:W2:Y:S10]  /*8f260*/  LDL.LU.64 R22, [R1+0x1e68] ;  /* 0x001e680001167983 */ /* 0x000eb40000300a00 */
[----:B------:R0:W-:Y:S01]  /*8f270*/  @P1 STG.E.U8 desc[UR28][R58.64], R3 ;  /* 0x000000033a001986 */ /* 0x0001e2000c10111c */
[----:B------:R-:W-:-:S03]  /*8f280*/  LOP3.LUT P1, RZ, R49, 0x200000, RZ, 0xc0, !PT ;  /* 0x0020000031ff7812 */ /* 0x000fc6000782c0ff */
[----:B------:R-:W2:Y:S01]  /*8f290*/  LDL.LU.64 R18, [R1+0x1e60] ;  /* 0x001e600001127983 */ /* 0x000ea20000300a00 */
[----:B0-----:R-:W-:-:S03]  /*8f2a0*/  PRMT R3, R7, 0x7770, RZ ;  /* 0x0000777007037816 */ /* 0x001fc600000000ff */
[----:B------:R-:W2:Y:S06]  /*8f2b0*/  LDL.LU.64 R58, [R1+0x1e70] ;  /* 0x001e7000013a7983 */ /* 0x000eac0000300a00 */
[----:B------:R0:W-:Y:S01]  /*8f2c0*/  @P1 STG.E.U8 desc[UR28][R24.64], R3 ;  /* 0x0000000318001986 */ /* 0x0001e2000c10111c */
[----:B------:R-:W-:Y:S02]  /*8f2d0*/  LOP3.LUT P1, RZ, R49, 0x100000, RZ, 0xc0, !PT ;  /* 0x0010000031ff7812 */ /* 0x000fe4000782c0ff */
[----:B0-----:R-:W-:Y:S01]  /*8f2e0*/  PRMT R3, R7, 0x7771, RZ ;  /* 0x0000777107037816 */ /* 0x001fe200000000ff */
[----:B------:R-:W2:Y:S10]  /*8f2f0*/  LDL.LU.64 R24, [R1+0x2b18] ;  /* 0x002b180001187983 */ /* 0x000eb40000300a00 */
[----:B---3--:R0:W-:Y:S01]  /*8f300*/  @P1 STG.E.U8 desc[UR28][R20.64], R3 ;  /* 0x0000000314001986 */ /* 0x0081e2000c10111c */
[----:B------:R-:W-:-:S02]  /*8f310*/  LOP3.LUT P1, RZ, R49, 0x80000, RZ, 0xc0, !PT ;  /* 0x0008000031ff7812 */ /* 0x000fc4000782c0ff */
[----:B0-----:R-:W-:Y:S01]  /*8f320*/  PRMT R3, R7, 0x7772, RZ ;  /* 0x0000777207037816 */ /* 0x001fe200000000ff */
[----:B------:R-:W3:Y:S10]  /*8f330*/  LDL.LU.64 R20, [R1+0x2b10] ;  /* 0x002b100001147983 */ /* 0x000ef40000300a00 */
[----:B----4-:R0:W-:Y:S04]  /*8f340*/  @P1 STG.E.U8 desc[UR28][R16.64], R3 ;  /* 0x0000000310001986 */ /* 0x0101e8000c10111c */
[----:B0-----:R-:W4:Y:S01]  /*8f350*/  LDL.LU.64 R16, [R1+0x2b08] ;  /* 0x002b080001107983 */ /* 0x001f220000300a00 */
[----:B------:R-:W-:-:S02]  /*8f360*/  LOP3.LUT P1, RZ, R49, 0x40000, RZ, 0xc0, !PT ;  /* 0x0004000031ff7812 */ /* 0x000fc4000782c0ff */
[----:B------:R-:W-:Y:S02]  /*8f370*/  PRMT R7, R7, 0x7773, RZ ;  /* 0x0000777307077816 */ /* 0x000fe400000000ff */
[----:B------:R-:W-:Y:S02]  /*8f380*/  PRMT R3, R11, 0x7770, RZ ;  /* 0x000077700b037816 */ /* 0x000fe400000000ff */
[C---:B------:R-:W-:Y:S02]  /*8f390*/  LOP3.LUT P2, RZ, R55.reuse, 0x100, RZ, 0xc0, !PT ;  /* 0x0000010037ff7812 */ /* 0x040fe4000784c0ff */
[C---:B------:R-:W-:Y:S02]  /*8f3a0*/  LOP3.LUT P3, RZ, R55.reuse, 0x200, RZ, 0xc0, !PT ;  /* 0x0000020037ff7812 */ /* 0x040fe4000786c0ff */
[----:B------:R-:W-:-:S03]  /*8f3b0*/  LOP3.LUT P4, RZ, R55, 0x400, RZ, 0xc0, !PT ;  /* 0x0000040037ff7812 */ /* 0x000fc6000788c0ff */
[----:B--2---:R0:W-:Y:S01]  /*8f3c0*/  @P1 STG.E.U8 desc[UR28][R56.64], R7 ;  /* 0x0000000738001986 */ /* 0x0041e2000c10111c */
[----:B------:R-:W-:-:S03]  /*8f3d0*/  LOP3.LUT P1, RZ, R49, 0x20000, RZ, 0xc0, !PT ;  /* 0x0002000031ff7812 */ /* 0x000fc6000782c0ff */
[----:B0-----:R-:W2:Y:S10]  /*8f3e0*/  LDL.LU.64 R56, [R1+0x2b00] ;  /* 0x002b000001387983 */ /* 0x001eb40000300a00 */
[----:B------:R0:W-:Y:S01]  /*8f3f0*/  @P1 STG.E.U8 desc[UR28][R52.64], R3 ;  /* 0x0000000334001986 */ /* 0x0001e2000c10111c */
[----:B------:R-:W-:-:S02]  /*8f400*/  LOP3.LUT P1, RZ, R49, 0x10000, RZ, 0xc0, !PT ;  /* 0x0001000031ff7812 */ /* 0x000fc4000782c0ff */
[----:B0-----:R-:W-:-:S11]  /*8f410*/  PRMT R3, R11, 0x7771, RZ ;  /* 0x000077710b037816 */ /* 0x001fd600000000ff */
[----:B------:R0:W-:Y:S01]  /*8f420*/  @P1 STG.E.U8 desc[UR28][R12.64], R3 ;  /* 0x000000030c001986 */ /* 0x0001e2000c10111c */
[----:B------:R-:W-:Y:S02]  /*8f430*/  LOP3.LUT P1, RZ, R49, 0x8000, RZ, 0xc0, !PT ;  /* 0x0000800031ff7812 */ /* 0x000fe4000782c0ff */
[C---:B0-----:R-:W-:Y:S02]  /*8f440*/  PRMT R3, R11.reuse, 0x7772, RZ ;  /* 0x000077720b037816 */ /* 0x041fe400000000ff */
[----:B------:R-:W-:-:S09]  /*8f450*/  PRMT R11, R11, 0x7773, RZ ;  /* 0x000077730b0b7816 */ /* 0x000fd200000000ff */
[----:B------:R0:W-:Y:S04]  /*8f460*/  @P1 STG.E.U8 desc[UR28][R8.64], R3 ;  /* 0x0000000308001986 */ /* 0x0001e8000c10111c */
[----:B------:R-:W-:Y:S01]  /*8f470*/  @P2 STG.E.U8 desc[UR28][R4.64], R11 ;  /* 0x0000000b04002986 */ /* 0x000fe2000c10111c */
[----:B0-----:R-:W-:-:S05]  /*8f480*/  PRMT R3, R15, 0x7770, RZ ;  /* 0x000077700f037816 */ /* 0x001fca00000000ff */
[----:B------:R0:W-:Y:S02]  /*8f490*/  @P3 STG.E.U8 desc[UR28][R60.64], R3 ;  /* 0x000000033c003986 */ /* 0x0001e4000c10111c */
[----:B0-----:R-:W-:-:S05]  /*8f4a0*/  PRMT R3, R15, 0x7771, RZ ;  /* 0x000077710f037816 */ /* 0x001fca00000000ff */
[----:B------:R0:W-:Y:S04]  /*8f4b0*/  @P4 STG.E.U8 desc[UR28][R26.64], R3 ;  /* 0x000000031a004986 */ /* 0x0001e8000c10111c */
[----:B0-----:R-:W2:Y:S04]  /*8f4c0*/  LDL.LU.64 R26, [R1+0x1e80] ;  /* 0x001e8000011a7983 */ /* 0x001ea80000300a00 */
[----:B------:R-:W3:Y:S01]  /*8f4d0*/  LDL.LU.64 R4, [R1+0x1e78] ;  /* 0x001e780001047983 */ /* 0x000ee20000300a00 */
[----:B------:R-:W-:Y:S02]  /*8f4e0*/  LOP3.LUT P5, RZ, R55, 0x800, RZ, 0xc0, !PT ;  /* 0x0000080037ff7812 */ /* 0x000fe400078ac0ff */
[----:B------:R-:W-:Y:S01]  /*8f4f0*/  PRMT R3, R15, 0x7772, RZ ;  /* 0x000077720f037816 */ /* 0x000fe200000000ff */
[----:B------:R-:W3:Y:S01]  /*8f500*/  LDL.LU.64 R60, [R1+0x1e88] ;  /* 0x001e8800013c7983 */ /* 0x000ee20000300a00 */
[----:B------:R-:W-:-:S09]  /*8f510*/  LOP3.LUT P6, RZ, R55, 0x1000, RZ, 0xc0, !PT ;  /* 0x0000100037ff7812 */ /* 0x000fd200078cc0ff */
[----:B------:R0:W-:Y:S01]  /*8f520*/  @P5 STG.E.U8 desc[UR28][R22.64], R3 ;  /* 0x0000000316005986 */ /* 0x0001e2000c10111c */
[----:B------:R-:W-:-:S03]  /*8f530*/  PRMT R15, R15, 0x7773, RZ ;  /* 0x000077730f0f7816 */ /* 0x000fc600000000ff */
[----:B0-----:R-:W3:Y:S01]  /*8f540*/  LDL.LU.64 R22, [R1+0x1e90] ;  /* 0x001e900001167983 */ /* 0x001ee20000300a00 */
[----:B------:R-:W-:-:S03]  /*8f550*/  LOP3.LUT P0, RZ, R55, 0x2000, RZ, 0xc0, !PT ;  /* 0x0000200037ff7812 */ /* 0x000fc6000780c0ff */
[----:B------:R0:W-:Y:S04]  /*8f560*/  @P6 STG.E.U8 desc[UR28][R18.64], R15 ;  /* 0x0000000f12006986 */ /* 0x0001e8000c10111c */
[----:B0-----:R-:W3:Y:S01]  /*8f570*/  LDL.LU.64 R18, [R1+0x1e98] ;  /* 0x001e980001127983 */ /* 0x001ee20000300a00 */
[----:B------:R-:W-:Y:S02]  /*8f580*/  LOP3.LUT P1, RZ, R55, 0x4000000, RZ, 0xc0, !PT ;  /* 0x0400000037ff7812 */ /* 0x000fe4000782c0ff */
[----:B----4-:R-:W-:-:S05]  /*8f590*/  PRMT R3, R16, 0x7770, RZ ;  /* 0x0000777010037816 */ /* 0x010fca00000000ff */
[----:B------:R0:W-:Y:S04]  /*8f5a0*/  @P0 STG.E.U8 desc[UR28][R58.64], R3 ;  /* 0x000000033a000986 */ /* 0x0001e8000c10111c */
        /* <DEDUP_REMOVED lines=20> */
[----:B------:R-:W-:-:S09]  /*8f6f0*/  LOP3.LUT P5, RZ, R55, 0x4000, RZ, 0xc0, !PT ;  /* 0x0000400037ff7812 */ /* 0x000fd200078ac0ff */
[----:B------:R-:W-:Y:S02]  /*8f700*/  @P1 LOP3.LUT R49, R49, 0x1000, RZ, 0xfc, !PT ;  /* 0x0000100031311812 */ /* 0x000fe400078efcff */
[----:B------:R-:W-:Y:S02]  /*8f710*/  LOP3.LUT P1, RZ, R55, 0x80000, RZ, 0xc0, !PT ;  /* 0x0008000037ff7812 */ /* 0x000fe4000782c0ff */
[----:B------:R-:W-:Y:S02]  /*8f720*/  LOP3.LUT R49, R49, 0xffffdfff, RZ, 0xc0, !PT ;  /* 0xffffdfff31317812 */ /* 0x000fe400078ec0ff */
[----:B------:R-:W-:Y:S02]  /*8f730*/  PRMT R3, R16, 0x7771, RZ ;  /* 0x0000777110037816 */ /* 0x000fe400000000ff */
[----:B------:R-:W-:-:S07]  /*8f740*/  LOP3.LUT P6, RZ, R55, 0x8000, RZ, 0xc0, !PT ;  /* 0x0000800037ff7812 */ /* 0x000fce00078cc0ff */
[----:B------:R-:W-:Y:S02]  /*8f750*/  @P1 LOP3.LUT R49, R49, 0x2000, RZ, 0xfc, !PT ;  /* 0x0000200031311812 */ /* 0x000fe400078efcff */
[----:B------:R-:W-:Y:S02]  /*8f760*/  LOP3.LUT P1, RZ, R55, 0x40000, RZ, 0xc0, !PT ;  /* 0x0004000037ff7812 */ /* 0x000fe4000782c0ff */
[----:B------:R-:W-:Y:S02]  /*8f770*/  LOP3.LUT R49, R49, 0xffffbfff, RZ, 0xc0, !PT ;  /* 0xffffbfff31317812 */ /* 0x000fe400078ec0ff */
[C---:B------:R-:W-:Y:S02]  /*8f780*/  LOP3.LUT P0, RZ, R55.reuse, 0x10000, RZ, 0xc0, !PT ;  /* 0x0001000037ff7812 */ /* 0x040fe4000780c0ff */
[C---:B------:R-:W-:Y:S02]  /*8f790*/  LOP3.LUT P2, RZ, R55.reuse, 0x8000000, RZ, 0xc0, !PT ;  /* 0x0800000037ff7812 */ /* 0x040fe4000784c0ff */
[----:B------:R-:W-:-:S02]  /*8f7a0*/  LOP3.LUT P3, RZ, R55, 0x10000000, RZ, 0xc0, !PT ;  /* 0x1000000037ff7812 */ /* 0x000fc4000786c0ff */
[----:B------:R-:W-:-:S03]  /*8f7b0*/  LOP3.LUT P4, RZ, R55, 0x20000000, RZ, 0xc0, !PT ;  /* 0x2000000037ff7812 */ /* 0x000fc6000788c0ff */
[----:B------:R-:W-:Y:S02]  /*8f7c0*/  @P1 LOP3.LUT R49, R49, 0x4000, RZ, 0xfc, !PT ;  /* 0x0000400031311812 */ /* 0x000fe400078efcff */
[----:B------:R-:W-:Y:S01]  /*8f7d0*/  LOP3.LUT P1, RZ, R55, 0x20000, RZ, 0xc0, !PT ;  /* 0x0002000037ff7812 */ /* 0x000fe2000782c0ff */
[----:B--2---:R0:W-:Y:S04]  /*8f7e0*/  @P5 STG.E.U8 desc[UR28][R26.64], R3 ;  /* 0x000000031a005986 */ /* 0x0041e8000c10111c */
[----:B0-----:R-:W2:Y:S01]  /*8f7f0*/  LDL.LU.64 R26, [R1+0x1ea8] ;  /* 0x001ea800011a7983 */ /* 0x001ea20000300a00 */
[----:B------:R-:W-:-:S03]  /*8f800*/  PRMT R3, R16, 0x7772, RZ ;  /* 0x0000777210037816 */ /* 0x000fc600000000ff */
[----:B------:R-:W2:Y:S01]  /*8f810*/  LDL.LU.64 R14, [R1+0x1eb8] ;  /* 0x001eb800010e7983 */ /* 0x000ea20000300a00 */
[----:B------:R-:W-:-:S03]  /*8f820*/  LOP3.LUT P5, RZ, R55, 0x40000000, RZ, 0xc0, !PT ;  /* 0x4000000037ff7812 */ /* 0x000fc600078ac0ff */
[----:B---3--:R0:W-:Y:S01]  /*8f830*/  @P6 STG.E.U8 desc[UR28][R4.64], R3 ;  /* 0x0000000304006986 */ /* 0x0081e2000c10111c */
[----:B------:R-:W-:-:S03]  /*8f840*/  LOP3.LUT P6, RZ, R55, 0x80000000, RZ, 0xc0, !PT ;  /* 0x8000000037ff7812 */ /* 0x000fc600078cc0ff */
[----:B------:R-:W3:Y:S04]  /*8f850*/  LDL.LU.64 R10, [R1+0x1ec0] ;  /* 0x001ec000010a7983 */ /* 0x000ee80000300a00 */
[----:B------:R-:W3:Y:S04]  /*8f860*/  LDL.LU.64 R6, [R1+0x1ec8] ;  /* 0x001ec80001067983 */ /* 0x000ee80000300a00 */
[----:B------:R-:W3:Y:S04]  /*8f870*/  LDL.LU.64 R54, [R1+0x1eb0] ;  /* 0x001eb00001367983 */ /* 0x000ee80000300a00 */
[----:B------:R-:W3:Y:S01]  /*8f880*/  LDL.LU.64 R52, [R1+0x1ed0] ;  /* 0x001ed00001347983 */ /* 0x000ee20000300a00 */
[----:B------:R-:W-:-:S03]  /*8f890*/  PRMT R16, R16, 0x7773, RZ ;  /* 0x0000777310107816 */ /* 0x000fc600000000ff */
[----:B------:R-:W3:Y:S01]  /*8f8a0*/  LDL.LU.64 R12, [R1+0x1ed8] ;  /* 0x001ed800010c7983 */ /* 0x000ee20000300a00 */
[----:B0-----:R-:W-:-:S03]  /*8f8b0*/  PRMT R3, R20, 0x7770, RZ ;  /* 0x0000777014037816 */ /* 0x001fc600000000ff */
[----:B------:R-:W3:Y:S04]  /*8f8c0*/  LDL.LU.64 R8, [R1+0x1ee8] ;  /* 0x001ee80001087983 */ /* 0x000ee80000300a00 */
[----:B------:R0:W-:Y:S04]  /*8f8d0*/  @P0 STG.E.U8 desc[UR28][R60.64], R16 ;  /* 0x000000103c000986 */ /* 0x0001e8000c10111c */
[----:B------:R1:W-:Y:S01]  /*8f8e0*/  @P1 STG.E.U8 desc[UR28][R22.64], R3 ;  /* 0x0000000316001986 */ /* 0x0003e2000c10111c */
[----:B------:R-:W-:-:S03]  /*8f8f0*/  LOP3.LUT P1, RZ, R49, 0x4000, RZ, 0xc0, !PT ;  /* 0x0000400031ff7812 */ /* 0x000fc6000782c0ff */
[----:B------:R-:W3:Y:S04]  /*8f900*/  LDL.LU.64 R4, [R1+0x1ee0] ;  /* 0x001ee00001047983 */ /* 0x000ee80000300a00 */
[----:B0-----:R-:W3:Y:S01]  /*8f910*/  LDL.LU.64 R60, [R1+0x1ef0] ;  /* 0x001ef000013c7983 */ /* 0x001ee20000300a00 */
[----:B-1----:R-:W-:-:S03]  /*8f920*/  PRMT R3, R20, 0x7771, RZ ;  /* 0x0000777114037816 */ /* 0x002fc600000000ff */
[----:B------:R-:W3:Y:S04]  /*8f930*/  LDL.LU.64 R22, [R1+0x1f00] ;  /* 0x001f000001167983 */ /* 0x000ee80000300a00 */
[----:B------:R0:W-:Y:S01]  /*8f940*/  @P1 STG.E.U8 desc[UR28][R18.64], R3 ;  /* 0x0000000312001986 */ /* 0x0001e2000c10111c */
[----:B------:R-:W-:-:S03]  /*8f950*/  LOP3.LUT P1, RZ, R49, 0x2000, RZ, 0xc0, !PT ;  /* 0x0000200031ff7812 */ /* 0x000fc6000782c0ff */
[----:B0-----:R-:W3:Y:S01]  /*8f960*/  LDL.LU.64 R18, [R1+0x1ef8] ;  /* 0x001ef80001127983 */ /* 0x001ee20000300a00 */
[----:B------:R-:W-:-:S09]  /*8f970*/  PRMT R3, R20, 0x7772, RZ ;  /* 0x0000777214037816 */ /* 0x000fd200000000ff */
[----:B----4-:R0:W-:Y:S04]  /*8f980*/  @P1 STG.E.U8 desc[UR28][R58.64], R3 ;  /* 0x000000033a001986 */ /* 0x0101e8000c10111c */
[----:B0-----:R-:W4:Y:S01]  /*8f990*/  LDL.LU.64 R58, [R1+0x1f08] ;  /* 0x001f0800013a7983 */ /* 0x001f220000300a00 */
[----:B------:R-:W-:Y:S02]  /*8f9a0*/  LOP3.LUT P1, RZ, R49, 0x1000, RZ, 0xc0, !PT ;  /* 0x0000100031ff7812 */ /* 0x000fe4000782c0ff */
[----:B------:R-:W-:Y:S02]  /*8f9b0*/  PRMT R20, R20, 0x7773, RZ ;  /* 0x0000777314147816 */ /* 0x000fe400000000ff */
[----:B------:R-:W-:Y:S02]  /*8f9c0*/  PRMT R3, R24, 0x7770, RZ ;  /* 0x0000777018037816 */ /* 0x000fe400000000ff */
[----:B------:R-:W-:-:S07]  /*8f9d0*/  LOP3.LUT P0, RZ, R56, 0x1, RZ, 0xc0, !PT ;  /* 0x0000000138ff7812 */ /* 0x000fce000780c0ff */
[----:B--2---:R0:W-:Y:S01]  /*8f9e0*/  @P1 STG.E.U8 desc[UR28][R26.64], R20 ;  /* 0x000000141a001986 */ /* 0x0041e2000c10111c */
[----:B------:R-:W-:-:S03]  /*8f9f0*/  LOP3.LUT P1, RZ, R49, 0x800, RZ, 0xc0, !PT ;  /* 0x0000080031ff7812 */ /* 0x000fc6000782c0ff */
[----:B0-----:R-:W2:Y:S10]  /*8fa00*/  LDL.LU.64 R26, [R1+0x2af8] ;  /* 0x002af800011a7983 */ /* 0x001eb40000300a00 */
        /* <DEDUP_REMOVED lines=11> */
[----:B0-----:R-:W-:-:S11]  /*8fac0*/  PRMT R3, R28, 0x7770, RZ ;  /* 0x000077701c037816 */ /* 0x001fd600000000ff */
[----:B------:R0:W-:Y:S01]  /*8fad0*/  @P1 STG.E.U8 desc[UR28][R52.64], R3 ;  /* 0x0000000334001986 */ /* 0x0001e2000c10111c */
[----:B------:R-:W-:Y:S02]  /*8fae0*/  LOP3.LUT P1, RZ, R49, 0x40, RZ, 0xc0, !PT ;  /* 0x0000004031ff7812 */ /* 0x000fe4000782c0ff */
[----:B0-----:R-:W-:-:S11]  /*8faf0*/  PRMT R3, R28, 0x7771, RZ ;  /* 0x000077711c037816 */ /* 0x001fd600000000ff */
[----:B------:R0:W-:Y:S02]  /*8fb00*/  @P1 STG.E.U8 desc[UR28][R12.64], R3 ;  /* 0x000000030c001986 */ /* 0x0001e4000c10111c */
[C---:B0-----:R-:W-:Y:S02]  /*8fb10*/  PRMT R3, R28.reuse, 0x7772, RZ ;  /* 0x000077721c037816 */ /* 0x041fe400000000ff */
[----:B------:R-:W-:-:S03]  /*8fb20*/  PRMT R28, R28, 0x7773, RZ ;  /* 0x000077731c1c7816 */ /* 0x000fc600000000ff */
[----:B------:R0:W-:Y:S04]  /*8fb30*/  @P2 STG.E.U8 desc[UR28][R8.64], R3 ;  /* 0x0000000308002986 */ /* 0x0001e8000c10111c */
[----:B------:R-:W-:Y:S01]  /*8fb40*/  @P3 STG.E.U8 desc[UR28][R4.64], R28 ;  /* 0x0000001c04003986 */ /* 0x000fe2000c10111c */
[----:B0-----:R-:W-:-:S05]  /*8fb50*/  PRMT R3, R32, 0x7770, RZ ;  /* 0x0000777020037816 */ /* 0x001fca00000000ff */
[----:B------:R0:W-:Y:S02]  /*8fb60*/  @P4 STG.E.U8 desc[UR28][R60.64], R3 ;  /* 0x000000033c004986 */ /* 0x0001e4000c10111c */
[----:B0-----:R-:W-:-:S05]  /*8fb70*/  PRMT R3, R32, 0x7771, RZ ;  /* 0x0000777120037816 */ /* 0x001fca00000000ff */
[----:B------:R0:W-:Y:S02]  /*8fb80*/  @P5 STG.E.U8 desc[UR28][R22.64], R3 ;  /* 0x0000000316005986 */ /* 0x0001e4000c10111c */
[----:B0-----:R-:W-:-:S05]  /*8fb90*/  PRMT R3, R32, 0x7772, RZ ;  /* 0x0000777220037816 */ /* 0x001fca00000000ff */
[----:B------:R0:W-:Y:S01]  /*8fba0*/  @P6 STG.E.U8 desc[UR28][R18.64], R3 ;  /* 0x0000000312006986 */ /* 0x0001e2000c10111c */
[----:B------:R-:W-:-:S03]  /*8fbb0*/  PRMT R32, R32, 0x7773, RZ ;  /* 0x0000777320207816 */ /* 0x000fc600000000ff */
[----:B0-----:R-:W3:Y:S04]  /*8fbc0*/  LDL.LU.64 R18, [R1+0x1f10] ;  /* 0x001f100001127983 */ /* 0x001ee80000300a00 */
[----:B----4-:R0:W-:Y:S04]  /*8fbd0*/  @P0 STG.E.U8 desc[UR28][R58.64], R32 ;  /* 0x000000203a000986 */ /* 0x0101e8000c10111c */
[----:B0-----:R-:W4:Y:S04]  /*8fbe0*/  LDL.LU.64 R58, [R1+0x1f18] ;  /* 0x001f1800013a7983 */ /* 0x001f280000300a00 */
[----:B------:R-:W2:Y:S04]  /*8fbf0*/  LDL.LU.64 R12, [R1+0x1f20] ;  /* 0x001f2000010c7983 */ /* 0x000ea80000300a00 */
[----:B------:R-:W2:Y:S04]  /*8fc00*/  LDL.LU.64 R8, [R1+0x1f28] ;  /* 0x001f280001087983 */ /* 0x000ea80000300a00 */
[----:B------:R-:W2:Y:S04]  /*8fc10*/  LDL.LU.64 R4, [R1+0x1f30] ;  /* 0x001f300001047983 */ /* 0x000ea80000300a00 */
[----:B------:R-:W2:Y:S01]  /*8fc20*/  LDL.LU.64 R60, [R1+0x1f38] ;  /* 0x001f3800013c7983 */ /* 0x000ea20000300a00 */
[----:B------:R-:W-:-:S03]  /*8fc30*/  LOP3.LUT P5, RZ, R56, 0x2, RZ, 0xc0, !PT ;  /* 0x0000000238ff7812 */ /* 0x000fc600078ac0ff */
[----:B------:R-:W2:Y:S01]  /*8fc40*/  LDL.LU.64 R22, [R1+0x1f40] ;  /* 0x001f400001167983 */ /* 0x000ea20000300a00 */
[----:B------:R-:W-:Y:S02]  /*8fc50*/  PRMT R3, R36, 0x7770, RZ ;  /* 0x0000777024037816 */ /* 0x000fe400000000ff */
        /* <DEDUP_REMOVED lines=17> */
[----:B---3--:R0:W-:Y:S04]  /*8fd70*/  @P5 STG.E.U8 desc[UR28][R18.64], R3 ;  /* 0x0000000312005986 */ /* 0x0081e8000c10111c */
[----:B0-----:R-:W3:Y:S01]  /*8fd80*/  LDL.LU.64 R18, [R1+0x1f48] ;  /* 0x001f480001127983 */ /* 0x001ee20000300a00 */
[----:B------:R-:W-:-:S05]  /*8fd90*/  PRMT R3, R36, 0x7771, RZ ;  /* 0x0000777124037816 */ /* 0x000fca00000000ff */
[----:B----4-:R0:W-:Y:S04]  /*8fda0*/  @P6 STG.E.U8 desc[UR28][R58.64], R3 ;  /* 0x000000033a006986 */ /* 0x0101e8000c10111c */
[----:B0-----:R-:W4:Y:S01]  /*8fdb0*/  LDL.LU.64 R58, [R1+0x1f50] ;  /* 0x001f5000013a7983 */ /* 0x001f220000300a00 */
[----:B------:R-:W-:Y:S02]  /*8fdc0*/  LOP3.LUT R49, R49, 0xfffffffb, RZ, 0xc0, !PT ;  /* 0xfffffffb31317812 */ /* 0x000fe400078ec0ff */
[C---:B------:R-:W-:Y:S01]  /*8fdd0*/  LOP3.LUT P0, RZ, R56.reuse, 0x8, RZ, 0xc0, !PT ;  /* 0x0000000838ff7812 */ /* 0x040fe2000780c0ff */
[----:B------:R-:W4:Y:S01]  /*8fde0*/  LDL.LU.64 R54, [R1+0x1f68] ;  /* 0x001f680001367983 */ /* 0x000f220000300a00 */
[----:B------:R-:W-:Y:S02]  /*8fdf0*/  @P1 LOP3.LUT R49, R49, 0x4, RZ, 0xfc, !PT ;  /* 0x0000000431311812 */ /* 0x000fe400078efcff */
[----:B------:R-:W-:Y:S01]  /*8fe00*/  LOP3.LUT P1, RZ, R56, 0x80, RZ, 0xc0, !PT ;  /* 0x0000008038ff7812 */ /* 0x000fe2000782c0ff */
[----:B------:R-:W4:Y:S01]  /*8fe10*/  LDL.LU.64 R14, [R1+0x1f60] ;  /* 0x001f6000010e7983 */ /* 0x000f220000300a00 */
[----:B------:R-:W-:-:S02]  /*8fe20*/  LOP3.LUT R49, R49, 0xfffffff7, RZ, 0xc0, !PT ;  /* 0xfffffff731317812 */ /* 0x000fc400078ec0ff */
[C---:B------:R-:W-:Y:S01]  /*8fe30*/  PRMT R3, R36.reuse, 0x7772, RZ ;  /* 0x0000777224037816 */ /* 0x040fe200000000ff */
[----:B------:R-:W4:Y:S08]  /*8fe40*/  LDL.LU.64 R10, [R1+0x1f70] ;  /* 0x001f7000010a7983 */ /* 0x000f300000300a00 */
[----:B------:R-:W-:Y:S02]  /*8fe50*/  @P1 LOP3.LUT R49, R49, 0x8, RZ, 0xfc, !PT ;  /* 0x0000000831311812 */ /* 0x000fe400078efcff */
[----:B------:R-:W-:Y:S01]  /*8fe60*/  PRMT R36, R36, 0x7773, RZ ;  /* 0x0000777324247816 */ /* 0x000fe200000000ff */
[----:B--2---:R0:W-:Y:S01]  /*8fe70*/  @P0 STG.E.U8 desc[UR28][R12.64], R3 ;  /* 0x000000030c000986 */ /* 0x0041e2000c10111c */
[----:B------:R-:W-:-:S02]  /*8fe80*/  LOP3.LUT P1, RZ, R56, 0x40, RZ, 0xc0, !PT ;  /* 0x0000004038ff7812 */ /* 0x000fc4000782c0ff */
[----:B------:R-:W-:Y:S01]  /*8fe90*/  LOP3.LUT R49, R49, 0xffffffef, RZ, 0xc0, !PT ;  /* 0xffffffef31317812 */ /* 0x000fe200078ec0ff */
[----:B------:R-:W2:Y:S04]  /*8fea0*/  LDL.LU.64 R6, [R1+0x1f80] ;  /* 0x001f800001067983 */ /* 0x000ea80000300a00 */
[----:B------:R-:W2:Y:S01]  /*8feb0*/  LDL.LU.64 R52, [R1+0x1f78] ;  /* 0x001f780001347983 */ /* 0x000ea20000300a00 */
[----:B0-----:R-:W-:-:S03]  /*8fec0*/  PRMT R3, R40, 0x7770, RZ ;  /* 0x0000777028037816 */ /* 0x001fc600000000ff */
[----:B------:R-:W2:Y:S02]  /*8fed0*/  LDL.LU.64 R12, [R1+0x1f88] ;  /* 0x001f8800010c7983 */ /* 0x000ea40000300a00 */
[----:B------:R-:W-:Y:S02]  /*8fee0*/  @P1 LOP3.LUT R49, R49, 0x10, RZ, 0xfc, !PT ;  /* 0x0000001031311812 */ /* 0x000fe400078efcff */
[----:B------:R-:W-:Y:S02]  /*8fef0*/  LOP3.LUT P1, RZ, R56, 0x20, RZ, 0xc0, !PT ;  /* 0x0000002038ff7812 */ /* 0x000fe4000782c0ff */
[----:B------:R-:W-:-:S11]  /*8ff00*/  LOP3.LUT R49, R49, 0xffffffdf, RZ, 0xc0, !PT ;  /* 0xffffffdf31317812 */ /* 0x000fd600078ec0ff */
[----:B------:R-:W-:Y:S02]  /*8ff10*/  @P1 LOP3.LUT R49, R49, 0x20, RZ, 0xfc, !PT ;  /* 0x0000002031311812 */ /* 0x000fe400078efcff */
[----:B------:R-:W-:-:S13]  /*8ff20*/  LOP3.LUT P1, RZ, R56, 0x10, RZ, 0xc0, !PT ;  /* 0x0000001038ff7812 */ /* 0x000fda000782c0ff */
[----:B------:R0:W-:Y:S01]  /*8ff30*/  @P1 STG.E.U8 desc[UR28][R8.64], R36 ;  /* 0x0000002408001986 */ /* 0x0001e2000c10111c */
[----:B------:R-:W-:-:S03]  /*8ff40*/  LOP3.LUT P1, RZ, R49, 0x20, RZ, 0xc0, !PT ;  /* 0x0000002031ff7812 */ /* 0x000fc6000782c0ff */
[----:B0-----:R-:W2:Y:S10]  /*8ff50*/  LDL.LU.64 R8, [R1+0x1f90] ;  /* 0x001f900001087983 */ /* 0x001eb40000300a00 */
[----:B------:R0:W-:Y:S01]  /*8ff60*/  @P1 STG.E.U8 desc[UR28][R4.64], R3 ;  /* 0x0000000304001986 */ /* 0x0001e2000c10111c */
[----:B------:R-:W-:-:S02]  /*8ff70*/  LOP3.LUT P1, RZ, R49, 0x10, RZ, 0xc0, !PT ;  /* 0x0000001031ff7812 */ /* 0x000fc4000782c0ff */
        /* <DEDUP_REMOVED lines=8> */
[----:B------:R-:W-:Y:S02]  /*90000*/  PRMT R40, R40, 0x7773, RZ ;  /* 0x0000777328287816 */ /* 0x000fe400000000ff */
[----:B0-----:R-:W-:Y:S01]  /*90010*/  PRMT R3, R44, 0x7770, RZ ;  /* 0x000077702c037816 */ /* 0x001fe200000000ff */
[----:B------:R-:W2:Y:S08]  /*90020*/  LDL.LU.64 R22, [R1+0x2af0] ;  /* 0x002af00001167983 */ /* 0x000eb00000300a00 */
[----:B---3--:R0:W-:Y:S01]  /*90030*/  @P1 STG.E.U8 desc[UR28][R18.64], R40 ;  /* 0x0000002812001986 */ /* 0x0081e2000c10111c */
[----:B------:R-:W-:-:S03]  /*90040*/  LOP3.LUT P1, RZ, R49, 0x2, RZ, 0xc0, !PT ;  /* 0x0000000231ff7812 */ /* 0x000fc6000782c0ff */
[----:B0-----:R-:W3:Y:S10]  /*90050*/  LDL.LU.64 R18, [R1+0x2ae8] ;  /* 0x002ae80001127983 */ /* 0x001ef40000300a00 */
[----:B----4-:R0:W-:Y:S01]  /*90060*/  @P1 STG.E.U8 desc[UR28][R58.64], R3 ;  /* 0x000000033a001986 */ /* 0x0101e2000c10111c */
[----:B------:R-:W-:-:S03]  /*90070*/  LOP3.LUT P1, RZ, R49, 0x1, RZ, 0xc0, !PT ;  /* 0x0000000131ff7812 */ /* 0x000fc6000782c0ff */
[----:B0-----:R-:W4:Y:S04]  /*90080*/  LDL.LU.64 R58, [R1+0x2ae0] ;  /* 0x002ae000013a7983 */ /* 0x001f280000300a00 */
[----:B------:R-:W2:Y:S01]  /*90090*/  LDL.LU.64 R48, [R1+0x1f58] ;  /* 0x001f580001307983 */ /* 0x000ea20000300a00 */
[----:B------:R-:W-:Y:S02]  /*900a0*/  PRMT R3, R44, 0x7771, RZ ;  /* 0x000077712c037816 */ /* 0x000fe400000000ff */
[C---:B------:R-:W-:Y:S02]  /*900b0*/  LOP3.LUT P2, RZ, R56.reuse, 0x4000, RZ, 0xc0, !PT ;  /* 0x0000400038ff7812 */ /* 0x040fe4000784c0ff */
[C---:B------:R-:W-:Y:S02]  /*900c0*/  LOP3.LUT P3, RZ, R56.reuse, 0x8000, RZ, 0xc0, !PT ;  /* 0x0000800038ff7812 */ /* 0x040fe4000786c0ff */
[----:B------:R-:W-:-:S02]  /*900d0*/  LOP3.LUT P4, RZ, R56, 0x10000, RZ, 0xc0, !PT ;  /* 0x0001000038ff7812 */ /* 0x000fc4000788c0ff */
[C---:B------:R-:W-:Y:S02]  /*900e0*/  LOP3.LUT P5, RZ, R56.reuse, 0x20000, RZ, 0xc0, !PT ;  /* 0x0002000038ff7812 */ /* 0x040fe400078ac0ff */
[C---:B------:R-:W-:Y:S02]  /*900f0*/  LOP3.LUT P6, RZ, R56.reuse, 0x40000, RZ, 0xc0, !PT ;  /* 0x0004000038ff7812 */ /* 0x040fe400078cc0ff */
[----:B------:R-:W-:Y:S01]  /*90100*/  LOP3.LUT P0, RZ, R56, 0x80000, RZ, 0xc0, !PT ;  /* 0x0008000038ff7812 */ /* 0x000fe2000780c0ff */
[----:B--2---:R0:W-:Y:S01]  /*90110*/  @P1 STG.E.U8 desc[UR28][R48.64], R3 ;  /* 0x0000000330001986 */ /* 0x0041e2000c10111c */
        /* <DEDUP_REMOVED lines=8> */
[----:B------:R0:W-:Y:S02]  /*901a0*/  @P1 STG.E.U8 desc[UR28][R10.64], R3 ;  /* 0x000000030a001986 */ /* 0x0001e4000c10111c */
[----:B0-----:R-:W-:-:S05]  /*901b0*/  PRMT R3, R17, 0x7771, RZ ;  /* 0x0000777111037816 */ /* 0x001fca00000000ff */
[----:B------:R0:W-:Y:S02]  /*901c0*/  @P2 STG.E.U8 desc[UR28][R6.64], R3 ;  /* 0x0000000306002986 */ /* 0x0001e4000c10111c */
[C---:B0-----:R-:W-:Y:S02]  /*901d0*/  PRMT R3, R17.reuse, 0x7772, RZ ;  /* 0x0000777211037816 */ /* 0x041fe400000000ff */
[----:B------:R-:W2:Y:S01]  /*901e0*/  LDL.LU.64 R6, [R1+0x1fa8] ;  /* 0x001fa80001067983 */ /* 0x000ea20000300a00 */
[----:B------:R-:W-:-:S03]  /*901f0*/  PRMT R17, R17, 0x7773, RZ ;  /* 0x0000777311117816 */ /* 0x000fc600000000ff */
[----:B------:R0:W-:Y:S04]  /*90200*/  @P3 STG.E.U8 desc[UR28][R52.64], R3 ;  /* 0x0000000334003986 */ /* 0x0001e8000c10111c */
[----:B------:R1:W-:Y:S04]  /*90210*/  @P4 STG.E.U8 desc[UR28][R12.64], R17 ;  /* 0x000000110c004986 */ /* 0x0003e8000c10111c */
[----:B0-----:R-:W3:Y:S01]  /*90220*/  LDL.LU.64 R52, [R1+0x1fb0] ;  /* 0x001fb00001347983 */ /* 0x001ee20000300a00 */
[----:B------:R-:W-:-:S03]  /*90230*/  PRMT R3, R21, 0x7770, RZ ;  /* 0x0000777015037816 */ /* 0x000fc600000000ff */
[----:B-1----:R-:W4:Y:S04]  /*90240*/  LDL.LU.64 R12, [R1+0x1fb8] ;  /* 0x001fb800010c7983 */ /* 0x002f280000300a00 */
[----:B------:R0:W-:Y:S04]  /*90250*/  @P5 STG.E.U8 desc[UR28][R8.64], R3 ;  /* 0x0000000308005986 */ /* 0x0001e8000c10111c */
[----:B0-----:R-:W4:Y:S01]  /*90260*/  LDL.LU.64 R8, [R1+0x1fc0] ;  /* 0x001fc00001087983 */ /* 0x001f220000300a00 */
[----:B------:R-:W-:-:S05]  /*90270*/  PRMT R3, R21, 0x7771, RZ ;  /* 0x0000777115037816 */ /* 0x000fca00000000ff */
[----:B------:R0:W-:Y:S04]  /*90280*/  @P6 STG.E.U8 desc[UR28][R4.64], R3 ;  /* 0x0000000304006986 */ /* 0x0001e8000c10111c */
[----:B0-----:R-:W4:Y:S01]  /*90290*/  LDL.LU.64 R4, [R1+0x1fc8] ;  /* 0x001fc80001047983 */ /* 0x001f220000300a00 */
[----:B------:R-:W-:Y:S02]  /*902a0*/  LOP3.LUT P1, RZ, R57, 0x1, RZ, 0xc0, !PT ;  /* 0x0000000139ff7812 */ /* 0x000fe4000782c0ff */
[----:B------:R-:W-:Y:S02]  /*902b0*/  LOP3.LUT R50, R50, 0xffefffff, RZ, 0xc0, !PT ;  /* 0xffefffff32327812 */ /* 0x000fe400078ec0ff */
[----:B------:R-:W-:-:S09]  /*902c0*/  PRMT R3, R21, 0x7772, RZ ;  /* 0x0000777215037816 */ /* 0x000fd200000000ff */
[----:B------:R-:W-:Y:S02]  /*902d0*/  @P1 LOP3.LUT R50, R50, 0x100000, RZ, 0xfc, !PT ;  /* 0x0010000032321812 */ /* 0x000fe400078efcff */
[----:B------:R-:W-:Y:S01]  /*902e0*/  LOP3.LUT P1, RZ, R56, 0x80000000, RZ, 0xc0, !PT ;  /* 0x8000000038ff7812 */ /* 0x000fe2000782c0ff */
[----:B------:R0:W-:Y:S01]  /*902f0*/  @P0 STG.E.U8 desc[UR28][R60.64], R3 ;  /* 0x000000033c000986 */ /* 0x0001e2000c10111c */
[----:B------:R-:W-:-:S03]  /*90300*/  LOP3.LUT R50, R50, 0xffdfffff, RZ, 0xc0, !PT ;  /* 0xffdfffff32327812 */ /* 0x000fc600078ec0ff */
[----:B0-----:R-:W4:Y:S08]  /*90310*/  LDL.LU.64 R60, [R1+0x1fd0] ;  /* 0x001fd000013c7983 */ /* 0x001f300000300a00 */
        /* <DEDUP_REMOVED lines=18> */
[C---:B------:R-:W-:Y:S02]  /*90440*/  LOP3.LUT P5, RZ, R56.reuse, 0x100000, RZ, 0xc0, !PT ;  /* 0x0010000038ff7812 */ /* 0x040fe400078ac0ff */
[----:B------:R-:W-:-:S07]  /*90450*/  LOP3.LUT P6, RZ, R56, 0x200000, RZ, 0xc0, !PT ;  /* 0x0020000038ff7812 */ /* 0x000fce00078cc0ff */
[----:B------:R-:W-:Y:S02]  /*90460*/  @P1 LOP3.LUT R50, R50, 0x8000000, RZ, 0xfc, !PT ;  /* 0x0800000032321812 */ /* 0x000fe400078efcff */
[C---:B------:R-:W-:Y:S02]  /*90470*/  LOP3.LUT P1, RZ, R56.reuse, 0x1000000, RZ, 0xc0, !PT ;  /* 0x0100000038ff7812 */ /* 0x040fe4000782c0ff */
[----:B------:R-:W-:Y:S02]  /*90480*/  LOP3.LUT P0, RZ, R56, 0x400000, RZ, 0xc0, !PT ;  /* 0x0040000038ff7812 */ /* 0x000fe4000780c0ff */
[----:B------:R-:W-:Y:S02]  /*90490*/  LOP3.LUT R50, R50, 0xefffffff, RZ, 0xc0, !PT ;  /* 0xefffffff32327812 */ /* 0x000fe400078ec0ff */
[----:B------:R-:W-:Y:S02]  /*904a0*/  PRMT R21, R21, 0x7773, RZ ;  /* 0x0000777315157816 */ /* 0x000fe400000000ff */
[----:B------:R-:W-:-:S05]  /*904b0*/  PRMT R3, R25, 0x7770, RZ ;  /* 0x0000777019037816 */ /* 0x000fca00000000ff */
[----:B------:R-:W-:Y:S02]  /*904c0*/  @P1 LOP3.LUT R50, R50, 0x10000000, RZ, 0xfc, !PT ;  /* 0x1000000032321812 */ /* 0x000fe400078efcff */
[----:B------:R-:W-:Y:S01]  /*904d0*/  LOP3.LUT P1, RZ, R56, 0x800000, RZ, 0xc0, !PT ;  /* 0x0080000038ff7812 */ /* 0x000fe2000782c0ff */
[----:B--2---:R0:W-:Y:S04]  /*904e0*/  @P5 STG.E.U8 desc[UR28][R6.64], R21 ;  /* 0x0000001506005986 */ /* 0x0041e8000c10111c */
[----:B0-----:R-:W2:Y:S04]  /*904f0*/  LDL.LU.64 R20, [R1+0x1fe8] ;  /* 0x001fe80001147983 */ /* 0x001ea80000300a00 */
[----:B---3--:R0:W-:Y:S04]  /*90500*/  @P6 STG.E.U8 desc[UR28][R52.64], R3 ;  /* 0x0000000334006986 */ /* 0x0081e8000c10111c */
[----:B------:R-:W3:Y:S04]  /*90510*/  LDL.LU.64 R16, [R1+0x1fe0] ;  /* 0x001fe00001107983 */ /* 0x000ee80000300a00 */
[----:B------:R-:W2:Y:S01]  /*90520*/  LDL.LU.64 R48, [R1+0x1ff0] ;  /* 0x001ff00001307983 */ /* 0x000ea20000300a00 */
[----:B0-----:R-:W-:-:S03]  /*90530*/  PRMT R3, R25, 0x7771, RZ ;  /* 0x0000777119037816 */ /* 0x001fc600000000ff */
[----:B------:R-:W2:Y:S04]  /*90540*/  LDL.LU.64 R54, [R1+0x2000] ;  /* 0x0020000001367983 */ /* 0x000ea80000300a00 */
[----:B----4-:R0:W-:Y:S04]  /*90550*/  @P0 STG.E.U8 desc[UR28][R12.64], R3 ;  /* 0x000000030c000986 */ /* 0x0101e8000c10111c */
[----:B------:R-:W4:Y:S04]  /*90560*/  LDL.LU.64 R14, [R1+0x1ff8] ;  /* 0x001ff800010e7983 */ /* 0x000f280000300a00 */
[----:B------:R-:W2:Y:S01]  /*90570*/  LDL.LU.64 R10, [R1+0x2008] ;  /* 0x00200800010a7983 */ /* 0x000ea20000300a00 */
[----:B0-----:R-:W-:-:S05]  /*90580*/  PRMT R3, R25, 0x7772, RZ ;  /* 0x0000777219037816 */ /* 0x001fca00000000ff */
[----:B------:R-:W-:Y:S01]  /*90590*/  @P1 STG.E.U8 desc[UR28][R8.64], R3 ;  /* 0x0000000308001986 */ /* 0x000fe2000c10111c */
[----:B------:R-:W-:Y:S02]  /*905a0*/  LOP3.LUT P1, RZ, R50, 0x10000000, RZ, 0xc0, !PT ;  /* 0x1000000032ff7812 */ /* 0x000fe4000782c0ff */
[----:B------:R-:W-:-:S11]  /*905b0*/  PRMT R25, R25, 0x7773, RZ ;  /* 0x0000777319197816 */ /* 0x000fd600000000ff */
[----:B------:R0:W-:Y:S04]  /*905c0*/  @P1 STG.E.U8 desc[UR28][R4.64], R25 ;  /* 0x0000001904001986 */ /* 0x0001e8000c10111c */
[----:B0-----:R-:W2:Y:S04]  /*905d0*/  LDL.LU.64 R24, [R1+0x1fd8] ;  /* 0x001fd80001187983 */ /* 0x001ea80000300a00 */
[----:B------:R-:W3:Y:S04]  /*905e0*/  LDL.LU.64 R6, [R1+0x2010] ;  /* 0x0020100001067983 */ /* 0x000ee80000300a00 */
[----:B------:R-:W3:Y:S04]  /*905f0*/  LDL.LU.64 R52, [R1+0x2018] ;  /* 0x0020180001347983 */ /* 0x000ee80000300a00 */
[----:B------:R-:W3:Y:S04]  /*90600*/  LDL.LU.64 R12, [R1+0x2020] ;  /* 0x00202000010c7983 */ /* 0x000ee80000300a00 */
[----:B------:R-:W3:Y:S04]  /*90610*/  LDL.LU.64 R8, [R1+0x2028] ;  /* 0x0020280001087983 */ /* 0x000ee80000300a00 */
[----:B------:R-:W3:Y:S01]  /*90620*/  LDL.LU.64 R4, [R1+0x2030] ;  /* 0x0020300001047983 */ /* 0x000ee20000300a00 */
[----:B------:R-:W-:-:S02]  /*90630*/  LOP3.LUT P1, RZ, R50, 0x8000000, RZ, 0xc0, !PT ;  /* 0x0800000032ff7812 */ /* 0x000fc4000782c0ff */
[----:B------:R-:W-:-:S11]  /*90640*/  PRMT R3, R29, 0x7770, RZ ;  /* 0x000077701d037816 */ /* 0x000fd600000000ff */
[----:B------:R0:W-:Y:S04]  /*90650*/  @P1 STG.E.U8 desc[UR28][R60.64], R3 ;  /* 0x000000033c001986 */ /* 0x0001e8000c10111c */
[----:B0-----:R-:W4:Y:S01]  /*90660*/  LDL.LU.64 R60, [R1+0x2038] ;  /* 0x00203800013c7983 */ /* 0x001f220000300a00 */
[----:B------:R-:W-:Y:S02]  /*90670*/  LOP3.LUT P1, RZ, R50, 0x4000000, RZ, 0xc0, !PT ;  /* 0x0400000032ff7812 */ /* 0x000fe4000782c0ff */
[----:B------:R-:W-:Y:S02]  /*90680*/  PRMT R3, R29, 0x7771, RZ ;  /* 0x000077711d037816 */ /* 0x000fe400000000ff */
[C---:B------:R-:W-:Y:S02]  /*90690*/  LOP3.LUT P2, RZ, R57.reuse, 0x2, RZ, 0xc0, !PT ;  /* 0x0000000239ff7812 */ /* 0x040fe4000784c0ff */
[----:B------:R-:W-:-:S02]  /*906a0*/  LOP3.LUT P3, RZ, R57, 0x4, RZ, 0xc0, !PT ;  /* 0x0000000439ff7812 */ /* 0x000fc4000786c0ff */
[C---:B------:R-:W-:Y:S02]  /*906b0*/  LOP3.LUT P4, RZ, R57.reuse, 0x8, RZ, 0xc0, !PT ;  /* 0x0000000839ff7812 */ /* 0x040fe4000788c0ff */
        /* <DEDUP_REMOVED lines=9> */
[----:B---3--:R-:W-:Y:S01]  /*90750*/  @P1 STG.E.U8 desc[UR28][R16.64], R29 ;  /* 0x0000001d10001986 */ /* 0x008fe2000c10111c */
        /* <DEDUP_REMOVED lines=10> */
[----:B------:R-:W-:Y:S02]  /*90800*/  PRMT R33, R33, 0x7773, RZ ;  /* 0x0000777321217816 */ /* 0x000fe400000000ff */
[----:B0-----:R-:W-:-:S09]  /*90810*/  PRMT R3, R37, 0x7770, RZ ;  /* 0x0000777025037816 */ /* 0x001fd200000000ff */
[----:B------:R-:W-:Y:S04]  /*90820*/  @P1 STG.E.U8 desc[UR28][R10.64], R33 ;  /* 0x000000210a001986 */ /* 0x000fe8000c10111c */
[----:B------:R0:W-:Y:S02]  /*90830*/  @P2 STG.E.U8 desc[UR28][R6.64], R3 ;  /* 0x0000000306002986 */ /* 0x0001e4000c10111c */
[C---:B0-----:R-:W-:Y:S02]  /*90840*/  PRMT R3, R37.reuse, 0x7771, RZ ;  /* 0x0000777125037816 */ /* 0x041fe400000000ff */
[----:B------:R-:W2:Y:S04]  /*90850*/  LDL.LU.64 R6, [R1+0x2040] ;  /* 0x0020400001067983 */ /* 0x000ea80000300a00 */
[----:B------:R0:W-:Y:S02]  /*90860*/  @P3 STG.E.U8 desc[UR28][R52.64], R3 ;  /* 0x0000000334003986 */ /* 0x0001e4000c10111c */
[----:B0-----:R-:W-:-:S02]  /*90870*/  PRMT R3, R37, 0x7772, RZ ;  /* 0x0000777225037816 */ /* 0x001fc400000000ff */
[----:B------:R-:W3:Y:S01]  /*90880*/  LDL.LU.64 R52, [R1+0x2048] ;  /* 0x0020480001347983 */ /* 0x000ee20000300a00 */
[----:B------:R-:W-:-:S03]  /*90890*/  PRMT R37, R37, 0x7773, RZ ;  /* 0x0000777325257816 */ /* 0x000fc600000000ff */
[----:B------:R0:W-:Y:S04]  /*908a0*/  @P4 STG.E.U8 desc[UR28][R12.64], R3 ;  /* 0x000000030c004986 */ /* 0x0001e8000c10111c */
[----:B------:R1:W-:Y:S04]  /*908b0*/  @P5 STG.E.U8 desc[UR28][R8.64], R37 ;  /* 0x0000002508005986 */ /* 0x0003e8000c10111c */
[----:B0-----:R-:W4:Y:S04]  /*908c0*/  LDL.LU.64 R12, [R1+0x2050] ;  /* 0x00205000010c7983 */ /* 0x001f280000300a00 */
[----:B-1----:R-:W4:Y:S01]  /*908d0*/  LDL.LU.64 R8, [R1+0x2058] ;  /* 0x0020580001087983 */ /* 0x002f220000300a00 */
[----:B------:R-:W-:-:S05]  /*908e0*/  PRMT R3, R41, 0x7770, RZ ;  /* 0x0000777029037816 */ /* 0x000fca00000000ff */
[----:B------:R0:W-:Y:S04]  /*908f0*/  @P6 STG.E.U8 desc[UR28][R4.64], R3 ;  /* 0x0000000304006986 */ /* 0x0001e8000c10111c */
[----:B0-----:R-:W4:Y:S01]  /*90900*/  LDL.LU.64 R4, [R1+0x2068] ;  /* 0x0020680001047983 */ /* 0x001f220000300a00 */
[----:B------:R-:W-:-:S05]  /*90910*/  PRMT R3, R41, 0x7771, RZ ;  /* 0x0000777129037816 */ /* 0x000fca00000000ff */
[----:B------:R0:W-:Y:S04]  /*90920*/  @P0 STG.E.U8 desc[UR28][R60.64], R3 ;  /* 0x000000033c000986 */ /* 0x0001e8000c10111c */
[----:B0-----:R-:W4:Y:S01]  /*90930*/  LDL.LU.64 R60, [R1+0x2060] ;  /* 0x00206000013c7983 */ /* 0x001f220000300a00 */
[----:B------:R-:W-:Y:S02]  /*90940*/  LOP3.LUT P1, RZ, R57, 0x80000, RZ, 0xc0, !PT ;  /* 0x0008000039ff7812 */ /* 0x000fe4000782c0ff */
[----:B------:R-:W-:Y:S01]  /*90950*/  LOP3.LUT R50, R50, 0xfffff7ff, RZ, 0xc0, !PT ;  /* 0xfffff7ff32327812 */ /* 0x000fe200078ec0ff */
[----:B------:R-:W4:Y:S04]  /*90960*/  LDL.LU.64 R24, [R1+0x2070] ;  /* 0x0020700001187983 */ /* 0x000f280000300a00 */
[----:B------:R-:W4:Y:S04]  /*90970*/  LDL.LU.64 R20, [R1+0x2080] ;  /* 0x0020800001147983 */ /* 0x000f280000300a00 */
[----:B------:R-:W4:Y:S02]  /*90980*/  LDL.LU.64 R16, [R1+0x2078] ;  /* 0x0020780001107983 */ /* 0x000f240000300a00 */
[----:B------:R-:W-:-:S02]  /*90990*/  @P1 LOP3.LUT R50, R50, 0x800, RZ, 0xfc, !PT ;  /* 0x0000080032321812 */ /* 0x000fc400078efcff */
[----:B------:R-:W-:Y:S01]  /*909a0*/  LOP3.LUT P1, RZ, R57, 0x40000, RZ, 0xc0, !PT ;  /* 0x0004000039ff7812 */ /* 0x000fe2000782c0ff */
[----:B------:R-:W4:Y:S01]  /*909b0*/  LDL.LU.64 R48, [R1+0x2088] ;  /* 0x0020880001307983 */ /* 0x000f220000300a00 */
[----:B------:R-:W-:-:S03]  /*909c0*/  LOP3.LUT R50, R50, 0xffffefff, RZ, 0xc0, !PT ;  /* 0xffffefff32327812 */ /* 0x000fc600078ec0ff */
[----:B------:R-:W4:Y:S01]  /*909d0*/  LDL.LU.64 R54, [R1+0x2090] ;  /* 0x0020900001367983 */ /* 0x000f220000300a00 */
[----:B------:R-:W-:-:S03]  /*909e0*/  LOP3.LUT P5, RZ, R57, 0x80, RZ, 0xc0, !PT ;  /* 0x0000008039ff7812 */ /* 0x000fc600078ac0ff */
[----:B------:R-:W4:Y:S04]  /*909f0*/  LDL.LU.64 R14, [R1+0x2098] ;  /* 0x00209800010e7983 */ /* 0x000f280000300a00 */
[----:B------:R-:W-:Y:S01]  /*90a00*/  @P1 LOP3.LUT R50, R50, 0x1000, RZ, 0xfc, !PT ;  /* 0x0000100032321812 */ /* 0x000fe200078efcff */
[----:B------:R-:W4:Y:S01]  /*90a10*/  LDL.LU.64 R10, [R1+0x20a0] ;  /* 0x0020a000010a7983 */ /* 0x000f220000300a00 */
        /* <DEDUP_REMOVED lines=17> */
[----:B------:R-:W-:Y:S02]  /*90b30*/  LOP3.LUT P6, RZ, R57, 0x100, RZ, 0xc0, !PT ;  /* 0x0000010039ff7812 */ /* 0x000fe400078cc0ff */
[----:B------:R-:W-:-:S07]  /*90b40*/  PRMT R3, R41, 0x7772, RZ ;  /* 0x0000777229037816 */ /* 0x000fce00000000ff */
[----:B------:R-:W-:Y:S02]  /*90b50*/  @P1 LOP3.LUT R50, R50, 0x40000, RZ, 0xfc, !PT ;  /* 0x0004000032321812 */ /* 0x000fe400078efcff */
[C---:B------:R-:W-:Y:S02]  /*90b60*/  LOP3.LUT P1, RZ, R57.reuse, 0x800, RZ, 0xc0, !PT ;  /* 0x0000080039ff7812 */ /* 0x040fe4000782c0ff */
[----:B------:R-:W-:Y:S02]  /*90b70*/  LOP3.LUT P0, RZ, R57, 0x200, RZ, 0xc0, !PT ;  /* 0x0000020039ff7812 */ /* 0x000fe4000780c0ff */
[----:B------:R-:W-:Y:S02]  /*90b80*/  LOP3.LUT R50, R50, 0xfff7ffff, RZ, 0xc0, !PT ;  /* 0xfff7ffff32327812 */ /* 0x000fe400078ec0ff */
[----:B------:R-:W-:-:S07]  /*90b90*/  PRMT R41, R41, 0x7773, RZ ;  /* 0x0000777329297816 */ /* 0x000fce00000000ff */
[----:B------:R-:W-:Y:S02]  /*90ba0*/  @P1 LOP3.LUT R50, R50, 0x80000, RZ, 0xfc, !PT ;  /* 0x0008000032321812 */ /* 0x000fe400078efcff */
[----:B------:R-:W-:Y:S01]  /*90bb0*/  LOP3.LUT P1, RZ, R57, 0x400, RZ, 0xc0, !PT ;  /* 0x0000040039ff7812 */ /* 0x000fe2000782c0ff */
[----:B--2---:R0:W-:Y:S04]  /*90bc0*/  @P5 STG.E.U8 desc[UR28][R6.64], R3 ;  /* 0x0000000306005986 */ /* 0x0041e8000c10111c */
[----:B0-----:R-:W2:Y:S01]  /*90bd0*/  LDL.LU.64 R6, [R1+0x20a8] ;  /* 0x0020a80001067983 */ /* 0x001ea20000300a00 */
[----:B------:R-:W-:-:S03]  /*90be0*/  PRMT R3, R45, 0x7770, RZ ;  /* 0x000077702d037816 */ /* 0x000fc600000000ff */
[----:B---3--:R0:W-:Y:S04]  /*90bf0*/  @P6 STG.E.U8 desc[UR28][R52.64], R41 ;  /* 0x0000002934006986 */ /* 0x0081e8000c10111c */
[----:B0-----:R-:W3:Y:S04]  /*90c00*/  LDL.LU.64 R52, [R1+0x20b0] ;  /* 0x0020b00001347983 */ /* 0x001ee80000300a00 */
[----:B----4-:R0:W-:Y:S02]  /*90c10*/  @P0 STG.E.U8 desc[UR28][R12.64], R3 ;  /* 0x000000030c000986 */ /* 0x0101e4000c10111c */
[----:B0-----:R-:W-:-:S02]  /*90c20*/  PRMT R3, R45, 0x7771, RZ ;  /* 0x000077712d037816 */ /* 0x001fc400000000ff */
[----:B------:R-:W4:Y:S04]  /*90c30*/  LDL.LU.64 R12, [R1+0x20b8] ;  /* 0x0020b800010c7983 */ /* 0x000f280000300a00 */
[----:B------:R0:W-:Y:S01]  /*90c40*/  @P1 STG.E.U8 desc[UR28][R8.64], R3 ;  /* 0x0000000308001986 */ /* 0x0001e2000c10111c */
[----:B------:R-:W-:-:S03]  /*90c50*/  LOP3.LUT P1, RZ, R50, 0x80000, RZ, 0xc0, !PT ;  /* 0x0008000032ff7812 */ /* 0x000fc6000782c0ff */
[----:B0-----:R-:W4:Y:S01]  /*90c60*/  LDL.LU.64 R8, [R1+0x20c0] ;  /* 0x0020c00001087983 */ /* 0x001f220000300a00 */
[----:B------:R-:W-:-:S09]  /*90c70*/  PRMT R3, R45, 0x7772, RZ ;  /* 0x000077722d037816 */ /* 0x000fd200000000ff */
[----:B------:R0:W-:Y:S04]  /*90c80*/  @P1 STG.E.U8 desc[UR28][R4.64], R3 ;  /* 0x0000000304001986 */ /* 0x0001e8000c10111c */
[----:B0-----:R-:W4:Y:S01]  /*90c90*/  LDL.LU.64 R4, [R1+0x20c8] ;  /* 0x0020c80001047983 */ /* 0x001f220000300a00 */
[----:B------:R-:W-:Y:S02]  /*90ca0*/  LOP3.LUT P1, RZ, R50, 0x40000, RZ, 0xc0, !PT ;  /* 0x0004000032ff7812 */ /* 0x000fe4000782c0ff */
[----:B------:R-:W-:-:S11]  /*90cb0*/  PRMT R45, R45, 0x7773, RZ ;  /* 0x000077732d2d7816 */ /* 0x000fd600000000ff */
[----:B------:R0:W-:Y:S04]  /*90cc0*/  @P1 STG.E.U8 desc[UR28][R60.64], R45 ;  /* 0x0000002d3c001986 */ /* 0x0001e8000c10111c */
[----:B0-----:R-:W4:Y:S01]  /*90cd0*/  LDL.LU.64 R60, [R1+0x20d0] ;  /* 0x0020d000013c7983 */ /* 0x001f220000300a00 */
[----:B------:R-:W-:Y:S02]  /*90ce0*/  LOP3.LUT P1, RZ, R50, 0x20000, RZ, 0xc0, !PT ;  /* 0x0002000032ff7812 */ /* 0x000fe4000782c0ff */
[----:B------:R-:W-:-:S11]  /*90cf0*/  PRMT R3, R18, 0x7770, RZ ;  /* 0x0000777012037816 */ /* 0x000fd600000000ff */
        /* <DEDUP_REMOVED lines=18> */
[C---:B------:R-:W-:Y:S02]  /*90e20*/  LOP3.LUT P3, RZ, R57.reuse, 0x200000, RZ, 0xc0, !PT ;  /* 0x0020000039ff7812 */ /* 0x040fe4000786c0ff */
[----:B------:R-:W-:Y:S02]  /*90e30*/  LOP3.LUT P4, RZ, R57, 0x400000, RZ, 0xc0, !PT ;  /* 0x0040000039ff7812 */ /* 0x000fe4000788c0ff */
[C---:B0-----:R-:W-:Y:S02]  /*90e40*/  PRMT R3, R22.reuse, 0x7772, RZ ;  /* 0x0000777216037816 */ /* 0x041fe400000000ff */
[----:B------:R-:W-:-:S05]  /*90e50*/  PRMT R22, R22, 0x7773, RZ ;  /* 0x0000777316167816 */ /* 0x000fca00000000ff */
[----:B------:R0:W-:Y:S01]  /*90e60*/  @P1 STG.E.U8 desc[UR28][R10.64], R3 ;  /* 0x000000030a001986 */ /* 0x0001e2000c10111c */
[C---:B------:R-:W-:Y:S02]  /*90e70*/  LOP3.LUT P5, RZ, R57.reuse, 0x800000, RZ, 0xc0, !PT ;  /* 0x0080000039ff7812 */ /* 0x040fe400078ac0ff */
[C---:B0-----:R-:W-:Y:S02]  /*90e80*/  PRMT R3, R26.reuse, 0x7770, RZ ;  /* 0x000077701a037816 */ /* 0x041fe400000000ff */
[C---:B------:R-:W-:Y:S02]  /*90e90*/  LOP3.LUT P6, RZ, R57.reuse, 0x1000000, RZ, 0xc0, !PT ;  /* 0x0100000039ff7812 */ /* 0x040fe400078cc0ff */
[----:B------:R-:W-:Y:S01]  /*90ea0*/  LOP3.LUT P0, RZ, R57, 0x2000000, RZ, 0xc0, !PT ;  /* 0x0200000039ff7812 */ /* 0x000fe2000780c0ff */
[----:B--2---:R0:W-:Y:S04]  /*90eb0*/  @P2 STG.E.U8 desc[UR28][R6.64], R22 ;  /* 0x0000001606002986 */ /* 0x0041e8000c10111c */
[----:B0-----:R-:W2:Y:S04]  /*90ec0*/  LDL.LU.64 R6, [R1+0x20d8] ;  /* 0x0020d80001067983 */ /* 0x001ea80000300a00 */
[----:B---3--:R0:W-:Y:S02]  /*90ed0*/  @P3 STG.E.U8 desc[UR28][R52.64], R3 ;  /* 0x0000000334003986 */ /* 0x0081e4000c10111c */
[----:B0-----:R-:W-:-:S02]  /*90ee0*/  PRMT R3, R26, 0x7771, RZ ;  /* 0x000077711a037816 */ /* 0x001fc400000000ff */
[----:B------:R-:W3:Y:S04]  /*90ef0*/  LDL.LU.64 R52, [R1+0x20e8] ;  /* 0x0020e80001347983 */ /* 0x000ee80000300a00 */
[----:B----4-:R0:W-:Y:S02]  /*90f00*/  @P4 STG.E.U8 desc[UR28][R12.64], R3 ;  /* 0x000000030c004986 */ /* 0x0101e4000c10111c */
[C---:B0-----:R-:W-:Y:S02]  /*90f10*/  PRMT R3, R26.reuse, 0x7772, RZ ;  /* 0x000077721a037816 */ /* 0x041fe400000000ff */
[----:B------:R-:W4:Y:S04]  /*90f20*/  LDL.LU.64 R12, [R1+0x20f8] ;  /* 0x0020f800010c7983 */ /* 0x000f280000300a00 */
[----:B------:R0:W-:Y:S01]  /*90f30*/  @P5 STG.E.U8 desc[UR28][R8.64], R3 ;  /* 0x0000000308005986 */ /* 0x0001e2000c10111c */
[----:B------:R-:W-:-:S03]  /*90f40*/  PRMT R26, R26, 0x7773, RZ ;  /* 0x000077731a1a7816 */ /* 0x000fc600000000ff */
[----:B0-----:R-:W4:Y:S04]  /*90f50*/  LDL.LU.64 R8, [R1+0x20e0] ;  /* 0x0020e00001087983 */ /* 0x001f280000300a00 */
        /* <DEDUP_REMOVED lines=14> */
[----:B------:R-:W4:Y:S04]  /*91040*/  LDL.LU.64 R54, [R1+0x2128] ;  /* 0x0021280001367983 */ /* 0x000f280000300a00 */
[----:B------:R-:W4:Y:S04]  /*91050*/  LDL.LU.64 R14, [R1+0x2130] ;  /* 0x00213000010e7983 */ /* 0x000f280000300a00 */
[----:B------:R-:W-:Y:S01]  /*91060*/  @P1 LOP3.LUT R50, R50, 0x8, RZ, 0xfc, !PT ;  /* 0x0000000832321812 */ /* 0x000fe200078efcff */
[----:B------:R-:W4:Y:S01]  /*91070*/  LDL.LU.64 R10, [R1+0x2138] ;  /* 0x00213800010a7983 */ /* 0x000f220000300a00 */
        /* <DEDUP_REMOVED lines=17> */
[C---:B------:R-:W-:Y:S02]  /*91190*/  LOP3.LUT P5, RZ, R57.reuse, 0x4000000, RZ, 0xc0, !PT ;  /* 0x0400000039ff7812 */ /* 0x040fe400078ac0ff */
[----:B------:R-:W-:Y:S02]  /*911a0*/  LOP3.LUT P6, RZ, R57, 0x8000000, RZ, 0xc0, !PT ;  /* 0x0800000039ff7812 */ /* 0x000fe400078cc0ff */
[----:B------:R-:W-:-:S05]  /*911b0*/  PRMT R3, R30, 0x7771, RZ ;  /* 0x000077711e037816 */ /* 0x000fca00000000ff */
[----:B------:R-:W-:Y:S02]  /*911c0*/  @P1 LOP3.LUT R50, R50, 0x200, RZ, 0xfc, !PT ;  /* 0x0000020032321812 */ /* 0x000fe400078efcff */
[C---:B------:R-:W-:Y:S02]  /*911d0*/  LOP3.LUT P1, RZ, R57.reuse, 0x40000000, RZ, 0xc0, !PT ;  /* 0x4000000039ff7812 */ /* 0x040fe4000782c0ff */
[----:B------:R-:W-:Y:S02]  /*911e0*/  LOP3.LUT P0, RZ, R57, 0x10000000, RZ, 0xc0, !PT ;  /* 0x1000000039ff7812 */ /* 0x000fe4000780c0ff */
[----:B------:R-:W-:-:S09]  /*911f0*/  LOP3.LUT R50, R50, 0xfffffbff, RZ, 0xc0, !PT ;  /* 0xfffffbff32327812 */ /* 0x000fd200078ec0ff */
[----:B------:R-:W-:Y:S02]  /*91200*/  @P1 LOP3.LUT R50, R50, 0x400, RZ, 0xfc, !PT ;  /* 0x0000040032321812 */ /* 0x000fe400078efcff */
[----:B------:R-:W-:Y:S01]  /*91210*/  LOP3.LUT P1, RZ, R57, 0x20000000, RZ, 0xc0, !PT ;  /* 0x2000000039ff7812 */ /* 0x000fe2000782c0ff */
[----:B--2---:R0:W-:Y:S02]  /*91220*/  @P5 STG.E.U8 desc[UR28][R6.64], R3 ;  /* 0x0000000306005986 */ /* 0x0041e4000c10111c */
[C---:B0-----:R-:W-:Y:S02]  /*91230*/  PRMT R3, R30.reuse, 0x7772, RZ ;  /* 0x000077721e037816 */ /* 0x041fe400000000ff */
[----:B------:R-:W2:Y:S01]  /*91240*/  LDL.LU.64 R6, [R1+0x2140] ;  /* 0x0021400001067983 */ /* 0x000ea20000300a00 */
[----:B------:R-:W-:-:S03]  /*91250*/  PRMT R30, R30, 0x7773, RZ ;  /* 0x000077731e1e7816 */ /* 0x000fc600000000ff */
[----:B---3--:R0:W-:Y:S04]  /*91260*/  @P6 STG.E.U8 desc[UR28][R52.64], R3 ;  /* 0x0000000334006986 */ /* 0x0081e8000c10111c */
[----:B0-----:R-:W3:Y:S01]  /*91270*/  LDL.LU.64 R52, [R1+0x2148] ;  /* 0x0021480001347983 */ /* 0x001ee20000300a00 */
[----:B------:R-:W-:-:S03]  /*91280*/  PRMT R3, R34, 0x7770, RZ ;  /* 0x0000777022037816 */ /* 0x000fc600000000ff */
[----:B----4-:R0:W-:Y:S04]  /*91290*/  @P0 STG.E.U8 desc[UR28][R12.64], R30 ;  /* 0x0000001e0c000986 */ /* 0x0101e8000c10111c */
[----:B0-----:R-:W4:Y:S04]  /*912a0*/  LDL.LU.64 R12, [R1+0x2150] ;  /* 0x00215000010c7983 */ /* 0x001f280000300a00 */
        /* <DEDUP_REMOVED lines=26> */
[----:B0-----:R-:W-:Y:S02]  /*91450*/  PRMT R3, R42, 0x7770, RZ ;  /* 0x000077702a037816 */ /* 0x001fe400000000ff */
[----:B------:R-:W-:-:S09]  /*91460*/  LOP3.LUT P2, RZ, R58, 0x80, RZ, 0xc0, !PT ;  /* 0x000000803aff7812 */ /* 0x000fd2000784c0ff */
[----:B------:R0:W-:Y:S01]  /*91470*/  @P1 STG.E.U8 desc[UR28][R14.64], R3 ;  /* 0x000000030e001986 */ /* 0x0001e2000c10111c */
[----:B------:R-:W-:Y:S02]  /*91480*/  LOP3.LUT P1, RZ, R50, 0x4, RZ, 0xc0, !PT ;  /* 0x0000000432ff7812 */ /* 0x000fe4000782c0ff */
[----:B------:R-:W-:Y:S02]  /*91490*/  LOP3.LUT P3, RZ, R58, 0x100, RZ, 0xc0, !PT ;  /* 0x000001003aff7812 */ /* 0x000fe4000786c0ff */
[----:B0-----:R-:W-:-:S09]  /*914a0*/  PRMT R3, R42, 0x7771, RZ ;  /* 0x000077712a037816 */ /* 0x001fd200000000ff */
[----:B------:R0:W-:Y:S01]  /*914b0*/  @P1 STG.E.U8 desc[UR28][R10.64], R3 ;  /* 0x000000030a001986 */ /* 0x0001e2000c10111c */
[----:B------:R-:W-:Y:S02]  /*914c0*/  LOP3.LUT P4, RZ, R58, 0x200, RZ, 0xc0, !PT ;  /* 0x000002003aff7812 */ /* 0x000fe4000788c0ff */
[C---:B0-----:R-:W-:Y:S02]  /*914d0*/  PRMT R3, R42.reuse, 0x7772, RZ ;  /* 0x000077722a037816 */ /* 0x041fe400000000ff */
[----:B------:R-:W-:Y:S02]  /*914e0*/  PRMT R42, R42, 0x7773, RZ ;  /* 0x000077732a2a7816 */ /* 0x000fe400000000ff */
[C---:B------:R-:W-:Y:S02]  /*914f0*/  LOP3.LUT P5, RZ, R58.reuse, 0x400, RZ, 0xc0, !PT ;  /* 0x000004003aff7812 */ /* 0x040fe400078ac0ff */
[C---:B------:R-:W-:Y:S02]  /*91500*/  LOP3.LUT P6, RZ, R58.reuse, 0x800, RZ, 0xc0, !PT ;  /* 0x000008003aff7812 */ /* 0x040fe400078cc0ff */
        /* <DEDUP_REMOVED lines=9> */
[----:B------:R0:W-:Y:S04]  /*915a0*/  @P5 STG.E.U8 desc[UR28][R8.64], R3 ;  /* 0x0000000308005986 */ /* 0x0001e8000c10111c */
[----:B0-----:R-:W4:Y:S01]  /*915b0*/  LDL.LU.64 R8, [R1+0x2188] ;  /* 0x0021880001087983 */ /* 0x001f220000300a00 */
        /* <DEDUP_REMOVED lines=47> */
[----:B------:R-:W2:Y:S04]  /*918b0*/  LDL.LU.64 R6, [R1+0x21d8] ;  /* 0x0021d80001067983 */ /* 0x000ea80000300a00 */
[----:B---3--:R0:W-:Y:S02]  /*918c0*/  @P6 STG.E.U8 desc[UR28][R52.64], R3 ;  /* 0x0000000334006986 */ /* 0x0081e4000c10111c */
[----:B0-----:R-:W-:-:S02]  /*918d0*/  PRMT R3, R19, 0x7772, RZ ;  /* 0x0000777213037816 */ /* 0x001fc400000000ff */
[----:B------:R-:W3:Y:S01]  /*918e0*/  LDL.LU.64 R52, [R1+0x21e8] ;  /* 0x0021e80001347983 */ /* 0x000ee20000300a00 */
[----:B------:R-:W-:-:S03]  /*918f0*/  PRMT R19, R19, 0x7773, RZ ;  /* 0x0000777313137816 */ /* 0x000fc600000000ff */
[----:B----4-:R0:W-:Y:S04]  /*91900*/  @P0 STG.E.U8 desc[UR28][R12.64], R3 ;  /* 0x000000030c000986 */ /* 0x0101e8000c10111c */
[----:B0-----:R-:W4:Y:S04]  /*91910*/  LDL.LU.64 R12, [R1+0x21f8] ;  /* 0x0021f800010c7983 */ /* 0x001f280000300a00 */
[----:B------:R0:W-:Y:S01]  /*91920*/  @P1 STG.E.U8 desc[UR28][R8.64], R19 ;  /* 0x0000001308001986 */ /* 0x0001e2000c10111c */
[C---:B------:R-:W-:Y:S02]  /*91930*/  LOP3.LUT P1, RZ, R50.reuse, 0x2, RZ, 0xc0, !PT ;  /* 0x0000000232ff7812 */ /* 0x040fe4000782c0ff */
[----:B------:R-:W-:Y:S01]  /*91940*/  PRMT R3, R23, 0x7770, RZ ;  /* 0x0000777017037816 */ /* 0x000fe200000000ff */
[----:B0-----:R-:W4:Y:S10]  /*91950*/  LDL.LU.64 R8, [R1+0x21e0] ;  /* 0x0021e00001087983 */ /* 0x001f340000300a00 */
[----:B------:R0:W-:Y:S04]  /*91960*/  @P1 STG.E.U8 desc[UR28][R4.64], R3 ;  /* 0x0000000304001986 */ /* 0x0001e8000c10111c */
[----:B0-----:R-:W4:Y:S01]  /*91970*/  LDL.LU.64 R4, [R1+0x21f0] ;  /* 0x0021f00001047983 */ /* 0x001f220000300a00 */
[----:B------:R-:W-:-:S02]  /*91980*/  LOP3.LUT P1, RZ, R50, 0x1, RZ, 0xc0, !PT ;  /* 0x0000000132ff7812 */ /* 0x000fc4000782c0ff */
[----:B------:R-:W-:-:S11]  /*91990*/  PRMT R3, R23, 0x7771, RZ ;  /* 0x0000777117037816 */ /* 0x000fd600000000ff */
[----:B------:R0:W-:Y:S04]  /*919a0*/  @P1 STG.E.U8 desc[UR28][R60.64], R3 ;  /* 0x000000033c001986 */ /* 0x0001e8000c10111c */
[----:B0-----:R-:W4:Y:S01]  /*919b0*/  LDL.LU.64 R60, [R1+0x2200] ;  /* 0x00220000013c7983 */ /* 0x001f220000300a00 */
[----:B------:R-:W-:Y:S02]  /*919c0*/  LOP3.LUT P1, RZ, R51, 0x80000000, RZ, 0xc0, !PT ;  /* 0x8000000033ff7812 */ /* 0x000fe4000782c0ff */
[C---:B------:R-:W-:Y:S02]  /*919d0*/  PRMT R3, R23.reuse, 0x7772, RZ ;  /* 0x0000777217037816 */ /* 0x040fe400000000ff */
[----:B------:R-:W-:-:S09]  /*919e0*/  PRMT R23, R23, 0x7773, RZ ;  /* 0x0000777317177816 */ /* 0x000fd200000000ff */
[----:B------:R0:W-:Y:S01]  /*919f0*/  @P1 STG.E.U8 desc[UR28][R24.64], R3 ;  /* 0x0000000318001986 */ /* 0x0001e2000c10111c */
[----:B------:R-:W-:-:S13]  /*91a00*/  LOP3.LUT P1, RZ, R51, 0x40000000, RZ, 0xc0, !PT ;  /* 0x4000000033ff7812 */ /* 0x000fda000782c0ff */
[----:B------:R-:W-:Y:S01]  /*91a10*/  @P1 STG.E.U8 desc[UR28][R20.64], R23 ;  /* 0x0000001714001986 */ /* 0x000fe2000c10111c */
        /* <DEDUP_REMOVED lines=10> */
[----:B------:R-:W-:Y:S02]  /*91ac0*/  PRMT R27, R27, 0x7773, RZ ;  /* 0x000077731b1b7816 */ /* 0x000fe400000000ff */
[----:B------:R-:W-:-:S09]  /*91ad0*/  LOP3.LUT P2, RZ, R58, 0x4000000, RZ, 0xc0, !PT ;  /* 0x040000003aff7812 */ /* 0x000fd2000784c0ff */
[----:B------:R-:W-:Y:S01]  /*91ae0*/  @P1 STG.E.U8 desc[UR28][R14.64], R27 ;  /* 0x0000001b0e001986 */ /* 0x000fe2000c10111c */
[----:B------:R-:W-:Y:S02]  /*91af0*/  LOP3.LUT P1, RZ, R51, 0x2000000, RZ, 0xc0, !PT ;  /* 0x0200000033ff7812 */ /* 0x000fe4000782c0ff */
[----:B0-----:R-:W-:Y:S02]  /*91b00*/  PRMT R3, R31, 0x7770, RZ ;  /* 0x000077701f037816 */ /* 0x001fe400000000ff */
[C---:B------:R-:W-:Y:S02]  /*91b10*/  LOP3.LUT P3, RZ, R58.reuse, 0x8000000, RZ, 0xc0, !PT ;  /* 0x080000003aff7812 */ /* 0x040fe4000786c0ff */
[----:B------:R-:W-:-:S07]  /*91b20*/  LOP3.LUT P4, RZ, R58, 0x10000000, RZ, 0xc0, !PT ;  /* 0x100000003aff7812 */ /* 0x000fce000788c0ff */
[----:B------:R0:W-:Y:S01]  /*91b30*/  @P1 STG.E.U8 desc[UR28][R10.64], R3 ;  /* 0x000000030a001986 */ /* 0x0001e2000c10111c */
[C---:B------:R-:W-:Y:S02]  /*91b40*/  LOP3.LUT P5, RZ, R58.reuse, 0x20000000, RZ, 0xc0, !PT ;  /* 0x200000003aff7812 */ /* 0x040fe400078ac0ff */
[C---:B0-----:R-:W-:Y:S02]  /*91b50*/  PRMT R3, R31.reuse, 0x7771, RZ ;  /* 0x000077711f037816 */ /* 0x041fe400000000ff */
[C---:B------:R-:W-:Y:S02]  /*91b60*/  LOP3.LUT P6, RZ, R58.reuse, 0x40000000, RZ, 0xc0, !PT ;  /* 0x400000003aff7812 */ /* 0x040fe400078cc0ff */
[----:B------:R-:W-:Y:S01]  /*91b70*/  LOP3.LUT P0, RZ, R58, 0x80000000, RZ, 0xc0, !PT ;  /* 0x800000003aff7812 */ /* 0x000fe2000780c0ff */
[----:B--2---:R0:W-:Y:S02]  /*91b80*/  @P2 STG.E.U8 desc[UR28][R6.64], R3 ;  /* 0x0000000306002986 */ /* 0x0041e4000c10111c */
[----:B0-----:R-:W-:-:S02]  /*91b90*/  PRMT R3, R31, 0x7772, RZ ;  /* 0x000077721f037816 */ /* 0x001fc400000000ff */
[----:B------:R-:W2:Y:S01]  /*91ba0*/  LDL.LU.64 R6, [R1+0x2208] ;  /* 0x0022080001067983 */ /* 0x000ea20000300a00 */
[----:B------:R-:W-:-:S03]  /*91bb0*/  PRMT R31, R31, 0x7773, RZ ;  /* 0x000077731f1f7816 */ /* 0x000fc600000000ff */
[----:B---3--:R0:W-:Y:S04]  /*91bc0*/  @P3 STG.E.U8 desc[UR28][R52.64], R3 ;  /* 0x0000000334003986 */ /* 0x0081e8000c10111c */
[----:B0-----:R-:W3:Y:S01]  /*91bd0*/  LDL.LU.64 R52, [R1+0x2210] ;  /* 0x0022100001347983 */ /* 0x001ee20000300a00 */
[----:B------:R-:W-:-:S03]  /*91be0*/  PRMT R3, R35, 0x7770, RZ ;  /* 0x0000777023037816 */ /* 0x000fc600000000ff */
[----:B----4-:R0:W-:Y:S04]  /*91bf0*/  @P4 STG.E.U8 desc[UR28][R12.64], R31 ;  /* 0x0000001f0c004986 */ /* 0x0101e8000c10111c */
[----:B0-----:R-:W4:Y:S04]  /*91c00*/  LDL.LU.64 R12, [R1+0x2218] ;  /* 0x00221800010c7983 */ /* 0x001f280000300a00 */
        /* <DEDUP_REMOVED lines=18> */
[C---:B------:R-:W-:Y:S02]  /*91d30*/  LOP3.LUT P5, RZ, R59.reuse, 0x1, RZ, 0xc0, !PT ;  /* 0x000000013bff7812 */ /* 0x040fe400078ac0ff */
[----:B------:R-:W-:Y:S01]  /*91d40*/  LOP3.LUT P6, RZ, R59, 0x2, RZ, 0xc0, !PT ;  /* 0x000000023bff7812 */ /* 0x000fe200078cc0ff */
[----:B------:R-:W4:Y:S04]  /*91d50*/  LDL.LU.64 R54, [R1+0x2268] ;  /* 0x0022680001367983 */ /* 0x000f280000300a00 */
[----:B------:R-:W-:Y:S01]  /*91d60*/  @P1 LOP3.LUT R51, R51, 0x20000, RZ, 0xfc, !PT ;  /* 0x0002000033331812 */ /* 0x000fe200078efcff */
[----:B------:R-:W4:Y:S01]  /*91d70*/  LDL.LU.64 R14, [R1+0x2278] ;  /* 0x00227800010e7983 */ /* 0x000f220000300a00 */
[----:B------:R-:W-:-:S02]  /*91d80*/  LOP3.LUT P1, RZ, R59, 0x400, RZ, 0xc0, !PT ;  /* 0x000004003bff7812 */ /* 0x000fc4000782c0ff */
[----:B------:R-:W-:Y:S01]  /*91d90*/  LOP3.LUT R51, R51, 0xfffbffff, RZ, 0xc0, !PT ;  /* 0xfffbffff33337812 */ /* 0x000fe200078ec0ff */
[----:B------:R-:W4:Y:S10]  /*91da0*/  LDL.LU.64 R10, [R1+0x2260] ;  /* 0x00226000010a7983 */ /* 0x000f340000300a00 */
        /* <DEDUP_REMOVED lines=20> */
[----:B------:R-:W-:-:S07]  /*91ef0*/  PRMT R3, R39, 0x7770, RZ ;  /* 0x0000777027037816 */ /* 0x000fce00000000ff */
[----:B------:R-:W-:Y:S02]  /*91f00*/  @P1 LOP3.LUT R51, R51, 0x1000000, RZ, 0xfc, !PT ;  /* 0x0100000033331812 */ /* 0x000fe400078efcff */
[----:B------:R-:W-:Y:S01]  /*91f10*/  LOP3.LUT P1, RZ, R59, 0x8, RZ, 0xc0, !PT ;  /* 0x000000083bff7812 */ /* 0x000fe2000782c0ff */
[----:B--2---:R0:W-:Y:S04]  /*91f20*/  @P5 STG.E.U8 desc[UR28][R6.64], R35 ;  /* 0x0000002306005986 */ /* 0x0041e8000c10111c */
[----:B0-----:R-:W2:Y:S04]  /*91f30*/  LDL.LU.64 R6, [R1+0x2270] ;  /* 0x0022700001067983 */ /* 0x001ea80000300a00 */
[----:B---3--:R0:W-:Y:S02]  /*91f40*/  @P6 STG.E.U8 desc[UR28][R52.64], R3 ;  /* 0x0000000334006986 */ /* 0x0081e4000c10111c */
[----:B0-----:R-:W-:-:S02]  /*91f50*/  PRMT R3, R39, 0x7771, RZ ;  /* 0x0000777127037816 */ /* 0x001fc400000000ff */
[----:B------:R-:W3:Y:S04]  /*91f60*/  LDL.LU.64 R52, [R1+0x2280] ;  /* 0x0022800001347983 */ /* 0x000ee80000300a00 */
[----:B----4-:R0:W-:Y:S02]  /*91f70*/  @P0 STG.E.U8 desc[UR28][R12.64], R3 ;  /* 0x000000030c000986 */ /* 0x0101e4000c10111c */
[----:B0-----:R-:W-:-:S05]  /*91f80*/  PRMT R3, R39, 0x7772, RZ ;  /* 0x0000777227037816 */ /* 0x001fca00000000ff */
[----:B------:R-:W-:Y:S01]  /*91f90*/  @P1 STG.E.U8 desc[UR28][R8.64], R3 ;  /* 0x0000000308001986 */ /* 0x000fe2000c10111c */
[----:B------:R-:W-:Y:S02]  /*91fa0*/  LOP3.LUT P1, RZ, R51, 0x1000000, RZ, 0xc0, !PT ;  /* 0x0100000033ff7812 */ /* 0x000fe4000782c0ff */
[----:B------:R-:W-:-:S11]  /*91fb0*/  PRMT R39, R39, 0x7773, RZ ;  /* 0x0000777327277816 */ /* 0x000fd600000000ff */
[----:B------:R0:W-:Y:S04]  /*91fc0*/  @P1 STG.E.U8 desc[UR28][R4.64], R39 ;  /* 0x0000002704001986 */ /* 0x0001e8000c10111c */
[----:B0-----:R-:W4:Y:S04]  /*91fd0*/  LDL.LU R5, [R1+0x270] ;  /* 0x0002700001057983 */ /* 0x001f280000300800 */
[----:B------:R-:W4:Y:S04]  /*91fe0*/  LDL.LU.64 R12, [R1+0x2288] ;  /* 0x00228800010c7983 */ /* 0x000f280000300a00 */
[----:B------:R-:W4:Y:S01]  /*91ff0*/  LDL.LU.64 R8, [R1+0x2290] ;  /* 0x0022900001087983 */ /* 0x000f220000300a00 */
[----:B------:R-:W-:-:S02]  /*92000*/  LOP3.LUT P1, RZ, R51, 0x800000, RZ, 0xc0, !PT ;  /* 0x0080000033ff7812 */ /* 0x000fc4000782c0ff */
        /* <DEDUP_REMOVED lines=26> */
[----:B0-----:R-:W-:-:S05]  /*921b0*/  PRMT R3, R2, 0x7770, RZ ;  /* 0x0000777002037816 */ /* 0x001fca00000000ff */
[----:B------:R-:W-:Y:S04]  /*921c0*/  @P1 STG.E.U8 desc[UR28][R14.64], R47 ;  /* 0x0000002f0e001986 */ /* 0x000fe8000c10111c */
[----:B------:R0:W-:Y:S01]  /*921d0*/  @P2 STG.E.U8 desc[UR28][R10.64], R3 ;  /* 0x000000030a002986 */ /* 0x0001e2000c10111c */
[C---:B------:R-:W-:Y:S02]  /*921e0*/  LOP3.LUT P5, RZ, R59.reuse, 0x10000, RZ, 0xc0, !PT ;  /* 0x000100003bff7812 */ /* 0x040fe400078ac0ff */
[C---:B0-----:R-:W-:Y:S02]  /*921f0*/  PRMT R3, R2.reuse, 0x7771, RZ ;  /* 0x0000777102037816 */ /* 0x041fe400000000ff */
[C---:B------:R-:W-:Y:S02]  /*92200*/  LOP3.LUT P6, RZ, R59.reuse, 0x20000, RZ, 0xc0, !PT ;  /* 0x000200003bff7812 */ /* 0x040fe400078cc0ff */
[----:B------:R-:W-:Y:S01]  /*92210*/  LOP3.LUT P0, RZ, R59, 0x40000, RZ, 0xc0, !PT ;  /* 0x000400003bff7812 */ /* 0x000fe2000780c0ff */
[----:B--2---:R0:W-:Y:S02]  /*92220*/  @P3 STG.E.U8 desc[UR28][R6.64], R3 ;  /* 0x0000000306003986 */ /* 0x0041e4000c10111c */
[----:B0-----:R-:W-:-:S05]  /*92230*/  PRMT R3, R2, 0x7772, RZ ;  /* 0x0000777202037816 */ /* 0x001fca00000000ff */
[----:B---3--:R0:W-:Y:S02]  /*92240*/  @P4 STG.E.U8 desc[UR28][R52.64], R3 ;  /* 0x0000000334004986 */ /* 0x0081e4000c10111c */
[----:B0-----:R-:W-:Y:S02]  /*92250*/  PRMT R3, R2, 0x7773, RZ ;  /* 0x0000777302037816 */ /* 0x001fe400000000ff */
[----:B------:R-:W2:Y:S04]  /*92260*/  LDL.LU R2, [R1+0x2ad8] ;  /* 0x002ad80001027983 */ /* 0x000ea80000300800 */
[----:B------:R-:W3:Y:S04]  /*92270*/  LDL.LU.64 R10, [R1+0x22a0] ;  /* 0x0022a000010a7983 */ /* 0x000ee80000300a00 */
[----:B------:R-:W2:Y:S04]  /*92280*/  LDL.LU.64 R6, [R1+0x22a8] ;  /* 0x0022a80001067983 */ /* 0x000ea80000300a00 */
[----:B------:R-:W2:Y:S04]  /*92290*/  LDL.LU.64 R52, [R1+0x22b0] ;  /* 0x0022b00001347983 */ /* 0x000ea80000300a00 */
[----:B----4-:R0:W-:Y:S02]  /*922a0*/  @P5 STG.E.U8 desc[UR28][R12.64], R3 ;  /* 0x000000030c005986 */ /* 0x0101e4000c10111c */
[----:B0-----:R-:W-:-:S05]  /*922b0*/  PRMT R3, R5, 0x7770, RZ ;  /* 0x0000777005037816 */ /* 0x001fca00000000ff */
[----:B------:R0:W-:Y:S04]  /*922c0*/  @P6 STG.E.U8 desc[UR28][R8.64], R3 ;  /* 0x0000000308006986 */ /* 0x0001e8000c10111c */
[----:B0-----:R-:W4:Y:S04]  /*922d0*/  LDL.LU.64 R8, [R1+0x22b8] ;  /* 0x0022b80001087983 */ /* 0x001f280000300a00 */
[----:B------:R-:W4:Y:S04]  /*922e0*/  LDL.LU.64 R12, [R1+0x22c0] ;  /* 0x0022c000010c7983 */ /* 0x000f280000300a00 */
[----:B------:R-:W4:Y:S01]  /*922f0*/  LDL.LU R4, [R1+0x230] ;  /* 0x0002300001047983 */ /* 0x000f220000300800 */
[----:B------:R-:W-:-:S05]  /*92300*/  PRMT R3, R5, 0x7771, RZ ;  /* 0x0000777105037816 */ /* 0x000fca00000000ff */
[----:B------:R0:W-:Y:S04]  /*92310*/  @P0 STG.E.U8 desc[UR28][R60.64], R3 ;  /* 0x000000033c000986 */ /* 0x0001e8000c10111c */
[----:B0-----:R-:W4:Y:S01]  /*92320*/  LDL.LU.64 R60, [R1+0x22c8] ;  /* 0x0022c800013c7983 */ /* 0x001f220000300a00 */
[----:B------:R-:W-:Y:S02]  /*92330*/  LOP3.LUT P1, RZ, R59, 0x80000000, RZ, 0xc0, !PT ;  /* 0x800000003bff7812 */ /* 0x000fe4000782c0ff */
[----:B------:R-:W-:Y:S01]  /*92340*/  LOP3.LUT R51, R51, 0xffffff7f, RZ, 0xc0, !PT ;  /* 0xffffff7f33337812 */ /* 0x000fe200078ec0ff */
[----:B------:R-:W4:Y:S04]  /*92350*/  LDL.LU R24, [R1+0x2f0] ;  /* 0x0002f00001187983 */ /* 0x000f280000300800 */
        /* <DEDUP_REMOVED lines=8> */
[----:B------:R-:W4:Y:S04]  /*923e0*/  LDL.LU R48, [R1+0x2e0] ;  /* 0x0002e00001307983 */ /* 0x000f280000300800 */
[----:B------:R-:W-:Y:S01]  /*923f0*/  @P1 LOP3.LUT R51, R51, 0x100, RZ, 0xfc, !PT ;  /* 0x0000010033331812 */ /* 0x000fe200078efcff */
[----:B------:R-:W4:Y:S01]  /*92400*/  LDL.LU.64 R16, [R1+0x22e0] ;  /* 0x0022e00001107983 */ /* 0x000f220000300a00 */
[----:B------:R-:W-:Y:S02]  /*92410*/  LOP3.LUT P1, RZ, R59, 0x20000000, RZ, 0xc0, !PT ;  /* 0x200000003bff7812 */ /* 0x000fe4000782c0ff */
        /* <DEDUP_REMOVED lines=17> */
[----:B------:R-:W-:Y:S02]  /*92530*/  LOP3.LUT P6, RZ, R59, 0x100000, RZ, 0xc0, !PT ;  /* 0x001000003bff7812 */ /* 0x000fe400078cc0ff */
[----:B------:R-:W-:-:S07]  /*92540*/  PRMT R3, R5, 0x7772, RZ ;  /* 0x0000777205037816 */ /* 0x000fce00000000ff */
[----:B------:R-:W-:Y:S02]  /*92550*/  @P1 LOP3.LUT R51, R51, 0x4000, RZ, 0xfc, !PT ;  /* 0x0000400033331812 */ /* 0x000fe400078efcff */
[C---:B------:R-:W-:Y:S02]  /*92560*/  LOP3.LUT P1, RZ, R59.reuse, 0x800000, RZ, 0xc0, !PT ;  /* 0x008000003bff7812 */ /* 0x040fe4000782c0ff */
[----:B------:R-:W-:Y:S02]  /*92570*/  LOP3.LUT P0, RZ, R59, 0x200000, RZ, 0xc0, !PT ;  /* 0x002000003bff7812 */ /* 0x000fe4000780c0ff */
[----:B------:R-:W-:-:S09]  /*92580*/  LOP3.LUT R51, R51, 0xffff7fff, RZ, 0xc0, !PT ;  /* 0xffff7fff33337812 */ /* 0x000fd200078ec0ff */
[----:B------:R-:W-:Y:S02]  /*92590*/  @P1 LOP3.LUT R51, R51, 0x8000, RZ, 0xfc, !PT ;  /* 0x0000800033331812 */ /* 0x000fe400078efcff */
[----:B------:R-:W-:Y:S01]  /*925a0*/  LOP3.LUT P1, RZ, R59, 0x400000, RZ, 0xc0, !PT ;  /* 0x004000003bff7812 */ /* 0x000fe2000782c0ff */
[----:B---3--:R0:W-:Y:S02]  /*925b0*/  @P5 STG.E.U8 desc[UR28][R10.64], R3 ;  /* 0x000000030a005986 */ /* 0x0081e4000c10111c */
[----:B0-----:R-:W-:-:S05]  /*925c0*/  PRMT R3, R5, 0x7773, RZ ;  /* 0x0000777305037816 */ /* 0x001fca00000000ff */
[----:B--2---:R4:W-:Y:S02]  /*925d0*/  @P6 STG.E.U8 desc[UR28][R6.64], R3 ;  /* 0x0000000306006986 */ /* 0x0049e4000c10111c */
[----:B----4-:R-:W-:-:S05]  /*925e0*/  PRMT R3, R4, 0x7770, RZ ;  /* 0x0000777004037816 */ /* 0x010fca00000000ff */
[----:B------:R0:W-:Y:S02]  /*925f0*/  @P0 STG.E.U8 desc[UR28][R52.64], R3 ;  /* 0x0000000334000986 */ /* 0x0001e4000c10111c */
[----:B0-----:R-:W-:-:S05]  /*92600*/  PRMT R3, R4, 0x7771, RZ ;  /* 0x0000777104037816 */ /* 0x001fca00000000ff */
[----:B------:R0:W-:Y:S01]  /*92610*/  @P1 STG.E.U8 desc[UR28][R8.64], R3 ;  /* 0x0000000308001986 */ /* 0x0001e2000c10111c */
[----:B------:R-:W-:-:S03]  /*92620*/  LOP3.LUT P1, RZ, R51, 0x8000, RZ, 0xc0, !PT ;  /* 0x0000800033ff7812 */ /* 0x000fc6000782c0ff */
[----:B0-----:R-:W2:Y:S04]  /*92630*/  LDL.LU R8, [R1+0x2d0] ;  /* 0x0002d00001087983 */ /* 0x001ea80000300800 */
[----:B------:R-:W3:Y:S04]  /*92640*/  LDL.LU.64 R14, [R1+0x2300] ;  /* 0x00230000010e7983 */ /* 0x000ee80000300a00 */
[----:B------:R-:W4:Y:S01]  /*92650*/  LDL.LU.64 R10, [R1+0x2308] ;  /* 0x00230800010a7983 */ /* 0x000f220000300a00 */
[----:B------:R-:W-:-:S03]  /*92660*/  PRMT R3, R4, 0x7772, RZ ;  /* 0x0000777204037816 */ /* 0x000fc600000000ff */
[----:B------:R-:W2:Y:S04]  /*92670*/  LDL.LU.64 R6, [R1+0x2310] ;  /* 0x0023100001067983 */ /* 0x000ea80000300a00 */
[----:B------:R0:W-:Y:S01]  /*92680*/  @P1 STG.E.U8 desc[UR28][R12.64], R3 ;  /* 0x000000030c001986 */ /* 0x0001e2000c10111c */
[----:B------:R-:W-:-:S03]  /*92690*/  LOP3.LUT P1, RZ, R51, 0x4000, RZ, 0xc0, !PT ;  /* 0x0000400033ff7812 */ /* 0x000fc6000782c0ff */
[----:B------:R-:W2:Y:S01]  /*926a0*/  LDL.LU.64 R52, [R1+0x2318] ;  /* 0x0023180001347983 */ /* 0x000ea20000300a00 */
[----:B0-----:R-:W-:-:S03]  /*926b0*/  PRMT R3, R4, 0x7773, RZ ;  /* 0x0000777304037816 */ /* 0x001fc600000000ff */
[----:B------:R-:W2:Y:S06]  /*926c0*/  LDL.LU.64 R12, [R1+0x2320] ;  /* 0x00232000010c7983 */ /* 0x000eac0000300a00 */
[----:B------:R0:W-:Y:S04]  /*926d0*/  @P1 STG.E.U8 desc[UR28][R60.64], R3 ;  /* 0x000000033c001986 */ /* 0x0001e8000c10111c */
[----:B------:R-:W2:Y:S04]  /*926e0*/  LDL.LU.64 R4, [R1+0x2328] ;  /* 0x0023280001047983 */ /* 0x000ea80000300a00 */
[----:B0-----:R-:W2:Y:S04]  /*926f0*/  LDL.LU.64 R60, [R1+0x2330] ;  /* 0x00233000013c7983 */ /* 0x001ea80000300a00 */
[----:B------:R-:W2:Y:S01]  /*92700*/  LDL.LU R9, [R1+0x2c0] ;  /* 0x0002c00001097983 */ /* 0x000ea20000300800 */
[----:B------:R-:W-:-:S02]  /*92710*/  LOP3.LUT P1, RZ, R51, 0x2000, RZ, 0xc0, !PT ;  /* 0x0000200033ff7812 */ /* 0x000fc4000782c0ff */
        /* <DEDUP_REMOVED lines=25> */
[----:B---3--:R0:W-:Y:S02]  /*928b0*/  @P1 STG.E.U8 desc[UR28][R14.64], R3 ;  /* 0x000000030e001986 */ /* 0x0081e4000c10111c */
[----:B0-----:R-:W-:-:S05]  /*928c0*/  PRMT R3, R48, 0x7773, RZ ;  /* 0x0000777330037816 */ /* 0x001fca00000000ff */
[----:B----4-:R2:W-:Y:S02]  /*928d0*/  @P2 STG.E.U8 desc[UR28][R10.64], R3 ;  /* 0x000000030a002986 */ /* 0x0105e4000c10111c */
[----:B--2---:R-:W-:-:S05]  /*928e0*/  PRMT R3, R8, 0x7770, RZ ;  /* 0x0000777008037816 */ /* 0x004fca00000000ff */
        /* <DEDUP_REMOVED lines=8> */
[----:B------:R0:W-:Y:S04]  /*92970*/  @P0 STG.E.U8 desc[UR28][R60.64], R3 ;  /* 0x000000033c000986 */ /* 0x0001e8000c10111c */
[----:B0-----:R-:W2:Y:S04]  /*92980*/  LDL.LU.64 R60, [R1+0x2338] ;  /* 0x00233800013c7983 */ /* 0x001ea80000300a00 */
[----:B------:R-:W3:Y:S04]  /*92990*/  LDL.LU.64 R10, [R1+0x2340] ;  /* 0x00234000010a7983 */ /* 0x000ee80000300a00 */
[----:B------:R-:W4:Y:S04]  /*929a0*/  LDL.LU.64 R4, [R1+0x2348] ;  /* 0x0023480001047983 */ /* 0x000f280000300a00 */
[----:B------:R-:W3:Y:S04]  /*929b0*/  LDL.LU.64 R6, [R1+0x23c0] ;  /* 0x0023c00001067983 */ /* 0x000ee80000300a00 */
[----:B------:R-:W3:Y:S04]  /*929c0*/  LDL.LU.64 R52, [R1+0x23b8] ;  /* 0x0023b80001347983 */ /* 0x000ee80000300a00 */
[----:B------:R-:W3:Y:S04]  /*929d0*/  LDL.LU.64 R12, [R1+0x23b0] ;  /* 0x0023b000010c7983 */ /* 0x000ee80000300a00 */
[----:B------:R-:W3:Y:S01]  /*929e0*/  LDL.LU R8, [R1+0x220] ;  /* 0x0002200001087983 */ /* 0x000ee20000300800 */
[----:B------:R-:W-:-:S02]  /*929f0*/  LOP3.LUT P4, RZ, R2, 0x40, RZ, 0xc0, !PT ;  /* 0x0000004002ff7812 */ /* 0x000fc4000788c0ff */
[----:B------:R-:W-:Y:S02]  /*92a00*/  PRMT R3, R9, 0x7771, RZ ;  /* 0x0000777109037816 */ /* 0x000fe400000000ff */
[C---:B------:R-:W-:Y:S02]  /*92a10*/  LOP3.LUT P0, RZ, R2.reuse, 0x40000, RZ, 0xc0, !PT ;  /* 0x0004000002ff7812 */ /* 0x040fe4000780c0ff */
[C---:B------:R-:W-:Y:S02]  /*92a20*/  LOP3.LUT P5, RZ, R2.reuse, 0x80, RZ, 0xc0, !PT ;  /* 0x0000008002ff7812 */ /* 0x040fe400078ac0ff */
[C---:B------:R-:W-:Y:S02]  /*92a30*/  LOP3.LUT P6, RZ, R2.reuse, 0x100, RZ, 0xc0, !PT ;  /* 0x0000010002ff7812 */ /* 0x040fe400078cc0ff */
[----:B------:R-:W-:-:S07]  /*92a40*/  LOP3.LUT R2, R2, 0xbfffffff, RZ, 0xc0, !PT ;  /* 0xbfffffff02027812 */ /* 0x000fce00078ec0ff */
[----:B------:R-:W-:-:S04]  /*92a50*/  @P0 LOP3.LUT R2, R2, 0x40000000, RZ, 0xfc, !PT ;  /* 0x4000000002020812 */ /* 0x000fc800078efcff */
[C---:B------:R-:W-:Y:S02]  /*92a60*/  LOP3.LUT P0, RZ, R2.reuse, 0x20000, RZ, 0xc0, !PT ;  /* 0x0002000002ff7812 */ /* 0x040fe4000780c0ff */
[----:B------:R-:W-:-:S11]  /*92a70*/  LOP3.LUT R2, R2, 0x7fffffff, RZ, 0xc0, !PT ;  /* 0x7fffffff02027812 */ /* 0x000fd600078ec0ff */
[----:B------:R-:W-:-:S04]  /*92a80*/  @P0 LOP3.LUT R2, R2, 0x80000000, RZ, 0xfc, !PT ;  /* 0x8000000002020812 */ /* 0x000fc800078efcff */
        /* <DEDUP_REMOVED lines=13> */
[----:B--2---:R0:W-:Y:S04]  /*92b60*/  @P4 STG.E.U8 desc[UR28][R60.64], R3 ;  /* 0x000000033c004986 */ /* 0x0041e8000c10111c */
[----:B0-----:R-:W2:Y:S04]  /*92b70*/  LDL.LU.64 R60, [R1+0x23a8] ;  /* 0x0023a800013c7983 */ /* 0x001ea80000300a00 */
[----:B------:R-:W2:Y:S04]  /*92b80*/  LDL.LU R16, [R1+0x284] ;  /* 0x0002840001107983 */ /* 0x000ea80000300800 */
[----:B------:R-:W2:Y:S04]  /*92b90*/  LDL.LU.64 R28, [R1+0x23a0] ;  /* 0x0023a000011c7983 */ /* 0x000ea80000300a00 */
[----:B------:R-:W2:Y:S01]  /*92ba0*/  LDL.LU.64 R24, [R1+0x2398] ;  /* 0x0023980001187983 */ /* 0x000ea20000300a00 */
[----:B------:R-:W-:-:S03]  /*92bb0*/  LOP3.LUT R51, R51, 0xffffffef, RZ, 0xc0, !PT ;  /* 0xffffffef33337812 */ /* 0x000fc600078ec0ff */
[----:B------:R-:W2:Y:S01]  /*92bc0*/  LDL.LU.64 R20, [R1+0x2390] ;  /* 0x0023900001147983 */ /* 0x000ea20000300a00 */
[----:B------:R-:W-:Y:S02]  /*92bd0*/  @P0 LOP3.LUT R51, R51, 0x10, RZ, 0xfc, !PT ;  /* 0x0000001033330812 */ /* 0x000fe400078efcff */
[----:B------:R-:W-:Y:S01]  /*92be0*/  LOP3.LUT P0, RZ, R2, 0x800, RZ, 0xc0, !PT ;  /* 0x0000080002ff7812 */ /* 0x000fe2000780c0ff */
[----:B------:R-:W2:Y:S01]  /*92bf0*/  LDL.LU.64 R48, [R1+0x2388] ;  /* 0x0023880001307983 */ /* 0x000ea20000300a00 */
[----:B------:R-:W-:Y:S02]  /*92c00*/  LOP3.LUT R51, R51, 0xffffffdf, RZ, 0xc0, !PT ;  /* 0xffffffdf33337812 */ /* 0x000fe400078ec0ff */
[----:B------:R-:W-:-:S09]  /*92c10*/  PRMT R3, R9, 0x7772, RZ ;  /* 0x0000777209037816 */ /* 0x000fd200000000ff */
[----:B------:R-:W-:Y:S02]  /*92c20*/  @P0 LOP3.LUT R51, R51, 0x20, RZ, 0xfc, !PT ;  /* 0x0000002033330812 */ /* 0x000fe400078efcff */
[----:B------:R-:W-:Y:S01]  /*92c30*/  LOP3.LUT P0, RZ, R2, 0x400, RZ, 0xc0, !PT ;  /* 0x0000040002ff7812 */ /* 0x000fe2000780c0ff */
[----:B---3--:R0:W-:Y:S01]  /*92c40*/  @P5 STG.E.U8 desc[UR28][R10.64], R3 ;  /* 0x000000030a005986 */ /* 0x0081e2000c10111c */
[----:B------:R-:W-:Y:S02]  /*92c50*/  LOP3.LUT R51, R51, 0xffffffbf, RZ, 0xc0, !PT ;  /* 0xffffffbf33337812 */ /* 0x000fe400078ec0ff */
[----:B0-----:R-:W-:-:S09]  /*92c60*/  PRMT R3, R9, 0x7773, RZ ;  /* 0x0000777309037816 */ /* 0x001fd200000000ff */
[----:B------:R-:W-:Y:S01]  /*92c70*/  @P0 LOP3.LUT R51, R51, 0x40, RZ, 0xfc, !PT ;  /* 0x0000004033330812 */ /* 0x000fe200078efcff */
[----:B----4-:R0:W-:Y:S01]  /*92c80*/  @P6 STG.E.U8 desc[UR28][R4.64], R3 ;  /* 0x0000000304006986 */ /* 0x0101e2000c10111c */
[----:B------:R-:W-:-:S03]  /*92c90*/  LOP3.LUT P0, RZ, R2, 0x200, RZ, 0xc0, !PT ;  /* 0x0000020002ff7812 */ /* 0x000fc6000780c0ff */
[----:B0-----:R-:W3:Y:S04]  /*92ca0*/  LDL.LU R5, [R1+0x274] ;  /* 0x0002740001057983 */ /* 0x001ee80000300800 */
[----:B------:R-:W4:Y:S01]  /*92cb0*/  LDL.LU.64 R54, [R1+0x2380] ;  /* 0x0023800001367983 */ /* 0x000f220000300a00 */
[----:B------:R-:W-:-:S03]  /*92cc0*/  PRMT R3, R8, 0x7770, RZ ;  /* 0x0000777008037816 */ /* 0x000fc600000000ff */
[----:B------:R-:W3:Y:S04]  /*92cd0*/  LDL.LU.64 R14, [R1+0x2378] ;  /* 0x00237800010e7983 */ /* 0x000ee80000300a00 */
[----:B------:R0:W-:Y:S01]  /*92ce0*/  @P0 STG.E.U8 desc[UR28][R6.64], R3 ;  /* 0x0000000306000986 */ /* 0x0001e2000c10111c */
[----:B------:R-:W-:-:S03]  /*92cf0*/  LOP3.LUT P0, RZ, R51, 0x40, RZ, 0xc0, !PT ;  /* 0x0000004033ff7812 */ /* 0x000fc6000780c0ff */
[----:B------:R-:W3:Y:S01]  /*92d00*/  LDL.LU.64 R10, [R1+0x2370] ;  /* 0x00237000010a7983 */ /* 0x000ee20000300a00 */
[----:B0-----:R-:W-:-:S03]  /*92d10*/  PRMT R3, R8, 0x7771, RZ ;  /* 0x0000777108037816 */ /* 0x001fc600000000ff */
[----:B------:R-:W4:Y:S06]  /*92d20*/  LDL.LU.64 R6, [R1+0x2368] ;  /* 0x0023680001067983 */ /* 0x000f2c0000300a00 */
[----:B------:R0:W-:Y:S01]  /*92d30*/  @P0 STG.E.U8 desc[UR28][R52.64], R3 ;  /* 0x0000000334000986 */ /* 0x0001e2000c10111c */
[----:B------:R-:W-:-:S03]  /*92d40*/  LOP3.LUT P0, RZ, R51, 0x20, RZ, 0xc0, !PT ;  /* 0x0000002033ff7812 */ /* 0x000fc6000780c0ff */
[----:B------:R-:W4:Y:S01]  /*92d50*/  LDL.LU R4, [R1+0x234] ;  /* 0x0002340001047983 */ /* 0x000f220000300800 */
[----:B0-----:R-:W-:-:S03]  /*92d60*/  PRMT R3, R8, 0x7772, RZ ;  /* 0x0000777208037816 */ /* 0x001fc600000000ff */
[----:B------:R-:W4:Y:S06]  /*92d70*/  LDL.LU.64 R52, [R1+0x2360] ;  /* 0x0023600001347983 */ /* 0x000f2c0000300a00 */
[----:B------:R0:W-:Y:S04]  /*92d80*/  @P0 STG.E.U8 desc[UR28][R12.64], R3 ;  /* 0x000000030c000986 */ /* 0x0001e8000c10111c */
[----:B0-----:R-:W4:Y:S01]  /*92d90*/  LDL.LU.64 R12, [R1+0x2358] ;  /* 0x00235800010c7983 */ /* 0x001f220000300a00 */
[----:B------:R-:W-:-:S03]  /*92da0*/  PRMT R3, R8, 0x7773, RZ ;  /* 0x0000777308037816 */ /* 0x000fc600000000ff */
[----:B------:R-:W4:Y:S01]  /*92db0*/  LDL.LU.64 R8, [R1+0x2350] ;  /* 0x0023500001087983 */ /* 0x000f220000300a00 */
[----:B------:R-:W-:-:S13]  /*92dc0*/  LOP3.LUT P0, RZ, R51, 0x10, RZ, 0xc0, !PT ;  /* 0x0000001033ff7812 */ /* 0x000fda000780c0ff */
[----:B--2---:R0:W-:Y:S04]  /*92dd0*/  @P0 STG.E.U8 desc[UR28][R60.64], R3 ;  /* 0x000000033c000986 */ /* 0x0041e8000c10111c */
[----:B0-----:R-:W2:Y:S01]  /*92de0*/  LDL.LU.64 R60, [R1+0xdf8] ;  /* 0x000df800013c7983 */ /* 0x001ea20000300a00 */
        /* <DEDUP_REMOVED lines=13> */
[----:B---3--:R-:W-:-:S11]  /*92ec0*/  PRMT R3, R5, 0x7770, RZ ;  /* 0x0000777005037816 */ /* 0x008fd600000000ff */
[----:B----4-:R0:W-:Y:S01]  /*92ed0*/  @P0 STG.E.U8 desc[UR28][R54.64], R3 ;  /* 0x0000000336000986 */ /* 0x0101e2000c10111c */
[C---:B------:R-:W-:Y:S02]  /*92ee0*/  LOP3.LUT P0, RZ, R2.reuse, 0x40000000, RZ, 0xc0, !PT ;  /* 0x4000000002ff7812 */ /* 0x040fe4000780c0ff */
        /* <DEDUP_REMOVED lines=16> */
[C---:B0-----:R-:W-:Y:S02]  /*92ff0*/  PRMT R3, R4.reuse, 0x7772, RZ ;  /* 0x0000777204037816 */ /* 0x041fe400000000ff */
[----:B------:R-:W4:Y:S04]  /*93000*/  LDL.LU.64 R12, [R1+0xde0] ;  /* 0x000de000010c7983 */ /* 0x000f280000300a00 */
[----:B------:R0:W-:Y:S04]  /*93010*/  @P5 STG.E.U8 desc[UR28][R8.64], R3 ;  /* 0x0000000308005986 */ /* 0x0001e8000c10111c */
[----:B0-----:R-:W3:Y:S01]  /*93020*/  LDL.LU R9, [R1+0x2f4] ;  /* 0x0002f40001097983 */ /* 0x001ee20000300800 */
[----:B------:R-:W-:-:S03]  /*93030*/  PRMT R3, R4, 0x7773, RZ ;  /* 0x0000777304037816 */ /* 0x000fc600000000ff */
[----:B------:R-:W4:Y:S01]  /*93040*/  LDL.LU.64 R4, [R1+0xdd8] ;  /* 0x000dd80001047983 */ /* 0x000f220000300a00 */
[----:B------:R-:W-:-:S03]  /*93050*/  LOP3.LUT P6, RZ, R2, 0x1000000, RZ, 0xc0, !PT ;  /* 0x0100000002ff7812 */ /* 0x000fc600078cc0ff */
[----:B------:R-:W4:Y:S04]  /*93060*/  LDL.LU.64 R52, [R1+0xdd0] ;  /* 0x000dd00001347983 */ /* 0x000f280000300a00 */
[----:B------:R-:W4:Y:S04]  /*93070*/  LDL.LU.64 R32, [R1+0xdc8] ;  /* 0x000dc80001207983 */ /* 0x000f280000300a00 */
[----:B------:R-:W4:Y:S04]  /*93080*/  LDL.LU.64 R24, [R1+0xdc0] ;  /* 0x000dc00001187983 */ /* 0x000f280000300a00 */
[----:B--2---:R0:W-:Y:S04]  /*93090*/  @P6 STG.E.U8 desc[UR28][R60.64], R3 ;  /* 0x000000033c006986 */ /* 0x0041e8000c10111c */
[----:B0-----:R-:W2:Y:S04]  /*930a0*/  LDL.LU R60, [R1+0x2e4] ;  /* 0x0002e400013c7983 */ /* 0x001ea80000300800 */
[----:B------:R-:W2:Y:S01]  /*930b0*/  LDL.LU R11, [R1+0x14d4] ;  /* 0x0014d400010b7983 */ /* 0x000ea20000300800 */
[----:B------:R-:W-:-:S02]  /*930c0*/  LOP3.LUT P1, RZ, R2, 0x2000000, RZ, 0xc0, !PT ;  /* 0x0200000002ff7812 */ /* 0x000fc4000782c0ff */
[C---:B------:R-:W-:Y:S01]  /*930d0*/  LOP3.LUT P2, RZ, R2.reuse, 0x4000000, RZ, 0xc0, !PT ;  /* 0x0400000002ff7812 */ /* 0x040fe2000784c0ff */
[----:B------:R-:W2:Y:S01]  /*930e0*/  LDL.LU R14, [R1+0x17fc] ;  /* 0x0017fc00010e7983 */ /* 0x000ea20000300800 */
[C---:B------:R-:W-:Y:S02]  /*930f0*/  LOP3.LUT P0, RZ, R2.reuse, 0x20000000, RZ, 0xc0, !PT ;  /* 0x2000000002ff7812 */ /* 0x040fe4000780c0ff */
[C---:B------:R-:W-:Y:S01]  /*93100*/  LOP3.LUT P3, RZ, R2.reuse, 0x8000000, RZ, 0xc0, !PT ;  /* 0x0800000002ff7812 */ /* 0x040fe2000786c0ff */
[----:B------:R-:W2:Y:S01]  /*93110*/  LDL.LU R16, [R1+0x17f8] ;  /* 0x0017f80001107983 */ /* 0x000ea20000300800 */
[----:B------:R-:W-:-:S03]  /*93120*/  LOP3.LUT P4, RZ, R2, 0x10000000, RZ, 0xc0, !PT ;  /* 0x1000000002ff7812 */ /* 0x000fc6000788c0ff */
[----:B------:R-:W2:Y:S04]  /*93130*/  LDL.LU R61, [R1+0x17f4] ;  /* 0x0017f400013d7983 */ /* 0x000ea80000300800 */
[----:B------:R-:W2:Y:S01]  /*93140*/  LDL.LU R8, [R1+0x17f0] ;  /* 0x0017f00001087983 */ /* 0x000ea20000300800 */
[C---:B------:R-:W-:Y:S02]  /*93150*/  LOP3.LUT P5, RZ, R0.reuse, 0x20000, RZ, 0xc0, !PT ;  /* 0x0002000000ff7812 */ /* 0x040fe400078ac0ff */
[----:B------:R-:W-:Y:S02]  /*93160*/  LOP3.LUT P6, RZ, R0, 0x40000, RZ, 0xc0, !PT ;  /* 0x0004000000ff7812 */ /* 0x000fe400078cc0ff */
[----:B---3--:R-:W-:-:S05]  /*93170*/  PRMT R2, R9, 0x7770, RZ ;  /* 0x0000777009027816 */ /* 0x008fca00000000ff */
[----:B------:R0:W-:Y:S02]  /*93180*/  @P1 STG.E.U8 desc[UR28][R6.64], R2 ;  /* 0x0000000206001986 */ /* 0x0001e4000c10111c */
[----:B0-----:R-:W-:-:S05]  /*93190*/  PRMT R2, R9, 0x7771, RZ ;  /* 0x0000777109027816 */ /* 0x001fca00000000ff */
[----:B----4-:R0:W-:Y:S02]  /*931a0*/  @P2 STG.E.U8 desc[UR28][R12.64], R2 ;  /* 0x000000020c002986 */ /* 0x0101e4000c10111c */
[----:B0-----:R-:W-:Y:S02]  /*931b0*/  PRMT R2, R9, 0x7772, RZ ;  /* 0x0000777209027816 */ /* 0x001fe400000000ff */
[----:B------:R-:W3:Y:S04]  /*931c0*/  LDL.LU.64 R12, [R1+0xdb8] ;  /* 0x000db800010c7983 */ /* 0x000ee80000300a00 */
[----:B------:R-:W4:Y:S04]  /*931d0*/  LDL.LU.64 R20, [R1+0xdb0] ;  /* 0x000db00001147983 */ /* 0x000f280000300a00 */
[----:B------:R-:W4:Y:S04]  /*931e0*/  LDL.LU R49, [R1+0x17ec] ;  /* 0x0017ec0001317983 */ /* 0x000f280000300800 */
[----:B------:R-:W4:Y:S04]  /*931f0*/  LDL.LU R40, [R1+0x17e8] ;  /* 0x0017e80001287983 */ /* 0x000f280000300800 */
[----:B------:R0:W-:Y:S04]  /*93200*/  @P3 STG.E.U8 desc[UR28][R4.64], R2 ;  /* 0x0000000204003986 */ /* 0x0001e8000c10111c */
[----:B0-----:R-:W4:Y:S04]  /*93210*/  LDL.LU R5, [R1+0x2d4] ;  /* 0x0002d40001057983 */ /* 0x001f280000300800 */
[----:B------:R-:W4:Y:S01]  /*93220*/  LDL.LU.64 R6, [R1+0xda8] ;  /* 0x000da80001067983 */ /* 0x000f220000300a00 */
[----:B--2---:R-:W-:-:S05]  /*93230*/  VIADD R0, R11, 0x2c ;  /* 0x0000002c0b007836 */ /* 0x004fca0000000000 */
[----:B------:R-:W-:Y:S01]  /*93240*/  ISETP.GE.AND P1, PT, R0, UR33, PT ;  /* 0x0000002100007c0c */ /* 0x000fe2000bf26270 */
[----:B------:R-:W-:Y:S01]  /*93250*/  VIADD R0, R11, 0x2d ;  /* 0x0000002d0b007836 */ /* 0x000fe20000000000 */
[----:B------:R-:W-:Y:S01]  /*93260*/  PRMT R2, R60, 0x7770, RZ ;  /* 0x000077703c027816 */ /* 0x000fe200000000ff */
[----:B------:R-:W0:Y:S03]  /*93270*/  LDCU.64 UR32, c[0x0][0x398] ;  /* 0x00007300ff2077ac */ /* 0x000e260008000a00 */
[----:B------:R-:W-:Y:S01]  /*93280*/  ISETP.GE.AND P2, PT, R0, UR37, PT ;  /* 0x0000002500007c0c */ /* 0x000fe2000bf46270 */
[----:B------:R-:W1:Y:S01]  /*93290*/  LDCU.64 UR36, c[0x0][0x398] ;  /* 0x00007300ff2477ac */ /* 0x000e620008000a00 */
[----:B------:R-:W-:-:S05]  /*932a0*/  PRMT R0, R9, 0x7773, RZ ;  /* 0x0000777309007816 */ /* 0x000fca00000000ff */
[----:B------:R2:W-:Y:S04]  /*932b0*/  @P4 STG.E.U8 desc[UR28][R52.64], R0 ;  /* 0x0000000034004986 */ /* 0x0005e8000c10111c */
[----:B------:R-:W-:Y:S01]  /*932c0*/  @P5 STG.E.U8 desc[UR28][R32.64], R2 ;  /* 0x0000000220005986 */ /* 0x000fe2000c10111c */
[----:B--2---:R-:W-:-:S03]  /*932d0*/  PRMT R0, R60, 0x7771, RZ ;  /* 0x000077713c007816 */ /* 0x004fc600000000ff */
[----:B------:R-:W2:Y:S04]  /*932e0*/  LDL.LU.64 R52, [R1+0xda0] ;  /* 0x000da00001347983 */ /* 0x000ea80000300a00 */
[----:B------:R-:W2:Y:S04]  /*932f0*/  LDL.LU R28, [R1+0x17e4] ;  /* 0x0017e400011c7983 */ /* 0x000ea80000300800 */
[----:B------:R-:W2:Y:S04]  /*93300*/  LDL.LU R55, [R1+0x17e0] ;  /* 0x0017e00001377983 */ /* 0x000ea80000300800 */
[----:B------:R-:W2:Y:S04]  /*93310*/  LDL.LU R15, [R1+0x17dc] ;  /* 0x0017dc00010f7983 */ /* 0x000ea80000300800 */
[----:B------:R0:W-:Y:S04]  /*93320*/  @P6 STG.E.U8 desc[UR28][R24.64], R0 ;  /* 0x0000000018006986 */ /* 0x0001e8000c10111c */
[----:B0-----:R-:W2:Y:S01]  /*93330*/  LDL.LU.64 R24, [R1+0xd98] ;  /* 0x000d980001187983 */ /* 0x001ea20000300a00 */
[----:B------:R-:W-:Y:S01]  /*93340*/  ISETP.LT.AND P4, PT, R14, UR26, !P0 ;  /* 0x0000001a0e007c0c */ /* 0x000fe2000c781270 */
[----:B------:R-:W0:Y:S01]  /*93350*/  LDCU UR26, c[0x0][0x398] ;  /* 0x00007300ff1a77ac */ /* 0x000e220008000800 */
[----:B------:R-:W-:Y:S01]  /*93360*/  ISETP.LT.AND P3, PT, R16, UR30, !P0 ;  /* 0x0000001e10007c0c */ /* 0x000fe2000c761270 */
[----:B------:R-:W2:Y:S01]  /*93370*/  LDL.LU.64 R44, [R1+0xd90] ;  /* 0x000d9000012c7983 */ /* 0x000ea20000300a00 */
[----:B------:R-:W-:Y:S01]  /*93380*/  ISETP.LT.AND P6, PT, R61, UR32, !P0 ;  /* 0x000000203d007c0c */ /* 0x000fe2000c7c1270 */
[----:B------:R-:W0:Y:S01]  /*93390*/  LDCU UR30, c[0x0][0x398] ;  /* 0x00007300ff1e77ac */ /* 0x000e220008000800 */
[C---:B------:R-:W-:Y:S01]  /*933a0*/  PRMT R2, R60.reuse, 0x7772, RZ ;  /* 0x000077723c027816 */ /* 0x040fe200000000ff */
[----:B------:R-:W2:Y:S01]  /*933b0*/  LDL.LU R54, [R1+0x17d8] ;  /* 0x0017d80001367983 */ /* 0x000ea20000300800 */
[----:B------:R-:W-:Y:S01]  /*933c0*/  PRMT R0, R60, 0x7773, RZ ;  /* 0x000077733c007816 */ /* 0x000fe200000000ff */
[----:B------:R-:W0:Y:S02]  /*933d0*/  LDCU UR32, c[0x0][0x398] ;  /* 0x00007300ff2077ac */ /* 0x000e240008000800 */
[----:B------:R-:W2:Y:S01]  /*933e0*/  LDL.LU R4, [R1+0x2c4] ;  /* 0x0002c40001047983 */ /* 0x000ea20000300800 */
[----:B------:R-:W-:Y:S01]  /*933f0*/  ISETP.LT.AND P5, PT, R8, UR34, !P0 ;  /* 0x0000002208007c0c */ /* 0x000fe2000c7a1270 */
[----:B------:R-:W0:Y:S02]  /*93400*/  LDCU UR34, c[0x0][0x398] ;  /* 0x00007300ff2277ac */ /* 0x000e240008000800 */
[----:B---3--:R3:W-:Y:S04]  /*93410*/  @P4 STG.E.U8 desc[UR28][R12.64], R2 ;  /* 0x000000020c004986 */ /* 0x0087e8000c10111c */
[----:B----4-:R4:W-:Y:S04]  /*93420*/  @P3 STG.E.U8 desc[UR28][R20.64], R0 ;  /* 0x0000000014003986 */ /* 0x0109e8000c10111c */
[----:B---3--:R-:W3:Y:S04]  /*93430*/  LDL.LU R13, [R1+0x17d4] ;  /* 0x0017d400010d7983 */ /* 0x008ee80000300800 */
[----:B------:R-:W3:Y:S04]  /*93440*/  LDL.LU.64 R36, [R1+0xd88] ;  /* 0x000d880001247983 */ /* 0x000ee80000300a00 */
[----:B----4-:R-:W4:Y:S04]  /*93450*/  LDL.LU.64 R20, [R1+0xd80] ;  /* 0x000d800001147983 */ /* 0x010f280000300a00 */
[----:B------:R-:W4:Y:S01]  /*93460*/  LDL.LU R12, [R1+0x17d0] ;  /* 0x0017d000010c7983 */ /* 0x000f220000300800 */
[----:B------:R-:W-:-:S03]  /*93470*/  PRMT R2, R5, 0x7770, RZ ;  /* 0x0000777005027816 */ /* 0x000fc600000000ff */
[----:B------:R-:W4:Y:S04]  /*93480*/  LDL.LU R60, [R1+0x17cc] ;  /* 0x0017cc00013c7983 */ /* 0x000f280000300800 */
[----:B------:R0:W-:Y:S04]  /*93490*/  @P6 STG.E.U8 desc[UR28][R6.64], R2 ;  /* 0x0000000206006986 */ /* 0x0001e8000c10111c */
[----:B0-----:R-:W4:Y:S01]  /*934a0*/  LDL.LU.64 R6, [R1+0xd78] ;  /* 0x000d780001067983 */ /* 0x001f220000300a00 */
[----:B-1----:R-:W-:Y:S01]  /*934b0*/  ISETP.LT.AND P4, PT, R49, UR36, !P0 ;  /* 0x0000002431007c0c */ /* 0x002fe2000c781270 */
[----:B------:R-:W0:Y:S01]  /*934c0*/  LDCU UR36, c[0x0][0x398] ;  /* 0x00007300ff2477ac */ /* 0x000e220008000800 */
[C---:B------:R-:W-:Y:S01]  /*934d0*/  PRMT R0, R5.reuse, 0x7771, RZ ;  /* 0x0000777105007816 */ /* 0x040fe200000000ff */
[----:B------:R-:W4:Y:S01]  /*934e0*/  LDL.LU.64 R32, [R1+0xd70] ;  /* 0x000d700001207983 */ /* 0x000f220000300a00 */
[----:B------:R-:W-:-:S03]  /*934f0*/  PRMT R2, R5, 0x7772, RZ ;  /* 0x0000777205027816 */ /* 0x000fc600000000ff */
[----:B--2---:R1:W-:Y:S04]  /*93500*/  @P5 STG.E.U8 desc[UR28][R52.64], R0 ;  /* 0x0000000034005986 */ /* 0x0043e8000c10111c */
[----:B-1----:R-:W2:Y:S04]  /*93510*/  LDL.LU R52, [R1+0x224] ;  /* 0x0002240001347983 */ /* 0x002ea80000300800 */
[----:B------:R-:W2:Y:S04]  /*93520*/  LDL.LU R9, [R1+0x17c0] ;  /* 0x0017c00001097983 */ /* 0x000ea80000300800 */
[----:B------:R-:W2:Y:S04]  /*93530*/  LDL R48, [R1+0x17c8] ;  /* 0x0017c80001307983 */ /* 0x000ea80000100800 */
[----:B------:R1:W-:Y:S04]  /*93540*/  @P4 STG.E.U8 desc[UR28][R24.64], R2 ;  /* 0x0000000218004986 */ /* 0x0003e8000c10111c */
[----:B-1----:R-:W2:Y:S04]  /*93550*/  LDL.LU.64 R24, [R1+0xd68] ;  /* 0x000d680001187983 */ /* 0x002ea80000300a00 */
[----:B------:R-:W2:Y:S01]  /*93560*/  LDL.LU.64 R56, [R1+0xd60] ;  /* 0x000d600001387983 */ /* 0x000ea20000300a00 */
[----:B------:R-:W-:Y:S01]  /*93570*/  ISETP.LT.AND P3, PT, R40, UR38, !P0 ;  /* 0x0000002628007c0c */ /* 0x000fe2000c761270 */
[----:B------:R-:W1:Y:S01]  /*93580*/  LDCU UR38, c[0x0][0x398] ;  /* 0x00007300ff2677ac */ /* 0x000e620008000800 */
[----:B------:R-:W-:-:S02]  /*93590*/  ISETP.LT.AND P6, PT, R28, UR40, !P0 ;  /* 0x000000281c007c0c */ /* 0x000fc4000c7c1270 */
[----:B------:R-:W-:Y:S01]  /*935a0*/  ISETP.LT.AND P5, PT, R55, UR42, !P0 ;  /* 0x0000002a37007c0c */ /* 0x000fe2000c7a1270 */
[----:B------:R-:W0:Y:S01]  /*935b0*/  LDCU UR40, c[0x0][0x398] ;  /* 0x00007300ff2877ac */ /* 0x000e220008000800 */
[----:B------:R-:W-:Y:S02]  /*935c0*/  ISETP.LT.AND P4, PT, R15, UR22, !P0 ;  /* 0x000000160f007c0c */ /* 0x000fe4000c781270 */
[----:B------:R-:W-:Y:S01]  /*935d0*/  PRMT R0, R5, 0x7773, RZ ;  /* 0x0000777305007816 */ /* 0x000fe200000000ff */
[----:B------:R-:W0:Y:S01]  /*935e0*/  LDCU UR22, c[0x0][0x398] ;  /* 0x00007300ff1677ac */ /* 0x000e220008000800 */
[----:B------:R-:W-:-:S03]  /*935f0*/  PRMT R2, R4, 0x7770, RZ ;  /* 0x0000777004027816 */ /* 0x000fc600000000ff */
[----:B------:R1:W-:Y:S01]  /*93600*/  @P3 STG.E.U8 desc[UR28][R44.64], R0 ;  /* 0x000000002c003986 */ /* 0x0003e2000c10111c */
[----:B------:R-:W0:Y:S03]  /*93610*/  LDCU UR42, c[0x0][0x398] ;  /* 0x00007300ff2a77ac */ /* 0x000e260008000800 */
[----:B-1----:R-:W2:Y:S01]  /*93620*/  LDL.LU R44, [R1+0x1800] ;  /* 0x00180000012c7983 */ /* 0x002ea20000300800 */
[----:B------:R-:W-:Y:S02]  /*93630*/  PRMT R0, R4, 0x7771, RZ ;  /* 0x0000777104007816 */ /* 0x000fe400000000ff */
[----:B------:R-:W-:Y:S01]  /*93640*/  ISETP.LT.AND P3, PT, R54, UR4, !P0 ;  /* 0x0000000436007c0c */ /* 0x000fe2000c761270 */
[----:B------:R-:W-:Y:S01]  /*93650*/  VIADD R3, R11, 0x2f ;  /* 0x0000002f0b037836 */ /* 0x000fe20000000000 */
[----:B------:R-:W1:Y:S01]  /*93660*/  LDCU UR4, c[0x0][0x398] ;  /* 0x00007300ff0477ac */ /* 0x000e620008000800 */
[----:B---3--:R3:W-:Y:S04]  /*93670*/  @P6 STG.E.U8 desc[UR28][R36.64], R2 ;  /* 0x0000000224006986 */ /* 0x0087e8000c10111c */
[----:B----4-:R4:W-:Y:S04]  /*93680*/  @P5 STG.E.U8 desc[UR28][R20.64], R0 ;  /* 0x0000000014005986 */ /* 0x0109e8000c10111c */
[----:B---3--:R-:W3:Y:S01]  /*93690*/  LDL.LU.64 R36, [R1+0xd50] ;  /* 0x000d500001247983 */ /* 0x008ee20000300a00 */
[----:B------:R-:W-:-:S03]  /*936a0*/  PRMT R2, R4, 0x7772, RZ ;  /* 0x0000777204027816 */ /* 0x000fc600000000ff */
[----:B------:R-:W3:Y:S04]  /*936b0*/  LDL.LU R5, [R1+0x288] ;  /* 0x0002880001057983 */ /* 0x000ee80000300800 */
[----:B----4-:R-:W4:Y:S04]  /*936c0*/  LDL.LU.64 R20, [R1+0xd58] ;  /* 0x000d580001147983 */ /* 0x010f280000300a00 */
[----:B------:R0:W-:Y:S04]  /*936d0*/  @P4 STG.E.U8 desc[UR28][R6.64], R2 ;  /* 0x0000000206004986 */ /* 0x0001e8000c10111c */
[----:B0-----:R-:W4:Y:S01]  /*936e0*/  LDL.LU.64 R6, [R1+0xd48] ;  /* 0x000d480001067983 */ /* 0x001f220000300a00 */
[----:B------:R-:W-:Y:S01]  /*936f0*/  ISETP.LT.AND P5, PT, R13, UR6, !P0 ;  /* 0x000000060d007c0c */ /* 0x000fe2000c7a1270 */
[----:B------:R-:W0:Y:S01]  /*93700*/  LDCU UR6, c[0x0][0x398] ;  /* 0x00007300ff0677ac */ /* 0x000e220008000800 */
[----:B------:R-:W-:Y:S01]  /*93710*/  ISETP.LT.AND P4, PT, R12, UR8, !P0 ;  /* 0x000000080c007c0c */ /* 0x000fe2000c781270 */
[----:B------:R-:W4:Y:S01]  /*93720*/  LDL.LU.64 R18, [R1+0xd40] ;  /* 0x000d400001127983 */ /* 0x000f220000300a00 */
[----:B------:R-:W-:Y:S01]  /*93730*/  PRMT R0, R4, 0x7773, RZ ;  /* 0x0000777304007816 */ /* 0x000fe200000000ff */
[----:B------:R-:W0:Y:S04]  /*93740*/  LDCU UR8, c[0x0][0x398] ;  /* 0x00007300ff0877ac */ /* 0x000e280008000800 */
[----:B------:R1:W-:Y:S04]  /*93750*/  @P3 STG.E.U8 desc[UR28][R32.64], R0 ;  /* 0x0000000020003986 */ /* 0x0003e8000c10111c */
[----:B-1----:R-:W4:Y:S01]  /*93760*/  LDL.LU.64 R32, [R1+0xd38] ;  /* 0x000d380001207983 */ /* 0x002f220000300a00 */
[----:B------:R-:W-:-:S05]  /*93770*/  VIADD R0, R11, 0x2e ;  /* 0x0000002e0b007836 */ /* 0x000fca0000000000 */
[----:B------:R-:W-:Y:S01]  /*93780*/  ISETP.GE.AND P3, PT, R0, UR25, PT ;  /* 0x0000001900007c0c */ /* 0x000fe2000bf66270 */
[----:B------:R-:W1:Y:S01]  /*93790*/  LDCU UR25, c[0x0][0x398] ;  /* 0x00007300ff1977ac */ /* 0x000e620008000800 */
[C---:B--2---:R-:W-:Y:S02]  /*937a0*/  PRMT R2, R52.reuse, 0x7770, RZ ;  /* 0x0000777034027816 */ /* 0x044fe400000000ff */
[----:B------:R-:W-:-:S03]  /*937b0*/  PRMT R0, R52, 0x7772, RZ ;  /* 0x0000777234007816 */ /* 0x000fc600000000ff */
[----:B------:R2:W-:Y:S04]  /*937c0*/  @P5 STG.E.U8 desc[UR28][R24.64], R2 ;  /* 0x0000000218005986 */ /* 0x0005e8000c10111c */
[----:B--2---:R-:W2:Y:S01]  /*937d0*/  LDL.LU.64 R24, [R1+0xd30] ;  /* 0x000d300001187983 */ /* 0x004ea20000300a00 */
[----:B------:R-:W-:-:S03]  /*937e0*/  PRMT R2, R52, 0x7771, RZ ;  /* 0x0000777134027816 */ /* 0x000fc600000000ff */
[----:B------:R-:W2:Y:S04]  /*937f0*/  LDL.LU R4, [R1+0x278] ;  /* 0x0002780001047983 */ /* 0x000ea80000300800 */
[----:B------:R0:W-:Y:S04]  /*93800*/  @P4 STG.E.U8 desc[UR28][R56.64], R2 ;  /* 0x0000000238004986 */ /* 0x0001e8000c10111c */
[----:B0-----:R-:W2:Y:S01]  /*93810*/  LDL.LU.64 R56, [R1+0xd28] ;  /* 0x000d280001387983 */ /* 0x001ea20000300a00 */
[----:B------:R-:W-:-:S03]  /*93820*/  PRMT R2, R52, 0x7773, RZ ;  /* 0x0000777334027816 */ /* 0x000fc600000000ff */
[----:B------:R-:W2:Y:S01]  /*93830*/  LDL.LU.64 R52, [R1+0xd20] ;  /* 0x000d200001347983 */ /* 0x000ea20000300a00 */
[----:B------:R-:W-:Y:S01]  /*93840*/  ISETP.LT.AND P6, PT, R60, UR14, !P0 ;  /* 0x0000000e3c007c0c */ /* 0x000fe2000c7c1270 */
[----:B------:R-:W0:Y:S01]  /*93850*/  LDCU UR14, c[0x0][0x398] ;  /* 0x00007300ff0e77ac */ /* 0x000e220008000800 */
[----:B------:R-:W-:Y:S02]  /*93860*/  ISETP.LT.AND P0, PT, R48, UR52, !P0 ;  /* 0x0000003430007c0c */ /* 0x000fe4000c701270 */
[----:B------:R-:W-:Y:S01]  /*93870*/  ISETP.LT.AND P5, PT, R9, UR54, !P1 ;  /* 0x0000003609007c0c */ /* 0x000fe2000cfa1270 */
[----:B------:R-:W0:Y:S01]  /*93880*/  LDCU UR52, c[0x0][0x398] ;  /* 0x00007300ff3477ac */ /* 0x000e220008000800 */
[----:B------:R-:W-:Y:S01]  /*93890*/  ISETP.LT.AND P4, PT, R14, UR56, !P1 ;  /* 0x000000380e007c0c */ /* 0x000fe2000cf81270 */
[----:B------:R-:W0:Y:S06]  /*938a0*/  LDCU UR54, c[0x0][0x398] ;  /* 0x00007300ff3677ac */ /* 0x000e2c0008000800 */
[----:B---3--:R3:W-:Y:S04]  /*938b0*/  @P6 STG.E.U8 desc[UR28][R36.64], R0 ;  /* 0x0000000024006986 */ /* 0x0087e8000c10111c */
[----:B----4-:R4:W-:Y:S01]  /*938c0*/  @P0 STG.E.U8 desc[UR28][R20.64], R2 ;  /* 0x0000000214000986 */ /* 0x0109e2000c10111c */
[----:B---3--:R-:W-:-:S03]  /*938d0*/  PRMT R0, R5, 0x7770, RZ ;  /* 0x0000777005007816 */ /* 0x008fc600000000ff */
[----:B------:R-:W3:Y:S04]  /*938e0*/  LDL.LU.64 R36, [R1+0xd18] ;  /* 0x000d180001247983 */ /* 0x000ee80000300a00 */
[----:B----4-:R-:W4:Y:S04]  /*938f0*/  LDL.LU.64 R20, [R1+0xd10] ;  /* 0x000d100001147983 */ /* 0x010f280000300a00 */
[----:B------:R0:W-:Y:S04]  /*93900*/  @P5 STG.E.U8 desc[UR28][R6.64], R0 ;  /* 0x0000000006005986 */ /* 0x0001e8000c10111c */
[----:B0-----:R-:W4:Y:S04]  /*93910*/  LDL.LU.64 R6, [R1+0xd08] ;  /* 0x000d080001067983 */ /* 0x001f280000300a00 */
[----:B------:R-:W4:Y:S01]  /*93920*/  LDL.LU R10, [R1+0x238] ;  /* 0x00023800010a7983 */ /* 0x000f220000300800 */
[----:B------:R-:W-:-:S02]  /*93930*/  ISETP.LT.AND P6, PT, R44, UR55, !P1 ;  /* 0x000000372c007c0c */ /* 0x000fc4000cfc1270 */
[----:B------:R-:W-:Y:S02]  /*93940*/  PRMT R2, R5, 0x7771, RZ ;  /* 0x0000777105027816 */ /* 0x000fe400000000ff */
[----:B------:R-:W-:Y:S02]  /*93950*/  ISETP.LT.AND P5, PT, R16, UR57, !P1 ;  /* 0x0000003910007c0c */ /* 0x000fe4000cfa1270 */
[----:B------:R-:W-:Y:S02]  /*93960*/  ISETP.LT.AND P0, PT, R61, UR58, !P1 ;  /* 0x0000003a3d007c0c */ /* 0x000fe4000cf01270 */
[----:B------:R-:W-:-:S05]  /*93970*/  PRMT R0, R5, 0x7772, RZ ;  /* 0x0000777205007816 */ /* 0x000fca00000000ff */
[----:B------:R0:W-:Y:S01]  /*93980*/  @P6 STG.E.U8 desc[UR28][R18.64], R2 ;  /* 0x0000000212006986 */ /* 0x0001e2000c10111c */
[----:B------:R-:W-:-:S03]  /*93990*/  ISETP.LT.AND P6, PT, R8, UR59, !P1 ;  /* 0x0000003b08007c0c */ /* 0x000fc6000cfc1270 */
[----:B------:R1:W-:Y:S01]  /*939a0*/  @P4 STG.E.U8 desc[UR28][R32.64], R0 ;  /* 0x0000000020004986 */ /* 0x0003e2000c10111c */
[----:B0-----:R-:W-:-:S03]  /*939b0*/  PRMT R2, R5, 0x7773, RZ ;  /* 0x0000777305027816 */ /* 0x001fc600000000ff */
[----:B-1----:R-:W4:Y:S04]  /*939c0*/  LDL.LU.64 R32, [R1+0xd00] ;  /* 0x000d000001207983 */ /* 0x002f280000300a00 */
[----:B--2---:R0:W-:Y:S01]  /*939d0*/  @P5 STG.E.U8 desc[UR28][R24.64], R2 ;  /* 0x0000000218005986 */ /* 0x0041e2000c10111c */
[----:B------:R-:W-:-:S03]  /*939e0*/  PRMT R0, R4, 0x7770, RZ ;  /* 0x0000777004007816 */ /* 0x000fc600000000ff */
[----:B0-----:R-:W2:Y:S01]  /*939f0*/  LDL.LU.64 R24, [R1+0xcf0] ;  /* 0x000cf00001187983 */ /* 0x001ea20000300a00 */
[----:B------:R-:W-:-:S03]  /*93a00*/  PRMT R2, R4, 0x7771, RZ ;  /* 0x0000777104027816 */ /* 0x000fc600000000ff */
[----:B------:R-:W2:Y:S04]  /*93a10*/  LDL.LU R5, [R1+0x2f8] ;  /* 0x0002f80001057983 */ /* 0x000ea80000300800 */
[----:B------:R-:W-:Y:S04]  /*93a20*/  @P0 STG.E.U8 desc[UR28][R56.64], R0 ;  /* 0x0000000038000986 */ /* 0x000fe8000c10111c */
[----:B------:R0:W-:Y:S04]  /*93a30*/  @P6 STG.E.U8 desc[UR28][R52.64], R2 ;  /* 0x0000000234006986 */ /* 0x0001e8000c10111c */
[----:B0-----:R-:W2:Y:S01]  /*93a40*/  LDL.LU.64 R52, [R1+0xcf8] ;  /* 0x000cf80001347983 */ /* 0x001ea20000300a00 */
[----:B------:R-:W-:-:S02]  /*93a50*/  ISETP.LT.AND P4, PT, R49, UR60, !P1 ;  /* 0x0000003c31007c0c */ /* 0x000fc4000cf81270 */
[----:B------:R-:W-:Y:S01]  /*93a60*/  ISETP.LT.AND P5, PT, R40, UR61, !P1 ;  /* 0x0000003d28007c0c */ /* 0x000fe2000cfa1270 */
[----:B------:R-:W2:Y:S01]  /*93a70*/  LDL.LU.64 R56, [R1+0xce8] ;  /* 0x000ce80001387983 */ /* 0x000ea20000300a00 */
[----:B------:R-:W-:Y:S02]  /*93a80*/  ISETP.LT.AND P0, PT, R28, UR62, !P1 ;  /* 0x0000003e1c007c0c */ /* 0x000fe4000cf01270 */
[C---:B------:R-:W-:Y:S02]  /*93a90*/  PRMT R0, R4.reuse, 0x7772, RZ ;  /* 0x0000777204007816 */ /* 0x040fe400000000ff */
[----:B------:R-:W-:Y:S02]  /*93aa0*/  PRMT R2, R4, 0x7773, RZ ;  /* 0x0000777304027816 */ /* 0x000fe400000000ff */
[----:B------:R-:W-:Y:S01]  /*93ab0*/  ISETP.LT.AND P6, PT, R55, UR10, !P1 ;  /* 0x0000000a37007c0c */ /* 0x000fe2000cfc1270 */
[----:B------:R-:W0:Y:S02]  /*93ac0*/  LDCU UR10, c[0x0][0x398] ;  /* 0x00007300ff0a77ac */ /* 0x000e240008000800 */
[----:B---3--:R1:W-:Y:S04]  /*93ad0*/  @P4 STG.E.U8 desc[UR28][R36.64], R0 ;  /* 0x0000000024004986 */ /* 0x0083e8000c10111c */
[----:B----4-:R-:W-:Y:S01]  /*93ae0*/  @P5 STG.E.U8 desc[UR28][R20.64], R2 ;  /* 0x0000000214005986 */ /* 0x010fe2000c10111c */
[----:B-1----:R-:W-:-:S05]  /*93af0*/  PRMT R0, R10, 0x7770, RZ ;  /* 0x000077700a007816 */ /* 0x002fca00000000ff */
[----:B------:R1:W-:Y:S04]  /*93b00*/  @P0 STG.E.U8 desc[UR28][R6.64], R0 ;  /* 0x0000000006000986 */ /* 0x0003e8000c10111c */
[----:B-1----:R-:W3:Y:S01]  /*93b10*/  LDL.LU.64 R6, [R1+0xce0] ;  /* 0x000ce00001067983 */ /* 0x002ee20000300a00 */
[----:B------:R-:W-:Y:S01]  /*93b20*/  ISETP.LT.AND P4, PT, R15, UR12, !P1 ;  /* 0x0000000c0f007c0c */ /* 0x000fe2000cf81270 */
[----:B------:R-:W1:Y:S01]  /*93b30*/  LDCU UR12, c[0x0][0x398] ;  /* 0x00007300ff0c77ac */ /* 0x000e620008000800 */
[----:B------:R-:W-:Y:S01]  /*93b40*/  ISETP.LT.AND P0, PT, R54, UR16, !P1 ;  /* 0x0000001036007c0c */ /* 0x000fe2000cf01270 */
[----:B------:R-:W4:Y:S01]  /*93b50*/  LDL.LU.64 R20, [R1+0xcd0] ;  /* 0x000cd00001147983 */ /* 0x000f220000300a00 */
[C---:B------:R-:W-:Y:S01]  /*93b60*/  PRMT R2, R10.reuse, 0x7771, RZ ;  /* 0x000077710a027816 */ /* 0x040fe200000000ff */
[----:B------:R-:W0:Y:S01]  /*93b70*/  LDCU UR16, c[0x0][0x398] ;  /* 0x00007300ff1077ac */ /* 0x000e220008000800 */
[C---:B------:R-:W-:Y:S01]  /*93b80*/  PRMT R0, R10.reuse, 0x7772, RZ ;  /* 0x000077720a007816 */ /* 0x040fe200000000ff */
[----:B------:R-:W4:Y:S04]  /*93b90*/  LDL.LU R4, [R1+0x2e8] ;  /* 0x0002e80001047983 */ /* 0x000f280000300800 */
[----:B------:R-:W4:Y:S04]  /*93ba0*/  LDL.LU.64 R36, [R1+0xcd8] ;  /* 0x000cd80001247983 */ /* 0x000f280000300a00 */
[----:B------:R0:W-:Y:S02]  /*93bb0*/  @P6 STG.E.U8 desc[UR28][R32.64], R2 ;  /* 0x0000000220006986 */ /* 0x0001e4000c10111c */
[----:B0-----:R-:W-:-:S02]  /*93bc0*/  PRMT R2, R10, 0x7773, RZ ;  /* 0x000077730a027816 */ /* 0x001fc400000000ff */
[----:B--2---:R0:W-:Y:S04]  /*93bd0*/  @P4 STG.E.U8 desc[UR28][R24.64], R0 ;  /* 0x0000000018004986 */ /* 0x0041e8000c10111c */
[----:B0-----:R-:W2:Y:S04]  /*93be0*/  LDL.LU.64 R24, [R1+0xcc8] ;  /* 0x000cc80001187983 */ /* 0x001ea80000300a00 */
[----:B------:R-:W2:Y:S04]  /*93bf0*/  LDL.LU.64 R32, [R1+0xcc0] ;  /* 0x000cc00001207983 */ /* 0x000ea80000300a00 */
[----:B------:R0:W-:Y:S04]  /*93c00*/  @P0 STG.E.U8 desc[UR28][R52.64], R2 ;  /* 0x0000000234000986 */ /* 0x0001e8000c10111c */
[----:B0-----:R-:W2:Y:S01]  /*93c10*/  LDL.LU.64 R52, [R1+0xcb8] ;  /* 0x000cb80001347983 */ /* 0x001ea20000300a00 */
[----:B------:R-:W-:Y:S01]  /*93c20*/  ISETP.LT.AND P5, PT, R13, UR18, !P1 ;  /* 0x000000120d007c0c */ /* 0x000fe2000cfa1270 */
[----:B------:R-:W0:Y:S01]  /*93c30*/  LDCU UR18, c[0x0][0x398] ;  /* 0x00007300ff1277ac */ /* 0x000e220008000800 */
[----:B------:R-:W-:Y:S01]  /*93c40*/  ISETP.LT.AND P4, PT, R12, UR20, !P1 ;  /* 0x000000140c007c0c */ /* 0x000fe2000cf81270 */
[----:B------:R-:W2:Y:S01]  /*93c50*/  LDL.LU R10, [R1+0x2d8] ;  /* 0x0002d800010a7983 */ /* 0x000ea20000300800 */
[C---:B------:R-:W-:Y:S01]  /*93c60*/  PRMT R0, R5.reuse, 0x7770, RZ ;  /* 0x0000777005007816 */ /* 0x040fe200000000ff */
[----:B------:R-:W0:Y:S01]  /*93c70*/  LDCU UR20, c[0x0][0x398] ;  /* 0x00007300ff1477ac */ /* 0x000e220008000800 */
[----:B------:R-:W-:Y:S01]  /*93c80*/  PRMT R2, R5, 0x7771, RZ ;  /* 0x0000777105027816 */ /* 0x000fe200000000ff */
[----:B------:R-:W2:Y:S06]  /*93c90*/  LDL.LU.64 R18, [R1+0xcb0] ;  /* 0x000cb00001127983 */ /* 0x000eac0000300a00 */
[----:B------:R0:W-:Y:S01]  /*93ca0*/  @P5 STG.E.U8 desc[UR28][R56.64], R0 ;  /* 0x0000000038005986 */ /* 0x0001e2000c10111c */
[----:B------:R-:W-:Y:S01]  /*93cb0*/  ISETP.LT.AND P6, PT, R60, UR48, !P1 ;  /* 0x000000303c007c0c */ /* 0x000fe2000cfc1270 */
[----:B------:R-:W1:Y:S01]  /*93cc0*/  LDCU UR48, c[0x0][0x398] ;  /* 0x00007300ff3077ac */ /* 0x000e620008000800 */
[----:B------:R-:W-:-:S02]  /*93cd0*/  ISETP.LT.AND P1, PT, R48, UR46, !P1 ;  /* 0x0000002e30007c0c */ /* 0x000fc4000cf21270 */
[----:B------:R-:W-:Y:S01]  /*93ce0*/  ISETP.LT.AND P5, PT, R9, UR47, !P2 ;  /* 0x0000002f09007c0c */ /* 0x000fe2000d7a1270 */
[----:B------:R-:W1:Y:S01]  /*93cf0*/  LDCU UR46, c[0x0][0x398] ;  /* 0x00007300ff2e77ac */ /* 0x000e620008000800 */
[----:B------:R-:W-:Y:S01]  /*93d00*/  ISETP.GE.AND P0, PT, R3, UR21, PT ;  /* 0x0000001503007c0c */ /* 0x000fe2000bf06270 */
[----:B------:R-:W1:Y:S01]  /*93d10*/  LDCU UR21, c[0x0][0x398] ;  /* 0x00007300ff1577ac */ /* 0x000e620008000800 */
[C---:B0-----:R-:W-:Y:S01]  /*93d20*/  PRMT R0, R5.reuse, 0x7772, RZ ;  /* 0x0000777205007816 */ /* 0x041fe200000000ff */
[----:B------:R-:W0:Y:S01]  /*93d30*/  LDCU UR47, c[0x0][0x398] ;  /* 0x00007300ff2f77ac */ /* 0x000e220008000800 */
[----:B---3--:R3:W-:Y:S04]  /*93d40*/  @P4 STG.E.U8 desc[UR28][R6.64], R2 ;  /* 0x0000000206004986 */ /* 0x0087e8000c10111c */
[----:B---3--:R-:W3:Y:S01]  /*93d50*/  LDL.LU.64 R6, [R1+0xca8] ;  /* 0x000ca80001067983 */ /* 0x008ee20000300a00 */
[----:B------:R-:W-:Y:S01]  /*93d60*/  ISETP.LT.AND P4, PT, R14, UR45, !P2 ;  /* 0x0000002d0e007c0c */ /* 0x000fe2000d781270 */
[----:B------:R-:W0:Y:S02]  /*93d70*/  LDCU UR45, c[0x0][0x398] ;  /* 0x00007300ff2d77ac */ /* 0x000e240008000800 */
[----:B----4-:R4:W-:Y:S01]  /*93d80*/  @P6 STG.E.U8 desc[UR28][R20.64], R0 ;  /* 0x0000000014006986 */ /* 0x0109e2000c10111c */
[----:B------:R-:W-:Y:S01]  /*93d90*/  ISETP.LT.AND P6, PT, R44, UR44, !P2 ;  /* 0x0000002c2c007c0c */ /* 0x000fe2000d7c1270 */
[----:B------:R-:W0:Y:S02]  /*93da0*/  LDCU UR44, c[0x0][0x398] ;  /* 0x00007300ff2c77ac */ /* 0x000e240008000800 */
[----:B------:R-:W3:Y:S01]  /*93db0*/  LDL.LU.64 R56, [R1+0xca0] ;  /* 0x000ca00001387983 */ /* 0x000ee20000300a00 */
[----:B------:R-:W-:-:S03]  /*93dc0*/  PRMT R2, R5, 0x7773, RZ ;  /* 0x0000777305027816 */ /* 0x000fc600000000ff */
[----:B----4-:R-:W4:Y:S01]  /*93dd0*/  LDL.LU.64 R20, [R1+0xc98] ;  /* 0x000c980001147983 */ /* 0x010f220000300a00 */
[----:B------:R-:W-:-:S03]  /*93de0*/  PRMT R0, R4, 0x7770, RZ ;  /* 0x0000777004007816 */ /* 0x000fc600000000ff */
[----:B------:R-:W4:Y:S04]  /*93df0*/  LDL.LU R5, [R1+0x2c8] ;  /* 0x0002c80001057983 */ /* 0x000f280000300800 */
[----:B------:R0:W-:Y:S04]  /*93e00*/  @P1 STG.E.U8 desc[UR28][R36.64], R2 ;  /* 0x0000000224001986 */ /* 0x0001e8000c10111c */
[----:B0-----:R-:W4:Y:S01]  /*93e10*/  LDL.LU.64 R36, [R1+0xc90] ;  /* 0x000c900001247983 */ /* 0x001f220000300a00 */
[----:B------:R-:W-:-:S03]  /*93e20*/  PRMT R2, R4, 0x7771, RZ ;  /* 0x0000777104027816 */ /* 0x000fc600000000ff */
[----:B--2---:R0:W-:Y:S04]  /*93e30*/  @P5 STG.E.U8 desc[UR28][R24.64], R0 ;  /* 0x0000000018005986 */ /* 0x0041e8000c10111c */
[----:B------:R2:W-:Y:S04]  /*93e40*/  @P6 STG.E.U8 desc[UR28][R32.64], R2 ;  /* 0x0000000220006986 */ /* 0x0005e8000c10111c */
[----:B0-----:R-:W4:Y:S01]  /*93e50*/  LDL.LU.64 R24, [R1+0xc88] ;  /* 0x000c880001187983 */ /* 0x001f220000300a00 */
[----:B------:R-:W-:-:S03]  /*93e60*/  PRMT R0, R4, 0x7772, RZ ;  /* 0x0000777204007816 */ /* 0x000fc600000000ff */
[----:B--2---:R-:W2:Y:S04]  /*93e70*/  LDL.LU.64 R32, [R1+0xc80] ;  /* 0x000c800001207983 */ /* 0x004ea80000300a00 */
[----:B------:R0:W-:Y:S04]  /*93e80*/  @P4 STG.E.U8 desc[UR28][R52.64], R0 ;  /* 0x0000000034004986 */ /* 0x0001e8000c10111c */
[----:B0-----:R-:W2:Y:S01]  /*93e90*/  LDL.LU.64 R52, [R1+0xc78] ;  /* 0x000c780001347983 */ /* 0x001ea20000300a00 */
[----:B------:R-:W-:Y:S01]  /*93ea0*/  ISETP.LT.AND P5, PT, R16, UR23, !P2 ;  /* 0x0000001710007c0c */ /* 0x000fe2000d7a1270 */
[----:B------:R-:W0:Y:S01]  /*93eb0*/  LDCU UR23, c[0x0][0x398] ;  /* 0x00007300ff1777ac */ /* 0x000e220008000800 */
[----:B------:R-:W-:-:S02]  /*93ec0*/  ISETP.LT.AND P1, PT, R61, UR24, !P2 ;  /* 0x000000183d007c0c */ /* 0x000fc4000d721270 */
[----:B------:R-:W-:Y:S01]  /*93ed0*/  PRMT R2, R4, 0x7773, RZ ;  /* 0x0000777304027816 */ /* 0x000fe200000000ff */
[----:B------:R-:W0:Y:S01]  /*93ee0*/  LDCU UR24, c[0x0][0x398] ;  /* 0x00007300ff1877ac */ /* 0x000e220008000800 */
[----:B------:R-:W-:-:S07]  /*93ef0*/  PRMT R0, R10, 0x7770, RZ ;  /* 0x000077700a007816 */ /* 0x000fce00000000ff */
[----:B------:R0:W-:Y:S01]  /*93f00*/  @P5 STG.E.U8 desc[UR28][R18.64], R2 ;  /* 0x0000000212005986 */ /* 0x0001e2000c10111c */
[----:B------:R-:W-:Y:S01]  /*93f10*/  ISETP.LT.AND P6, PT, R8, UR26, !P2 ;  /* 0x0000001a08007c0c */ /* 0x000fe2000d7c1270 */
[----:B------:R-:W1:Y:S01]  /*93f20*/  LDCU UR26, c[0x0][0x398] ;  /* 0x00007300ff1a77ac */ /* 0x000e620008000800 */
[----:B------:R-:W-:Y:S02]  /*93f30*/  ISETP.LT.AND P4, PT, R49, UR49, !P2 ;  /* 0x0000003131007c0c */ /* 0x000fe4000d781270 */
[----:B------:R-:W-:Y:S01]  /*93f40*/  ISETP.LT.AND P5, PT, R40, UR30, !P2 ;  /* 0x0000001e28007c0c */ /* 0x000fe2000d7a1270 */
[----:B------:R-:W1:Y:S01]  /*93f50*/  LDCU UR49, c[0x0][0x398] ;  /* 0x00007300ff3177ac */ /* 0x000e620008000800 */
[----:B------:R-:W1:Y:S01]  /*93f60*/  LDCU UR30, c[0x0][0x398] ;  /* 0x00007300ff1e77ac */ /* 0x000e620008000800 */
[C---:B0-----:R-:W-:Y:S01]  /*93f70*/  PRMT R2, R10.reuse, 0x7771, RZ ;  /* 0x000077710a027816 */ /* 0x041fe200000000ff */
[----:B---3--:R0:W-:Y:S04]  /*93f80*/  @P1 STG.E.U8 desc[UR28][R6.64], R0 ;  /* 0x0000000006001986 */ /* 0x0081e8000c10111c */
[----:B0-----:R-:W3:Y:S01]  /*93f90*/  LDL.LU.64 R6, [R1+0xc70] ;  /* 0x000c700001067983 */ /* 0x001ee20000300a00 */
[----:B------:R-:W-:-:S02]  /*93fa0*/  PRMT R0, R10, 0x7772, RZ ;  /* 0x000077720a007816 */ /* 0x000fc400000000ff */
[----:B------:R-:W-:Y:S01]  /*93fb0*/  ISETP.LT.AND P1, PT, R28, UR50, !P2 ;  /* 0x000000321c007c0c */ /* 0x000fe2000d721270 */
[----:B------:R-:W3:Y:S01]  /*93fc0*/  LDL.LU R4, [R1+0x228] ;  /* 0x0002280001047983 */ /* 0x000ee20000300800 */
[----:B------:R-:W0:Y:S03]  /*93fd0*/  LDCU UR50, c[0x0][0x398] ;  /* 0x00007300ff3277ac */ /* 0x000e260008000800 */
[----:B------:R1:W-:Y:S01]  /*93fe0*/  @P6 STG.E.U8 desc[UR28][R56.64], R2 ;  /* 0x0000000238006986 */ /* 0x0003e2000c10111c */
[----:B------:R-:W-:Y:S01]  /*93ff0*/  ISETP.LT.AND P6, PT, R55, UR51, !P2 ;  /* 0x0000003337007c0c */ /* 0x000fe2000d7c1270 */
[----:B------:R-:W0:Y:S02]  /*94000*/  LDCU UR51, c[0x0][0x398] ;  /* 0x00007300ff3377ac */ /* 0x000e240008000800 */
[----:B----4-:R4:W-:Y:S01]  /*94010*/  @P4 STG.E.U8 desc[UR28][R20.64], R0 ;  /* 0x0000000014004986 */ /* 0x0109e2000c10111c */
[----:B------:R-:W-:Y:S01]  /*94020*/  ISETP.LT.AND P4, PT, R15, UR53, !P2 ;  /* 0x000000350f007c0c */ /* 0x000fe2000d781270 */
[----:B------:R-:W0:Y:S01]  /*94030*/  LDCU UR53, c[0x0][0x398] ;  /* 0x00007300ff3577ac */ /* 0x000e220008000800 */
[----:B-1----:R-:W-:Y:S01]  /*94040*/  PRMT R2, R10, 0x7773, RZ ;  /* 0x000077730a027816 */ /* 0x002fe200000000ff */
[----:B----4-:R-:W4:Y:S01]  /*94050*/  LDL.LU.64 R20, [R1+0xc68] ;  /* 0x000c680001147983 */ /* 0x010f220000300a00 */
[----:B------:R-:W-:-:S03]  /*94060*/  PRMT R0, R5, 0x7770, RZ ;  /* 0x0000777005007816 */ /* 0x000fc600000000ff */
[----:B------:R1:W-:Y:S04]  /*94070*/  @P5 STG.E.U8 desc[UR28][R36.64], R2 ;  /* 0x0000000224005986 */ /* 0x0003e8000c10111c */
[----:B-1----:R-:W4:Y:S01]  /*94080*/  LDL.LU.64 R36, [R1+0xc60] ;  /* 0x000c600001247983 */ /* 0x002f220000300a00 */
[----:B------:R-:W-:-:S03]  /*94090*/  PRMT R2, R5, 0x7771, RZ ;  /* 0x0000777105027816 */ /* 0x000fc600000000ff */
[----:B------:R1:W-:Y:S04]  /*940a0*/  @P1 STG.E.U8 desc[UR28][R24.64], R0 ;  /* 0x0000000018001986 */ /* 0x0003e8000c10111c */
[----:B--2---:R-:W-:Y:S04]  /*940b0*/  @P6 STG.E.U8 desc[UR28][R32.64], R2 ;  /* 0x0000000220006986 */ /* 0x004fe8000c10111c */
[----:B-1----:R-:W2:Y:S01]  /*940c0*/  LDL.LU.64 R24, [R1+0xc58] ;  /* 0x000c580001187983 */ /* 0x002ea20000300a00 */
[----:B------:R-:W-:-:S05]  /*940d0*/  PRMT R0, R5, 0x7772, RZ ;  /* 0x0000777205007816 */ /* 0x000fca00000000ff */
[----:B------:R1:W-:Y:S04]  /*940e0*/  @P4 STG.E.U8 desc[UR28][R52.64], R0 ;  /* 0x0000000034004986 */ /* 0x0003e8000c10111c */
[----:B-1----:R-:W2:Y:S01]  /*940f0*/  LDL.LU.64 R52, [R1+0xc50] ;  /* 0x000c500001347983 */ /* 0x002ea20000300a00 */
[----:B------:R-:W-:Y:S02]  /*94100*/  ISETP.LT.AND P1, PT, R54, UR40, !P2 ;  /* 0x0000002836007c0c */ /* 0x000fe4000d721270 */
[----:B------:R-:W-:Y:S01]  /*94110*/  PRMT R2, R5, 0x7773, RZ ;  /* 0x0000777305027816 */ /* 0x000fe200000000ff */
[----:B------:R-:W2:Y:S01]  /*94120*/  LDL.LU R10, [R1+0x28c] ;  /* 0x00028c00010a7983 */ /* 0x000ea20000300800 */
[----:B------:R-:W-:Y:S01]  /*94130*/  ISETP.LT.AND P4, PT, R13, UR32, !P2 ;  /* 0x000000200d007c0c */ /* 0x000fe2000d781270 */
[----:B------:R-:W-:Y:S01]  /*94140*/  VIADD R0, R11, 0x30 ;  /* 0x000000300b007836 */ /* 0x000fe20000000000 */
[----:B------:R-:W-:Y:S01]  /*94150*/  ISETP.LT.AND P5, PT, R12, UR22, !P2 ;  /* 0x000000160c007c0c */ /* 0x000fe2000d7a1270 */
[----:B------:R-:W2:Y:S01]  /*94160*/  LDL.LU.64 R18, [R1+0xc48] ;  /* 0x000c480001127983 */ /* 0x000ea20000300a00 */
[----:B------:R-:W-:Y:S01]  /*94170*/  ISETP.LT.AND P6, PT, R60, UR34, !P2 ;  /* 0x000000223c007c0c */ /* 0x000fe2000d7c1270 */
[----:B------:R-:W1:Y:S02]  /*94180*/  LDCU UR40, c[0x0][0x398] ;  /* 0x00007300ff2877ac */ /* 0x000e640008000800 */
[----:B------:R-:W2:Y:S01]  /*94190*/  LDL.LU.64 R32, [R1+0xc40] ;  /* 0x000c400001207983 */ /* 0x000ea20000300a00 */
[----:B------:R-:W-:Y:S01]  /*941a0*/  ISETP.LT.AND P2, PT, R48, UR25, !P2 ;  /* 0x0000001930007c0c */ /* 0x000fe2000d741270 */
[----:B------:R-:W0:Y:S01]  /*941b0*/  LDCU UR32, c[0x0][0x398] ;  /* 0x00007300ff2077ac */ /* 0x000e220008000800 */
[----:B------:R-:W0:Y:S01]  /*941c0*/  LDCU UR22, c[0x0][0x398] ;  /* 0x00007300ff1677ac */ /* 0x000e220008000800 */
[----:B------:R-:W0:Y:S01]  /*941d0*/  LDCU UR34, c[0x0][0x398] ;  /* 0x00007300ff2277ac */ /* 0x000e220008000800 */
[----:B------:R-:W0:Y:S01]  /*941e0*/  LDCU UR25, c[0x0][0x398] ;  /* 0x00007300ff1977ac */ /* 0x000e220008000800 */
[----:B---3--:R3:W-:Y:S04]  /*941f0*/  @P1 STG.E.U8 desc[UR28][R6.64], R2 ;  /* 0x0000000206001986 */ /* 0x0087e8000c10111c */
[----:B---3--:R-:W3:Y:S01]  /*94200*/  LDL.LU.64 R6, [R1+0xc38] ;  /* 0x000c380001067983 */ /* 0x008ee20000300a00 */
[----:B------:R-:W-:Y:S01]  /*94210*/  ISETP.GE.AND P1, PT, R0, UR19, PT ;  /* 0x0000001300007c0c */ /* 0x000fe2000bf26270 */
[----:B------:R-:W0:Y:S01]  /*94220*/  LDCU UR19, c[0x0][0x398] ;  /* 0x00007300ff1377ac */ /* 0x000e220008000800 */
[----:B------:R-:W-:-:S02]  /*94230*/  PRMT R0, R4, 0x7770, RZ ;  /* 0x0000777004007816 */ /* 0x000fc400000000ff */
[----:B------:R-:W-:-:S03]  /*94240*/  PRMT R2, R4, 0x7771, RZ ;  /* 0x0000777104027816 */ /* 0x000fc600000000ff */
[----:B----4-:R4:W-:Y:S02]  /*94250*/  @P4 STG.E.U8 desc[UR28][R20.64], R0 ;  /* 0x0000000014004986 */ /* 0x0109e4000c10111c */
[C---:B----4-:R-:W-:Y:S02]  /*94260*/  PRMT R0, R4.reuse, 0x7772, RZ ;  /* 0x0000777204007816 */ /* 0x050fe400000000ff */
[----:B------:R-:W4:Y:S04]  /*94270*/  LDL.LU.64 R20, [R1+0xc28] ;  /* 0x000c280001147983 */ /* 0x000f280000300a00 */
[----:B------:R-:W-:Y:S04]  /*94280*/  @P5 STG.E.U8 desc[UR28][R36.64], R2 ;  /* 0x0000000224005986 */ /* 0x000fe8000c10111c */
[----:B------:R-:W3:Y:S04]  /*94290*/  LDL.LU R5, [R1+0x27c] ;  /* 0x00027c0001057983 */ /* 0x000ee80000300800 */
[----:B------:R-:W4:Y:S04]  /*942a0*/  LDL.LU.64 R56, [R1+0xc30] ;  /* 0x000c300001387983 */ /* 0x000f280000300a00 */
[----:B--2---:R2:W-:Y:S02]  /*942b0*/  @P6 STG.E.U8 desc[UR28][R24.64], R0 ;  /* 0x0000000018006986 */ /* 0x0045e4000c10111c */
[----:B--2---:R-:W-:-:S05]  /*942c0*/  PRMT R0, R4, 0x7773, RZ ;  /* 0x0000777304007816 */ /* 0x004fca00000000ff */
[----:B------:R2:W-:Y:S04]  /*942d0*/  @P2 STG.E.U8 desc[UR28][R52.64], R0 ;  /* 0x0000000034002986 */ /* 0x0005e8000c10111c */
[----:B--2---:R-:W2:Y:S01]  /*942e0*/  LDL.LU.64 R52, [R1+0xc20] ;  /* 0x000c200001347983 */ /* 0x004ea20000300a00 */
[----:B------:R-:W-:Y:S01]  /*942f0*/  ISETP.LT.AND P4, PT, R9, UR36, !P3 ;  /* 0x0000002409007c0c */ /* 0x000fe2000df81270 */
[----:B------:R-:W0:Y:S01]  /*94300*/  LDCU UR36, c[0x0][0x398] ;  /* 0x00007300ff2477ac */ /* 0x000e220008000800 */
[----:B------:R-:W-:Y:S01]  /*94310*/  ISETP.LT.AND P5, PT, R44, UR38, !P3 ;  /* 0x000000262c007c0c */ /* 0x000fe2000dfa1270 */
[----:B------:R-:W2:Y:S01]  /*94320*/  LDL.LU.64 R36, [R1+0xc18] ;  /* 0x000c180001247983 */ /* 0x000ea20000300a00 */
[----:B------:R-:W-:Y:S01]  /*94330*/  ISETP.LT.AND P6, PT, R14, UR42, !P3 ;  /* 0x0000002a0e007c0c */ /* 0x000fe2000dfc1270 */
[----:B------:R-:W0:Y:S01]  /*94340*/  LDCU UR38, c[0x0][0x398] ;  /* 0x00007300ff2677ac */ /* 0x000e220008000800 */
[C---:B------:R-:W-:Y:S01]  /*94350*/  PRMT R4, R10.reuse, 0x7770, RZ ;  /* 0x000077700a047816 */ /* 0x040fe200000000ff */
[----:B------:R-:W2:Y:S01]  /*94360*/  LDL.LU.64 R24, [R1+0xc08] ;  /* 0x000c080001187983 */ /* 0x000ea20000300a00 */
[C---:B------:R-:W-:Y:S01]  /*94370*/  PRMT R3, R10.reuse, 0x7771, RZ ;  /* 0x000077710a037816 */ /* 0x040fe200000000ff */
[----:B------:R-:W0:Y:S01]  /*94380*/  LDCU UR42, c[0x0][0x398] ;  /* 0x00007300ff2a77ac */ /* 0x000e220008000800 */
[----:B------:R-:W-:-:S02]  /*94390*/  PRMT R2, R10, 0x7772, RZ ;  /* 0x000077720a027816 */ /* 0x000fc400000000ff */
[----:B------:R-:W-:Y:S02]  /*943a0*/  PRMT R0, R10, 0x7773, RZ ;  /* 0x000077730a007816 */ /* 0x000fe400000000ff */
[----:B------:R-:W2:Y:S04]  /*943b0*/  LDL.LU R10, [R1+0x23c] ;  /* 0x00023c00010a7983 */ /* 0x000ea80000300800 */
[----:B------:R3:W-:Y:S04]  /*943c0*/  @P4 STG.E.U8 desc[UR28][R18.64], R4 ;  /* 0x0000000412004986 */ /* 0x0007e8000c10111c */
[----:B------:R0:W-:Y:S01]  /*943d0*/  @P5 STG.E.U8 desc[UR28][R32.64], R3 ;  /* 0x0000000320005986 */ /* 0x0001e2000c10111c */
[----:B------:R-:W-:Y:S01]  /*943e0*/  ISETP.LT.AND P2, PT, R16, UR52, !P3 ;  /* 0x0000003410007c0c */ /* 0x000fe2000df41270 */
[----:B------:R-:W0:Y:S01]  /*943f0*/  LDCU UR52, c[0x0][0x398] ;  /* 0x00007300ff3477ac */ /* 0x000e220008000800 */
[----:B------:R-:W-:-:S02]  /*94400*/  ISETP.LT.AND P4, PT, R61, UR8, !P3 ;  /* 0x000000083d007c0c */ /* 0x000fc4000df81270 */
[C---:B---3--:R-:W-:Y:S01]  /*94410*/  PRMT R4, R5.reuse, 0x7770, RZ ;  /* 0x0000777005047816 */ /* 0x048fe200000000ff */
[----:B------:R3:W-:Y:S01]  /*94420*/  @P6 STG.E.U8 desc[UR28][R6.64], R2 ;  /* 0x0000000206006986 */ /* 0x0007e2000c10111c */
[----:B0-----:R-:W-:Y:S01]  /*94430*/  PRMT R3, R5, 0x7771, RZ ;  /* 0x0000777105037816 */ /* 0x001fe200000000ff */
[----:B------:R-:W0:Y:S02]  /*94440*/  LDCU UR8, c[0x0][0x398] ;  /* 0x00007300ff0877ac */ /* 0x000e240008000800 */
[----:B---3--:R-:W3:Y:S01]  /*94450*/  LDL.LU.64 R6, [R1+0xc00] ;  /* 0x000c000001067983 */ /* 0x008ee20000300a00 */
[----:B------:R-:W-:Y:S01]  /*94460*/  ISETP.LT.AND P6, PT, R8, UR6, !P3 ;  /* 0x0000000608007c0c */ /* 0x000fe2000dfc1270 */
[----:B------:R-:W0:Y:S02]  /*94470*/  LDCU UR6, c[0x0][0x398] ;  /* 0x00007300ff0677ac */ /* 0x000e240008000800 */
[----:B----4-:R4:W-:Y:S04]  /*94480*/  @P2 STG.E.U8 desc[UR28][R20.64], R0 ;  /* 0x0000000014002986 */ /* 0x0109e8000c10111c */
[----:B------:R-:W3:Y:S04]  /*94490*/  LDL.LU.64 R32, [R1+0xc10] ;  /* 0x000c100001207983 */ /* 0x000ee80000300a00 */
[----:B------:R-:W-:Y:S04]  /*944a0*/  @P4 STG.E.U8 desc[UR28][R56.64], R4 ;  /* 0x0000000438004986 */ /* 0x000fe8000c10111c */
[----:B----4-:R-:W4:Y:S04]  /*944b0*/  LDL.LU.64 R20, [R1+0xbf8] ;  /* 0x000bf80001147983 */ /* 0x010f280000300a00 */
[----:B--2---:R2:W-:Y:S04]  /*944c0*/  @P6 STG.E.U8 desc[UR28][R52.64], R3 ;  /* 0x0000000334006986 */ /* 0x0045e8000c10111c */
[----:B--2---:R-:W2:Y:S01]  /*944d0*/  LDL.LU.64 R52, [R1+0xbe8] ;  /* 0x000be80001347983 */ /* 0x004ea20000300a00 */
[----:B------:R-:W-:Y:S01]  /*944e0*/  ISETP.LT.AND P2, PT, R49, UR4, !P3 ;  /* 0x0000000431007c0c */ /* 0x000fe2000df41270 */
[----:B------:R-:W0:Y:S01]  /*944f0*/  LDCU UR4, c[0x0][0x398] ;  /* 0x00007300ff0477ac */ /* 0x000e220008000800 */
[----:B------:R-:W-:-:S02]  /*94500*/  ISETP.LT.AND P5, PT, R40, UR10, !P3 ;  /* 0x0000000a28007c0c */ /* 0x000fc4000dfa1270 */
[----:B------:R-:W-:Y:S01]  /*94510*/  ISETP.LT.AND P4, PT, R28, UR14, !P3 ;  /* 0x0000000e1c007c0c */ /* 0x000fe2000df81270 */
[----:B------:R-:W0:Y:S01]  /*94520*/  LDCU UR10, c[0x0][0x398] ;  /* 0x00007300ff0a77ac */ /* 0x000e220008000800 */
[C---:B------:R-:W-:Y:S02]  /*94530*/  PRMT R2, R5.reuse, 0x7772, RZ ;  /* 0x0000777205027816 */ /* 0x040fe400000000ff */
[----:B------:R-:W-:Y:S01]  /*94540*/  PRMT R0, R5, 0x7773, RZ ;  /* 0x0000777305007816 */ /* 0x000fe200000000ff */
[----:B------:R-:W0:Y:S01]  /*94550*/  LDCU UR14, c[0x0][0x398] ;  /* 0x00007300ff0e77ac */ /* 0x000e220008000800 */
[----:B------:R-:W2:Y:S04]  /*94560*/  LDL.LU R5, [R1+0x2fc] ;  /* 0x0002fc0001057983 */ /* 0x000ea80000300800 */
[----:B------:R1:W-:Y:S04]  /*94570*/  @P2 STG.E.U8 desc[UR28][R36.64], R2 ;  /* 0x0000000224002986 */ /* 0x0003e8000c10111c */
[----:B------:R-:W2:Y:S04]  /*94580*/  LDL.LU.64 R18, [R1+0xbf0] ;  /* 0x000bf00001127983 */ /* 0x000ea80000300a00 */
[----:B------:R0:W-:Y:S01]  /*94590*/  @P5 STG.E.U8 desc[UR28][R24.64], R0 ;  /* 0x0000000018005986 */ /* 0x0001e2000c10111c */
[----:B-1----:R-:W-:-:S03]  /*945a0*/  PRMT R2, R10, 0x7770, RZ ;  /* 0x000077700a027816 */ /* 0x002fc600000000ff */
[----:B------:R-:W2:Y:S04]  /*945b0*/  LDL.LU.64 R56, [R1+0xbe0] ;  /* 0x000be00001387983 */ /* 0x000ea80000300a00 */
[----:B0-----:R-:W2:Y:S01]  /*945c0*/  LDL.LU.64 R24, [R1+0xbd8] ;  /* 0x000bd80001187983 */ /* 0x001ea20000300a00 */
[----:B------:R-:W-:Y:S02]  /*945d0*/  ISETP.LT.AND P5, PT, R55, UR12, !P3 ;  /* 0x0000000c37007c0c */ /* 0x000fe4000dfa1270 */
[----:B------:R-:W-:Y:S01]  /*945e0*/  ISETP.LT.AND P6, PT, R15, UR16, !P3 ;  /* 0x000000100f007c0c */ /* 0x000fe2000dfc1270 */
[----:B------:R-:W-:Y:S01]  /*945f0*/  VIADD R0, R11, 0x31 ;  /* 0x000000310b007836 */ /* 0x000fe20000000000 */
[----:B------:R-:W-:Y:S01]  /*94600*/  PRMT R3, R10, 0x7771, RZ ;  /* 0x000077710a037816 */ /* 0x000fe200000000ff */
[----:B------:R-:W0:Y:S03]  /*94610*/  LDCU UR12, c[0x0][0x398] ;  /* 0x00007300ff0c77ac */ /* 0x000e260008000800 */
[----:B------:R-:W-:Y:S01]  /*94620*/  ISETP.GE.AND P2, PT, R0, UR11, PT ;  /* 0x0000000b00007c0c */ /* 0x000fe2000bf46270 */
[----:B------:R-:W1:Y:S01]  /*94630*/  LDCU UR11, c[0x0][0x398] ;  /* 0x00007300ff0b77ac */ /* 0x000e620008000800 */
[----:B------:R-:W-:Y:S01]  /*94640*/  PRMT R0, R10, 0x7773, RZ ;  /* 0x000077730a007816 */ /* 0x000fe200000000ff */
[----:B------:R-:W0:Y:S01]  /*94650*/  LDCU UR16, c[0x0][0x398] ;  /* 0x00007300ff1077ac */ /* 0x000e220008000800 */
[----:B---3--:R3:W-:Y:S04]  /*94660*/  @P4 STG.E.U8 desc[UR28][R6.64], R2 ;  /* 0x0000000206004986 */ /* 0x0087e8000c10111c */
[----:B---3--:R-:W3:Y:S01]  /*94670*/  LDL.LU.64 R6, [R1+0xbd0] ;  /* 0x000bd00001067983 */ /* 0x008ee20000300a00 */
[----:B------:R-:W-:Y:S01]  /*94680*/  ISETP.LT.AND P4, PT, R54, UR18, !P3 ;  /* 0x0000001236007c0c */ /* 0x000fe2000df81270 */
[----:B------:R-:W0:Y:S01]  /*94690*/  LDCU UR18, c[0x0][0x398] ;  /* 0x00007300ff1277ac */ /* 0x000e220008000800 */
[----:B------:R-:W-:-:S02]  /*946a0*/  PRMT R2, R10, 0x7772, RZ ;  /* 0x000077720a027816 */ /* 0x000fc400000000ff */
[----:B------:R-:W3:Y:S04]  /*946b0*/  LDL.LU R10, [R1+0x2ec] ;  /* 0x0002ec00010a7983 */ /* 0x000ee80000300800 */
[----:B------:R-:W-:Y:S04]  /*946c0*/  @P5 STG.E.U8 desc[UR28][R32.64], R3 ;  /* 0x0000000320005986 */ /* 0x000fe8000c10111c */
[----:B----4-:R-:W-:Y:S04]  /*946d0*/  @P6 STG.E.U8 desc[UR28][R20.64], R2 ;  /* 0x0000000214006986 */ /* 0x010fe8000c10111c */
[----:B------:R-:W4:Y:S04]  /*946e0*/  LDL.LU.64 R36, [R1+0xbc8] ;  /* 0x000bc80001247983 */ /* 0x000f280000300a00 */
[----:B--2---:R2:W-:Y:S04]  /*946f0*/  @P4 STG.E.U8 desc[UR28][R52.64], R0 ;  /* 0x0000000034004986 */ /* 0x0045e8000c10111c */
[----:B--2---:R-:W2:Y:S04]  /*94700*/  LDL.LU.64 R52, [R1+0xbc0] ;  /* 0x000bc00001347983 */ /* 0x004ea80000300a00 */
[----:B------:R-:W2:Y:S01]  /*94710*/  LDL.LU.64 R20, [R1+0xbb8] ;  /* 0x000bb80001147983 */ /* 0x000ea20000300a00 */
[----:B------:R-:W-:Y:S01]  /*94720*/  ISETP.LT.AND P6, PT, R13, UR20, !P3 ;  /* 0x000000140d007c0c */ /* 0x000fe2000dfc1270 */
[----:B------:R-:W0:Y:S01]  /*94730*/  LDCU UR20, c[0x0][0x398] ;  /* 0x00007300ff1477ac */ /* 0x000e220008000800 */
[----:B------:R-:W-:Y:S01]  /*94740*/  ISETP.LT.AND P5, PT, R12, UR21, !P3 ;  /* 0x000000150c007c0c */ /* 0x000fe2000dfa1270 */
[----:B------:R-:W2:Y:S01]  /*94750*/  LDL.LU.64 R32, [R1+0xba8] ;  /* 0x000ba80001207983 */ /* 0x000ea20000300a00 */
[----:B------:R-:W-:Y:S01]  /*94760*/  ISETP.LT.AND P4, PT, R60, UR46, !P3 ;  /* 0x0000002e3c007c0c */ /* 0x000fe2000df81270 */
[----:B------:R-:W0:Y:S01]  /*94770*/  LDCU UR21, c[0x0][0x398] ;  /* 0x00007300ff1577ac */ /* 0x000e220008000800 */
[----:B------:R-:W-:-:S02]  /*94780*/  ISETP.LT.AND P3, PT, R48, UR45, !P3 ;  /* 0x0000002d30007c0c */ /* 0x000fc4000df61270 */
[C---:B------:R-:W-:Y:S01]  /*94790*/  PRMT R4, R5.reuse, 0x7770, RZ ;  /* 0x0000777005047816 */ /* 0x040fe200000000ff */
[----:B------:R-:W0:Y:S01]  /*947a0*/  LDCU UR45, c[0x0][0x398] ;  /* 0x00007300ff2d77ac */ /* 0x000e220008000800 */
[C---:B------:R-:W-:Y:S02]  /*947b0*/  PRMT R3, R5.reuse, 0x7771, RZ ;  /* 0x0000777105037816 */ /* 0x040fe400000000ff */
[C---:B------:R-:W-:Y:S02]  /*947c0*/  PRMT R2, R5.reuse, 0x7772, RZ ;  /* 0x0000777205027816 */ /* 0x040fe400000000ff */
[----:B------:R-:W-:Y:S01]  /*947d0*/  PRMT R0, R5, 0x7773, RZ ;  /* 0x0000777305007816 */ /* 0x000fe200000000ff */
[----:B------:R-:W0:Y:S01]  /*947e0*/  LDCU UR46, c[0x0][0x398] ;  /* 0x00007300ff2e77ac */ /* 0x000e220008000800 */
[----:B------:R-:W2:Y:S04]  /*947f0*/  LDL.LU R5, [R1+0x2dc] ;  /* 0x0002dc0001057983 */ /* 0x000ea80000300800 */
[----:B------:R0:W-:Y:S04]  /*94800*/  @P6 STG.E.U8 desc[UR28][R18.64], R4 ;  /* 0x0000000412006986 */ /* 0x0001e8000c10111c */
[----:B------:R-:W-:Y:S04]  /*94810*/  @P5 STG.E.U8 desc[UR28][R56.64], R3 ;  /* 0x0000000338005986 */ /* 0x000fe8000c10111c */
[----:B------:R-:W-:Y:S04]  /*94820*/  @P4 STG.E.U8 desc[UR28][R24.64], R2 ;  /* 0x0000000218004986 */ /* 0x000fe8000c10111c */
[----:B------:R-:W2:Y:S04]  /*94830*/  LDL.LU.64 R22, [R1+0xbb0] ;  /* 0x000bb00001167983 */ /* 0x000ea80000300a00 */
[----:B0-----:R-:W2:Y:S01]  /*94840*/  LDL.LU.64 R18, [R1+0xba0] ;  /* 0x000ba00001127983 */ /* 0x001ea20000300a00 */
[----:B------:R-:W-:Y:S01]  /*94850*/  ISETP.LT.AND P4, PT, R9, UR44, !P0 ;  /* 0x0000002c09007c0c */ /* 0x000fe2000c781270 */
[----:B------:R-:W0:Y:S01]  /*94860*/  LDCU UR44, c[0x0][0x398] ;  /* 0x00007300ff2c77ac */ /* 0x000e220008000800 */
[----:B------:R-:W-:-:S02]  /*94870*/  ISETP.LT.AND P5, PT, R44, UR23, !P0 ;  /* 0x000000172c007c0c */ /* 0x000fc4000c7a1270 */
[----:B------:R-:W-:Y:S01]  /*94880*/  ISETP.LT.AND P6, PT, R14, UR47, !P0 ;  /* 0x0000002f0e007c0c */ /* 0x000fe2000c7c1270 */
[----:B------:R-:W0:Y:S01]  /*94890*/  LDCU UR23, c[0x0][0x398] ;  /* 0x00007300ff1777ac */ /* 0x000e220008000800 */
[----:B------:R-:W0:Y:S01]  /*948a0*/  LDCU UR47, c[0x0][0x398] ;  /* 0x00007300ff2f77ac */ /* 0x000e220008000800 */
[----:B---3--:R3:W-:Y:S04]  /*948b0*/  @P3 STG.E.U8 desc[UR28][R6.64], R0 ;  /* 0x0000000006003986 */ /* 0x0087e8000c10111c */
[----:B---3--:R-:W3:Y:S04]  /*948c0*/  LDL.LU.64 R6, [R1+0xb98] ;  /* 0x000b980001067983 */ /* 0x008ee80000300a00 */
[----:B------:R-:W3:Y:S01]  /*948d0*/  LDL.LU.64 R24, [R1+0xb88] ;  /* 0x000b880001187983 */ /* 0x000ee20000300a00 */
[----:B------:R-:W-:-:S02]  /*948e0*/  PRMT R4, R10, 0x7770, RZ ;  /* 0x000077700a047816 */ /* 0x000fc400000000ff */
[C---:B------:R-:W-:Y:S02]  /*948f0*/  PRMT R3, R10.reuse, 0x7771, RZ ;  /* 0x000077710a037816 */ /* 0x040fe400000000ff */
[----:B------:R-:W-:Y:S01]  /*94900*/  PRMT R2, R10, 0x7772, RZ ;  /* 0x000077720a027816 */ /* 0x000fe200000000ff */
[----:B----4-:R-:W-:Y:S04]  /*94910*/  @P4 STG.E.U8 desc[UR28][R36.64], R4 ;  /* 0x0000000424004986 */ /* 0x010fe8000c10111c */
[----:B--2---:R2:W-:Y:S04]  /*94920*/  @P5 STG.E.U8 desc[UR28][R52.64], R3 ;  /* 0x0000000334005986 */ /* 0x0045e8000c10111c */
[----:B------:R4:W-:Y:S04]  /*94930*/  @P6 STG.E.U8 desc[UR28][R20.64], R2 ;  /* 0x0000000214006986 */ /* 0x0009e8000c10111c */
[----:B--2---:R-:W2:Y:S04]  /*94940*/  LDL.LU R52, [R1+0x2cc] ;  /* 0x0002cc0001347983 */ /* 0x004ea80000300800 */
[----:B----4-:R-:W4:Y:S01]  /*94950*/  LDL.LU.64 R20, [R1+0xb90] ;  /* 0x000b900001147983 */ /* 0x010f220000300a00 */
[----:B------:R-:W-:Y:S01]  /*94960*/  ISETP.LT.AND P3, PT, R16, UR24, !P0 ;  /* 0x0000001810007c0c */ /* 0x000fe2000c761270 */
[----:B------:R-:W0:Y:S01]  /*94970*/  LDCU UR24, c[0x0][0x398] ;  /* 0x00007300ff1877ac */ /* 0x000e220008000800 */
[----:B------:R-:W-:Y:S01]  /*94980*/  ISETP.LT.AND P5, PT, R61, UR26, !P0 ;  /* 0x0000001a3d007c0c */ /* 0x000fe2000c7a1270 */
[----:B------:R-:W4:Y:S01]  /*94990*/  LDL.LU.64 R56, [R1+0xb80] ;  /* 0x000b800001387983 */ /* 0x000f220000300a00 */
[----:B------:R-:W-:Y:S01]  /*949a0*/  ISETP.LT.AND P6, PT, R8, UR49, !P0 ;  /* 0x0000003108007c0c */ /* 0x000fe2000c7c1270 */
[----:B------:R-:W0:Y:S01]  /*949b0*/  LDCU UR26, c[0x0][0x398] ;  /* 0x00007300ff1a77ac */ /* 0x000e220008000800 */
[----:B------:R-:W-:Y:S01]  /*949c0*/  ISETP.LT.AND P4, PT, R49, UR30, !P0 ;  /* 0x0000001e31007c0c */ /* 0x000fe2000c781270 */
[----:B------:R-:W4:Y:S01]  /*949d0*/  LDL.LU.64 R36, [R1+0xb78] ;  /* 0x000b780001247983 */ /* 0x000f220000300a00 */
[----:B------:R-:W-:Y:S01]  /*949e0*/  PRMT R0, R10, 0x7773, RZ ;  /* 0x000077730a007816 */ /* 0x000fe200000000ff */
[----:B------:R-:W0:Y:S01]  /*949f0*/  LDCU UR30, c[0x0][0x398] ;  /* 0x00007300ff1e77ac */ /* 0x000e220008000800 */
[----:B------:R-:W-:-:S02]  /*94a00*/  PRMT R4, R5, 0x7770, RZ ;  /* 0x0000777005047816 */ /* 0x000fc400000000ff */
[C---:B------:R-:W-:Y:S01]  /*94a10*/  PRMT R3, R5.reuse, 0x7771, RZ ;  /* 0x0000777105037816 */ /* 0x040fe200000000ff */
[----:B------:R1:W-:Y:S01]  /*94a20*/  @P3 STG.E.U8 desc[UR28][R32.64], R0 ;  /* 0x0000000020003986 */ /* 0x0003e2000c10111c */
[C---:B------:R-:W-:Y:S02]  /*94a30*/  PRMT R2, R5.reuse, 0x7772, RZ ;  /* 0x0000777205027816 */ /* 0x040fe400000000ff */
[----:B------:R-:W-:Y:S01]  /*94a40*/  ISETP.LT.AND P3, PT, R40, UR48, !P0 ;  /* 0x0000003028007c0c */ /* 0x000fe2000c761270 */
[----:B------:R-:W0:Y:S01]  /*94a50*/  LDCU UR48, c[0x0][0x398] ;  /* 0x00007300ff3077ac */ /* 0x000e220008000800 */
[----:B------:R-:W-:Y:S04]  /*94a60*/  @P5 STG.E.U8 desc[UR28][R22.64], R4 ;  /* 0x0000000416005986 */ /* 0x000fe8000c10111c */
[----:B-1----:R-:W4:Y:S04]  /*94a70*/  LDL.LU.64 R32, [R1+0xb68] ;  /* 0x000b680001207983 */ /* 0x002f280000300a00 */
[----:B------:R-:W4:Y:S04]  /*94a80*/  LDL.LU R53, [R1+0x22c] ;  /* 0x00022c0001357983 */ /* 0x000f280000300800 */
[----:B------:R-:W-:Y:S01]  /*94a90*/  @P6 STG.E.U8 desc[UR28][R18.64], R3 ;  /* 0x0000000312006986 */ /* 0x000fe2000c10111c */
[----:B------:R-:W-:-:S02]  /*94aa0*/  PRMT R0, R5, 0x7773, RZ ;  /* 0x0000777305007816 */ /* 0x000fc400000000ff */
[----:B------:R-:W-:Y:S01]  /*94ab0*/  ISETP.LT.AND P5, PT, R28, UR40, !P0 ;  /* 0x000000281c007c0c */ /* 0x000fe2000c7a1270 */
[----:B------:R-:W1:Y:S01]  /*94ac0*/  LDCU UR40, c[0x0][0x398] ;  /* 0x00007300ff2877ac */ /* 0x000e620008000800 */
[----:B---3--:R3:W-:Y:S04]  /*94ad0*/  @P4 STG.E.U8 desc[UR28][R6.64], R2 ;  /* 0x0000000206004986 */ /* 0x0087e8000c10111c */
[----:B---3--:R-:W3:Y:S04]  /*94ae0*/  LDL.LU.64 R6, [R1+0xb60] ;  /* 0x000b600001067983 */ /* 0x008ee80000300a00 */
[----:B------:R0:W-:Y:S04]  /*94af0*/  @P3 STG.E.U8 desc[UR28][R24.64], R0 ;  /* 0x0000000018003986 */ /* 0x0001e8000c10111c */
[----:B0-----:R-:W3:Y:S01]  /*94b00*/  LDL.LU.64 R24, [R1+0xb70] ;  /* 0x000b700001187983 */ /* 0x001ee20000300a00 */
[----:B--2---:R-:W-:-:S05]  /*94b10*/  PRMT R4, R52, 0x7770, RZ ;  /* 0x0000777034047816 */ /* 0x004fca00000000ff */
[----:B----4-:R0:W-:Y:S04]  /*94b20*/  @P5 STG.E.U8 desc[UR28][R20.64], R4 ;  /* 0x0000000414005986 */ /* 0x0101e8000c10111c */
[----:B0-----:R-:W2:Y:S01]  /*94b30*/  LDL.LU.64 R20, [R1+0xb58] ;  /* 0x000b580001147983 */ /* 0x001ea20000300a00 */
[----:B------:R-:W-:Y:S01]  /*94b40*/  ISETP.LT.AND P6, PT, R55, UR32, !P0 ;  /* 0x0000002037007c0c */ /* 0x000fe2000c7c1270 */
[----:B------:R-:W0:Y:S01]  /*94b50*/  LDCU UR32, c[0x0][0x398] ;  /* 0x00007300ff2077ac */ /* 0x000e220008000800 */
[----:B------:R-:W-:Y:S02]  /*94b60*/  ISETP.LT.AND P3, PT, R15, UR22, !P0 ;  /* 0x000000160f007c0c */ /* 0x000fe4000c761270 */
[----:B------:R-:W-:Y:S01]  /*94b70*/  PRMT R3, R52, 0x7771, RZ ;  /* 0x0000777134037816 */ /* 0x000fe200000000ff */
[----:B------:R-:W4:Y:S01]  /*94b80*/  LDCU UR22, c[0x0][0x398] ;  /* 0x00007300ff1677ac */ /* 0x000f220008000800 */
[----:B------:R-:W-:-:S02]  /*94b90*/  ISETP.LT.AND P4, PT, R54, UR19, !P0 ;  /* 0x0000001336007c0c */ /* 0x000fc4000c781270 */
[C---:B------:R-:W-:Y:S01]  /*94ba0*/  PRMT R2, R52.reuse, 0x7772, RZ ;  /* 0x0000777234027816 */ /* 0x040fe200000000ff */
[----:B------:R-:W0:Y:S01]  /*94bb0*/  LDCU UR19, c[0x0][0x398] ;  /* 0x00007300ff1377ac */ /* 0x000e220008000800 */
[----:B------:R-:W-:Y:S02]  /*94bc0*/  PRMT R0, R52, 0x7773, RZ ;  /* 0x0000777334007816 */ /* 0x000fe400000000ff */
[----:B------:R-:W4:Y:S04]  /*94bd0*/  LDL.LU R52, [R1+0x260] ;  /* 0x0002600001347983 */ /* 0x000f280000300800 */
[----:B------:R0:W-:Y:S01]  /*94be0*/  @P6 STG.E.U8 desc[UR28][R56.64], R3 ;  /* 0x0000000338006986 */ /* 0x0001e2000c10111c */
[----:B------:R-:W-:Y:S01]  /*94bf0*/  ISETP.LT.AND P6, PT, R13, UR34, !P0 ;  /* 0x000000220d007c0c */ /* 0x000fe2000c7c1270 */
[----:B------:R-:W1:Y:S02]  /*94c00*/  LDCU UR34, c[0x0][0x398] ;  /* 0x00007300ff2277ac */ /* 0x000e640008000800 */
[----:B------:R0:W-:Y:S01]  /*94c10*/  @P3 STG.E.U8 desc[UR28][R36.64], R2 ;  /* 0x0000000224003986 */ /* 0x0001e2000c10111c */
[----:B------:R-:W-:Y:S01]  /*94c20*/  ISETP.LT.AND P5, PT, R12, UR25, !P0 ;  /* 0x000000190c007c0c */ /* 0x000fe2000c7a1270 */
[----:B------:R-:W1:Y:S02]  /*94c30*/  LDCU UR25, c[0x0][0x398] ;  /* 0x00007300ff1977ac */ /* 0x000e640008000800 */
[----:B0-----:R-:W4:Y:S04]  /*94c40*/  LDL.LU.64 R56, [R1+0xb50] ;  /* 0x000b500001387983 */ /* 0x001f280000300a00 */
[----:B------:R-:W4:Y:S01]  /*94c50*/  LDL.LU.64 R36, [R1+0xb48] ;  /* 0x000b480001247983 */ /* 0x000f220000300a00 */
[----:B------:R-:W-:-:S03]  /*94c60*/  PRMT R2, R53, 0x7770, RZ ;  /* 0x0000777035027816 */ /* 0x000fc600000000ff */
[----:B------:R0:W-:Y:S01]  /*94c70*/  @P4 STG.E.U8 desc[UR28][R32.64], R0 ;  /* 0x0000000020004986 */ /* 0x0001e2000c10111c */
[----:B------:R-:W-:-:S03]  /*94c80*/  PRMT R3, R53, 0x7771, RZ ;  /* 0x0000777135037816 */ /* 0x000fc600000000ff */
[----:B0-----:R-:W4:Y:S01]  /*94c90*/  LDL.LU.64 R32, [R1+0xb40] ;  /* 0x000b400001207983 */ /* 0x001f220000300a00 */
[----:B------:R-:W-:Y:S01]  /*94ca0*/  ISETP.LT.AND P4, PT, R60, UR36, !P0 ;  /* 0x000000243c007c0c */ /* 0x000fe2000c781270 */
[----:B------:R-:W-:Y:S01]  /*94cb0*/  VIADD R0, R11, 0x32 ;  /* 0x000000320b007836 */ /* 0x000fe20000000000 */
[----:B------:R-:W0:Y:S04]  /*94cc0*/  LDCU UR36, c[0x0][0x398] ;  /* 0x00007300ff2477ac */ /* 0x000e280008000800 */
[----:B------:R-:W-:Y:S01]  /*94cd0*/  ISETP.GE.AND P3, PT, R0, UR15, PT ;  /* 0x0000000f00007c0c */ /* 0x000fe2000bf66270 */
[----:B------:R-:W0:Y:S01]  /*94ce0*/  LDCU UR15, c[0x0][0x398] ;  /* 0x00007300ff0f77ac */ /* 0x000e220008000800 */
[----:B------:R-:W-:Y:S01]  /*94cf0*/  PRMT R0, R53, 0x7772, RZ ;  /* 0x0000777235007816 */ /* 0x000fe200000000ff */
[----:B---3--:R3:W-:Y:S04]  /*94d00*/  @P6 STG.E.U8 desc[UR28][R6.64], R2 ;  /* 0x0000000206006986 */ /* 0x0087e8000c10111c */
[----:B---3--:R-:W3:Y:S04]  /*94d10*/  LDL.LU.64 R6, [R1+0xb38] ;  /* 0x000b380001067983 */ /* 0x008ee80000300a00 */
[----:B------:R-:W3:Y:S04]  /*94d20*/  LDL.LU R5, [R1+0x250] ;  /* 0x0002500001057983 */ /* 0x000ee80000300800 */
[----:B------:R-:W3:Y:S04]  /*94d30*/  LDL.LU.64 R22, [R1+0xb30] ;  /* 0x000b300001167983 */ /* 0x000ee80000300a00 */
[----:B------:R-:W3:Y:S04]  /*94d40*/  LDL.LU.64 R18, [R1+0xb28] ;  /* 0x000b280001127983 */ /* 0x000ee80000300a00 */
[----:B------:R0:W-:Y:S04]  /*94d50*/  @P5 STG.E.U8 desc[UR28][R24.64], R3 ;  /* 0x0000000318005986 */ /* 0x0001e8000c10111c */
[----:B0-----:R-:W3:Y:S04]  /*94d60*/  LDL.LU.64 R24, [R1+0xb20] ;  /* 0x000b200001187983 */ /* 0x001ee80000300a00 */
[----:B--2---:R0:W-:Y:S04]  /*94d70*/  @P4 STG.E.U8 desc[UR28][R20.64], R0 ;  /* 0x0000000014004986 */ /* 0x0041e8000c10111c */
[----:B0-----:R-:W2:Y:S01]  /*94d80*/  LDL.LU.64 R20, [R1+0xb18] ;  /* 0x000b180001147983 */ /* 0x001ea20000300a00 */
[----:B------:R-:W-:Y:S01]  /*94d90*/  ISETP.LT.AND P0, PT, R48, UR38, !P0 ;  /* 0x0000002630007c0c */ /* 0x000fe2000c701270 */
[----:B------:R-:W0:Y:S01]  /*94da0*/  LDCU UR38, c[0x0][0x398] ;  /* 0x00007300ff2677ac */ /* 0x000e220008000800 */
[----:B------:R-:W-:-:S02]  /*94db0*/  ISETP.LT.AND P6, PT, R9, UR50, !P1 ;  /* 0x0000003209007c0c */ /* 0x000fc4000cfc1270 */
[----:B------:R-:W-:Y:S01]  /*94dc0*/  ISETP.LT.AND P5, PT, R44, UR42, !P1 ;  /* 0x0000002a2c007c0c */ /* 0x000fe2000cfa1270 */
[----:B------:R-:W0:Y:S01]  /*94dd0*/  LDCU UR42, c[0x0][0x398] ;  /* 0x00007300ff2a77ac */ /* 0x000e220008000800 */
[----:B------:R-:W-:Y:S02]  /*94de0*/  ISETP.LT.AND P4, PT, R14, UR8, !P1 ;  /* 0x000000080e007c0c */ /* 0x000fe4000cf81270 */
[----:B------:R-:W-:Y:S01]  /*94df0*/  PRMT R2, R53, 0x7773, RZ ;  /* 0x0000777335027816 */ /* 0x000fe200000000ff */
[----:B------:R-:W0:Y:S01]  /*94e00*/  LDCU UR8, c[0x0][0x398] ;  /* 0x00007300ff0877ac */ /* 0x000e220008000800 */
[----:B----4-:R-:W-:-:S03]  /*94e10*/  PRMT R0, R52, 0x7770, RZ ;  /* 0x0000777034007816 */ /* 0x010fc600000000ff */
[----:B------:R4:W-:Y:S04]  /*94e20*/  @P0 STG.E.U8 desc[UR28][R56.64], R2 ;  /* 0x0000000238000986 */ /* 0x0009e8000c10111c */
[----:B------:R0:W-:Y:S01]  /*94e30*/  @P6 STG.E.U8 desc[UR28][R36.64], R0 ;  /* 0x0000000024006986 */ /* 0x0001e2000c10111c */
[----:B------:R-:W-:Y:S01]  /*94e40*/  ISETP.LT.AND P6, PT, R16, UR6, !P1 ;  /* 0x0000000610007c0c */ /* 0x000fe2000cfc1270 */
[----:B------:R-:W1:Y:S02]  /*94e50*/  LDCU UR6, c[0x0][0x398] ;  /* 0x00007300ff0677ac */ /* 0x000e640008000800 */
[----:B----4-:R-:W4:Y:S01]  /*94e60*/  LDL.LU.64 R56, [R1+0xb10] ;  /* 0x000b100001387983 */ /* 0x010f220000300a00 */
[----:B------:R-:W-:-:S03]  /*94e70*/  PRMT R2, R52, 0x7771, RZ ;  /* 0x0000777134027816 */ /* 0x000fc600000000ff */
[----:B------:R-:W4:Y:S01]  /*94e80*/  LDL.LU R53, [R1+0x210] ;  /* 0x0002100001357983 */ /* 0x000f220000300800 */
[----:B0-----:R-:W-:Y:S02]  /*94e90*/  PRMT R0, R52, 0x7772, RZ ;  /* 0x0000777234007816 */ /* 0x001fe400000000ff */
[----:B------:R-:W-:Y:S01]  /*94ea0*/  ISETP.LT.AND P0, PT, R61, UR51, !P1 ;  /* 0x000000333d007c0c */ /* 0x000fe2000cf01270 */
[----:B------:R0:W-:Y:S01]  /*94eb0*/  @P5 STG.E.U8 desc[UR28][R32.64], R2 ;  /* 0x0000000220005986 */ /* 0x0001e2000c10111c */
[----:B------:R-:W-:Y:S01]  /*94ec0*/  ISETP.LT.AND P5, PT, R8, UR4, !P1 ;  /* 0x0000000408007c0c */ /* 0x000fe2000cfa1270 */
[----:B------:R-:W0:Y:S02]  /*94ed0*/  LDCU UR4, c[0x0][0x398] ;  /* 0x00007300ff0477ac */ /* 0x000e240008000800 */
[----:B------:R-:W4:Y:S04]  /*94ee0*/  LDL.LU.64 R36, [R1+0xb08] ;  /* 0x000b080001247983 */ /* 0x000f280000300a00 */
[----:B---3--:R3:W-:Y:S01]  /*94ef0*/  @P4 STG.E.U8 desc[UR28][R6.64], R0 ;  /* 0x0000000006004986 */ /* 0x0087e2000c10111c */
[----:B0-----:R-:W-:-:S03]  /*94f00*/  PRMT R2, R5, 0x7770, RZ ;  /* 0x0000777005027816 */ /* 0x001fc600000000ff */
[----:B---3--:R-:W3:Y:S01]  /*94f10*/  LDL.LU.64 R6, [R1+0xb00] ;  /* 0x000b000001067983 */ /* 0x008ee20000300a00 */
[----:B------:R-:W-:-:S03]  /*94f20*/  PRMT R0, R52, 0x7773, RZ ;  /* 0x0000777334007816 */ /* 0x000fc600000000ff */
[----:B------:R-:W3:Y:S04]  /*94f30*/  LDL.LU.64 R32, [R1+0xaf8] ;  /* 0x000af80001207983 */ /* 0x000ee80000300a00 */
[----:B------:R0:W-:Y:S04]  /*94f40*/  @P6 STG.E.U8 desc[UR28][R22.64], R0 ;  /* 0x0000000016006986 */ /* 0x0001e8000c10111c */
[----:B------:R-:W-:Y:S01]  /*94f50*/  @P0 STG.E.U8 desc[UR28][R18.64], R2 ;  /* 0x0000000212000986 */ /* 0x000fe2000c10111c */
[----:B0-----:R-:W-:-:S05]  /*94f60*/  PRMT R0, R5, 0x7771, RZ ;  /* 0x0000777105007816 */ /* 0x001fca00000000ff */
[----:B------:R0:W-:Y:S04]  /*94f70*/  @P5 STG.E.U8 desc[UR28][R24.64], R0 ;  /* 0x0000000018005986 */ /* 0x0001e8000c10111c */
[----:B0-----:R-:W3:Y:S01]  /*94f80*/  LDL.LU.64 R24, [R1+0xaf0] ;  /* 0x000af00001187983 */ /* 0x001ee20000300a00 */
[----:B------:R-:W-:Y:S01]  /*94f90*/  ISETP.LT.AND P4, PT, R49, UR10, !P1 ;  /* 0x0000000a31007c0c */ /* 0x000fe2000cf81270 */
[----:B------:R-:W0:Y:S01]  /*94fa0*/  LDCU UR10, c[0x0][0x398] ;  /* 0x00007300ff0a77ac */ /* 0x000e220008000800 */
[----:B------:R-:W-:Y:S01]  /*94fb0*/  PRMT R2, R5, 0x7772, RZ ;  /* 0x0000777205027816 */ /* 0x000fe200000000ff */
[----:B------:R-:W3:Y:S10]  /*94fc0*/  LDL.LU R52, [R1+0x330] ;  /* 0x0003300001347983 */ /* 0x000ef40000300800 */
[----:B--2---:R2:W-:Y:S04]  /*94fd0*/  @P4 STG.E.U8 desc[UR28][R20.64], R2 ;  /* 0x0000000214004986 */ /* 0x0045e8000c10111c */
[----:B--2---:R-:W2:Y:S01]  /*94fe0*/  LDL.LU.64 R20, [R1+0xae8] ;  /* 0x000ae80001147983 */ /* 0x004ea20000300a00 */
[----:B------:R-:W-:Y:S01]  /*94ff0*/  ISETP.LT.AND P6, PT, R40, UR12, !P1 ;  /* 0x0000000c28007c0c */ /* 0x000fe2000cfc1270 */
[----:B------:R-:W0:Y:S01]  /*95000*/  LDCU UR12, c[0x0][0x398] ;  /* 0x00007300ff0c77ac */ /* 0x000e220008000800 */
[----:B------:R-:W-:Y:S01]  /*95010*/  ISETP.LT.AND P0, PT, R28, UR52, !P1 ;  /* 0x000000341c007c0c */ /* 0x000fe2000cf01270 */
[----:B------:R-:W2:Y:S01]  /*95020*/  LDL.LU.64 R18, [R1+0xae0] ;  /* 0x000ae00001127983 */ /* 0x000ea20000300a00 */
[----:B------:R-:W-:-:S02]  /*95030*/  ISETP.LT.AND P5, PT, R55, UR53, !P1 ;  /* 0x0000003537007c0c */ /* 0x000fc4000cfa1270 */
[----:B------:R-:W-:Y:S02]  /*95040*/  PRMT R0, R5, 0x7773, RZ ;  /* 0x0000777305007816 */ /* 0x000fe400000000ff */
[----:B------:R-:W-:-:S05]  /*95050*/  ISETP.LT.AND P4, PT, R15, UR54, !P1 ;  /* 0x000000360f007c0c */ /* 0x000fca000cf81270 */
[----:B----4-:R4:W-:Y:S01]  /*95060*/  @P6 STG.E.U8 desc[UR28][R56.64], R0 ;  /* 0x0000000038006986 */ /* 0x0109e2000c10111c */
[C---:B------:R-:W-:Y:S02]  /*95070*/  PRMT R2, R53.reuse, 0x7770, RZ ;  /* 0x0000777035027816 */ /* 0x040fe400000000ff */
[----:B------:R-:W-:Y:S01]  /*95080*/  ISETP.LT.AND P6, PT, R54, UR11, !P1 ;  /* 0x0000000b36007c0c */ /* 0x000fe2000cfc1270 */
[----:B------:R-:W0:Y:S01]  /*95090*/  LDCU UR11, c[0x0][0x398] ;  /* 0x00007300ff0b77ac */ /* 0x000e220008000800 */
[C---:B----4-:R-:W-:Y:S01]  /*950a0*/  PRMT R0, R53.reuse, 0x7771, RZ ;  /* 0x0000777135007816 */ /* 0x050fe200000000ff */
[----:B------:R4:W-:Y:S04]  /*950b0*/  @P0 STG.E.U8 desc[UR28][R36.64], R2 ;  /* 0x0000000224000986 */ /* 0x0009e8000c10111c */
[----:B------:R-:W2:Y:S01]  /*950c0*/  LDL.LU.64 R56, [R1+0xad8] ;  /* 0x000ad80001387983 */ /* 0x000ea20000300a00 */
[----:B----4-:R-:W-:-:S03]  /*950d0*/  PRMT R2, R53, 0x7772, RZ ;  /* 0x0000777235027816 */ /* 0x010fc600000000ff */
[----:B---3--:R3:W-:Y:S04]  /*950e0*/  @P5 STG.E.U8 desc[UR28][R6.64], R0 ;  /* 0x0000000006005986 */ /* 0x0087e8000c10111c */
[----:B------:R4:W-:Y:S04]  /*950f0*/  @P4 STG.E.U8 desc[UR28][R32.64], R2 ;  /* 0x0000000220004986 */ /* 0x0009e8000c10111c */
[----:B---3--:R-:W3:Y:S04]  /*95100*/  LDL.LU.64 R6, [R1+0xad0] ;  /* 0x000ad00001067983 */ /* 0x008ee80000300a00 */
[----:B------:R-:W3:Y:S01]  /*95110*/  LDL.LU R5, [R1+0x320] ;  /* 0x0003200001057983 */ /* 0x000ee20000300800 */
[----:B----4-:R-:W-:-:S03]  /*95120*/  PRMT R2, R53, 0x7773, RZ ;  /* 0x0000777335027816 */ /* 0x010fc600000000ff */
[----:B------:R-:W4:Y:S04]  /*95130*/  LDL.LU.64 R36, [R1+0xac8] ;  /* 0x000ac80001247983 */ /* 0x000f280000300a00 */
[----:B------:R0:W-:Y:S04]  /*95140*/  @P6 STG.E.U8 desc[UR28][R24.64], R2 ;  /* 0x0000000218006986 */ /* 0x0001e8000c10111c */
[----:B0-----:R-:W4:Y:S01]  /*95150*/  LDL.LU.64 R24, [R1+0xac0] ;  /* 0x000ac00001187983 */ /* 0x001f220000300a00 */
[----:B------:R-:W-:Y:S01]  /*95160*/  ISETP.LT.AND P4, PT, R13, UR14, !P1 ;  /* 0x0000000e0d007c0c */ /* 0x000fe2000cf81270 */
[----:B------:R-:W-:Y:S01]  /*95170*/  VIADD R0, R11, 0x33 ;  /* 0x000000330b007836 */ /* 0x000fe20000000000 */
[----:B------:R-:W-:Y:S01]  /*95180*/  ISETP.LT.AND P5, PT, R12, UR45, !P1 ;  /* 0x0000002d0c007c0c */ /* 0x000fe2000cfa1270 */
[----:B------:R-:W4:Y:S01]  /*95190*/  LDL.LU.64 R32, [R1+0xab8] ;  /* 0x000ab80001207983 */ /* 0x000f220000300a00 */
[----:B------:R-:W-:Y:S01]  /*951a0*/  ISETP.LT.AND P6, PT, R60, UR16, !P1 ;  /* 0x000000103c007c0c */ /* 0x000fe2000cfc1270 */
[----:B------:R-:W0:Y:S01]  /*951b0*/  LDCU UR14, c[0x0][0x398] ;  /* 0x00007300ff0e77ac */ /* 0x000e220008000800 */
[----:B------:R-:W-:-:S02]  /*951c0*/  ISETP.GE.AND P0, PT, R0, UR17, PT ;  /* 0x0000001100007c0c */ /* 0x000fc4000bf06270 */
[C---:B------:R-:W-:Y:S01]  /*951d0*/  PRMT R0, R52.reuse, 0x7770, RZ ;  /* 0x0000777034007816 */ /* 0x040fe200000000ff */
[----:B------:R-:W0:Y:S01]  /*951e0*/  LDCU UR17, c[0x0][0x398] ;  /* 0x00007300ff1177ac */ /* 0x000e220008000800 */
[----:B------:R-:W-:Y:S01]  /*951f0*/  PRMT R2, R52, 0x7771, RZ ;  /* 0x0000777134027816 */ /* 0x000fe200000000ff */
[----:B------:R-:W0:Y:S02]  /*95200*/  LDCU UR16, c[0x0][0x398] ;  /* 0x00007300ff1077ac */ /* 0x000e240008000800 */
[----:B--2---:R2:W-:Y:S04]  /*95210*/  @P4 STG.E.U8 desc[UR28][R20.64], R0 ;  /* 0x0000000014004986 */ /* 0x0045e8000c10111c */
[----:B--2---:R-:W2:Y:S01]  /*95220*/  LDL.LU.64 R20, [R1+0xab0] ;  /* 0x000ab00001147983 */ /* 0x004ea20000300a00 */
[----:B------:R-:W-:Y:S01]  /*95230*/  ISETP.LT.AND P1, PT, R48, UR18, !P1 ;  /* 0x0000001230007c0c */ /* 0x000fe2000cf21270 */
[----:B------:R-:W0:Y:S01]  /*95240*/  LDCU UR18, c[0x0][0x398] ;  /* 0x00007300ff1277ac */ /* 0x000e220008000800 */
[----:B------:R-:W-:Y:S01]  /*95250*/  PRMT R0, R52, 0x7772, RZ ;  /* 0x0000777234007816 */ /* 0x000fe200000000ff */
[----:B------:R1:W-:Y:S04]  /*95260*/  @P5 STG.E.U8 desc[UR28][R18.64], R2 ;  /* 0x0000000212005986 */ /* 0x0003e8000c10111c */
[----:B------:R-:W2:Y:S01]  /*95270*/  LDL.LU R53, [R1+0x310] ;  /* 0x0003100001357983 */ /* 0x000ea20000300800 */
[----:B------:R-:W-:Y:S01]  /*95280*/  ISETP.LT.AND P5, PT, R9, UR20, !P2 ;  /* 0x0000001409007c0c */ /* 0x000fe2000d7a1270 */
[----:B------:R-:W0:Y:S01]  /*95290*/  LDCU UR20, c[0x0][0x398] ;  /* 0x00007300ff1477ac */ /* 0x000e220008000800 */
[----:B------:R-:W-:Y:S01]  /*952a0*/  ISETP.LT.AND P4, PT, R44, UR24, !P2 ;  /* 0x000000182c007c0c */ /* 0x000fe2000d781270 */
[----:B------:R-:W2:Y:S01]  /*952b0*/  LDL.LU.64 R22, [R1+0xaa8] ;  /* 0x000aa80001167983 */ /* 0x000ea20000300a00 */
[----:B------:R-:W0:Y:S01]  /*952c0*/  LDCU UR24, c[0x0][0x398] ;  /* 0x00007300ff1877ac */ /* 0x000e220008000800 */
[----:B-1----:R-:W-:-:S02]  /*952d0*/  PRMT R2, R52, 0x7773, RZ ;  /* 0x0000777334027816 */ /* 0x002fc400000000ff */
[----:B------:R1:W-:Y:S01]  /*952e0*/  @P6 STG.E.U8 desc[UR28][R56.64], R0 ;  /* 0x0000000038006986 */ /* 0x0003e2000c10111c */
[----:B------:R-:W-:Y:S01]  /*952f0*/  ISETP.LT.AND P6, PT, R14, UR21, !P2 ;  /* 0x000000150e007c0c */ /* 0x000fe2000d7c1270 */
[----:B------:R-:W0:Y:S02]  /*95300*/  LDCU UR21, c[0x0][0x398] ;  /* 0x00007300ff1577ac */ /* 0x000e240008000800 */
[----:B---3--:R3:W-:Y:S01]  /*95310*/  @P1 STG.E.U8 desc[UR28][R6.64], R2 ;  /* 0x0000000206001986 */ /* 0x0087e2000c10111c */
[----:B-1----:R-:W-:-:S03]  /*95320*/  PRMT R0, R5, 0x7770, RZ ;  /* 0x0000777005007816 */ /* 0x002fc600000000ff */
[----:B---3--:R-:W3:Y:S01]  /*95330*/  LDL.LU.64 R6, [R1+0xaa0] ;  /* 0x000aa00001067983 */ /* 0x008ee20000300a00 */
[----:B------:R-:W-:-:S03]  /*95340*/  PRMT R2, R5, 0x7771, RZ ;  /* 0x0000777105027816 */ /* 0x000fc600000000ff */
[----:B------:R-:W3:Y:S04]  /*95350*/  LDL.LU.64 R18, [R1+0xa98] ;  /* 0x000a980001127983 */ /* 0x000ee80000300a00 */
[----:B------:R-:W3:Y:S04]  /*95360*/  LDL.LU.64 R56, [R1+0xa90] ;  /* 0x000a900001387983 */ /* 0x000ee80000300a00 */
[----:B------:R-:W3:Y:S04]  /*95370*/  LDL.LU R52, [R1+0x300] ;  /* 0x0003000001347983 */ /* 0x000ee80000300800 */
[----:B----4-:R1:W-:Y:S04]  /*95380*/  @P5 STG.E.U8 desc[UR28][R36.64], R0 ;  /* 0x0000000024005986 */ /* 0x0103e8000c10111c */
[----:B------:R4:W-:Y:S04]  /*95390*/  @P4 STG.E.U8 desc[UR28][R24.64], R2 ;  /* 0x0000000218004986 */ /* 0x0009e8000c10111c */
[----:B-1----:R-:W3:Y:S04]  /*953a0*/  LDL.LU.64 R36, [R1+0xa88] ;  /* 0x000a880001247983 */ /* 0x002ee80000300a00 */
[----:B----4-:R-:W4:Y:S01]  /*953b0*/  LDL.LU.64 R24, [R1+0xa80] ;  /* 0x000a800001187983 */ /* 0x010f220000300a00 */
[----:B------:R-:W-:Y:S01]  /*953c0*/  ISETP.LT.AND P1, PT, R16, UR26, !P2 ;  /* 0x0000001a10007c0c */ /* 0x000fe2000d721270 */
[----:B------:R-:W1:Y:S01]  /*953d0*/  LDCU UR26, c[0x0][0x398] ;  /* 0x00007300ff1a77ac */ /* 0x000e620008000800 */
[----:B------:R-:W-:-:S02]  /*953e0*/  PRMT R0, R5, 0x7772, RZ ;  /* 0x0000777205007816 */ /* 0x000fc400000000ff */
[----:B------:R-:W-:-:S03]  /*953f0*/  PRMT R2, R5, 0x7773, RZ ;  /* 0x0000777305027816 */ /* 0x000fc600000000ff */
[----:B------:R0:W-:Y:S04]  /*95400*/  @P6 STG.E.U8 desc[UR28][R32.64], R0 ;  /* 0x0000000020006986 */ /* 0x0001e8000c10111c */
[----:B0-----:R-:W4:Y:S04]  /*95410*/  LDL.LU.64 R32, [R1+0xa78] ;  /* 0x000a780001207983 */ /* 0x001f280000300a00 */
[----:B--2---:R0:W-:Y:S04]  /*95420*/  @P1 STG.E.U8 desc[UR28][R20.64], R2 ;  /* 0x0000000214001986 */ /* 0x0041e8000c10111c */
[----:B0-----:R-:W2:Y:S01]  /*95430*/  LDL.LU.64 R20, [R1+0xa70] ;  /* 0x000a700001147983 */ /* 0x001ea20000300a00 */
[----:B------:R-:W-:Y:S01]  /*95440*/  ISETP.LT.AND P5, PT, R61, UR23, !P2 ;  /* 0x000000173d007c0c */ /* 0x000fe2000d7a1270 */
[----:B------:R-:W0:Y:S01]  /*95450*/  LDCU UR23, c[0x0][0x398] ;  /* 0x00007300ff1777ac */ /* 0x000e220008000800 */
[----:B------:R-:W-:Y:S01]  /*95460*/  ISETP.LT.AND P4, PT, R8, UR30, !P2 ;  /* 0x0000001e08007c0c */ /* 0x000fe2000d781270 */
[----:B------:R-:W2:Y:S01]  /*95470*/  LDL.LU R5, [R1+0x200] ;  /* 0x0002000001057983 */ /* 0x000ea20000300800 */
[----:B------:R-:W-:Y:S01]  /*95480*/  ISETP.LT.AND P6, PT, R49, UR44, !P2 ;  /* 0x0000002c31007c0c */ /* 0x000fe2000d7c1270 */
[----:B------:R-:W0:Y:S01]  /*95490*/  LDCU UR30, c[0x0][0x398] ;  /* 0x00007300ff1e77ac */ /* 0x000e220008000800 */
[----:B------:R-:W-:-:S02]  /*954a0*/  PRMT R0, R53, 0x7770, RZ ;  /* 0x0000777035007816 */ /* 0x000fc400000000ff */
[----:B------:R-:W-:Y:S01]  /*954b0*/  ISETP.LT.AND P1, PT, R40, UR40, !P2 ;  /* 0x0000002828007c0c */ /* 0x000fe2000d721270 */
[----:B------:R-:W0:Y:S01]  /*954c0*/  LDCU UR40, c[0x0][0x398] ;  /* 0x00007300ff2877ac */ /* 0x000e220008000800 */
[----:B------:R-:W-:-:S03]  /*954d0*/  PRMT R2, R53, 0x7771, RZ ;  /* 0x0000777135027816 */ /* 0x000fc600000000ff */
[----:B------:R1:W-:Y:S01]  /*954e0*/  @P5 STG.E.U8 desc[UR28][R22.64], R0 ;  /* 0x0000000016005986 */ /* 0x0003e2000c10111c */
[----:B------:R-:W-:Y:S01]  /*954f0*/  ISETP.LT.AND P5, PT, R28, UR32, !P2 ;  /* 0x000000201c007c0c */ /* 0x000fe2000d7a1270 */
[----:B------:R-:W0:Y:S01]  /*95500*/  LDCU UR32, c[0x0][0x398] ;  /* 0x00007300ff2077ac */ /* 0x000e220008000800 */
[----:B-1----:R-:W-:Y:S01]  /*95510*/  PRMT R0, R53, 0x7772, RZ ;  /* 0x0000777235007816 */ /* 0x002fe200000000ff */
[----:B---3--:R1:W-:Y:S01]  /*95520*/  @P4 STG.E.U8 desc[UR28][R6.64], R2 ;  /* 0x0000000206004986 */ /* 0x0083e2000c10111c */
[----:B------:R-:W-:Y:S01]  /*95530*/  ISETP.LT.AND P4, PT, R55, UR19, !P2 ;  /* 0x0000001337007c0c */ /* 0x000fe2000d781270 */
[----:B------:R-:W3:Y:S02]  /*95540*/  LDCU UR19, c[0x0][0x398] ;  /* 0x00007300ff1377ac */ /* 0x000ee40008000800 */
[----:B------:R0:W-:Y:S01]  /*95550*/  @P6 STG.E.U8 desc[UR28][R18.64], R0 ;  /* 0x0000000012006986 */ /* 0x0001e2000c10111c */
[----:B-1----:R-:W-:-:S03]  /*95560*/  PRMT R2, R53, 0x7773, RZ ;  /* 0x0000777335027816 */ /* 0x002fc600000000ff */
[----:B------:R-:W3:Y:S01]  /*95570*/  LDL.LU.64 R6, [R1+0xa68] ;  /* 0x000a680001067983 */ /* 0x000ee20000300a00 */
[----:B0-----:R-:W-:-:S03]  /*95580*/  PRMT R0, R52, 0x7770, RZ ;  /* 0x0000777034007816 */ /* 0x001fc600000000ff */
[----:B------:R0:W-:Y:S02]  /*95590*/  @P1 STG.E.U8 desc[UR28][R56.64], R2 ;  /* 0x0000000238001986 */ /* 0x0001e4000c10111c */
[----:B0-----:R-:W-:Y:S02]  /*955a0*/  PRMT R2, R52, 0x7771, RZ ;  /* 0x0000777134027816 */ /* 0x001fe400000000ff */
[----:B------:R-:W-:Y:S04]  /*955b0*/  @P5 STG.E.U8 desc[UR28][R36.64], R0 ;  /* 0x0000000024005986 */ /* 0x000fe8000c10111c */
[----:B------:R-:W3:Y:S04]  /*955c0*/  LDL.LU.64 R56, [R1+0xa60] ;  /* 0x000a600001387983 */ /* 0x000ee80000300a00 */
[----:B----4-:R0:W-:Y:S04]  /*955d0*/  @P4 STG.E.U8 desc[UR28][R24.64], R2 ;  /* 0x0000000218004986 */ /* 0x0101e8000c10111c */
[----:B0-----:R-:W4:Y:S01]  /*955e0*/  LDL.LU.64 R24, [R1+0xa50] ;  /* 0x000a500001187983 */ /* 0x001f220000300a00 */
[----:B------:R-:W-:Y:S01]  /*955f0*/  ISETP.LT.AND P6, PT, R15, UR22, !P2 ;  /* 0x000000160f007c0c */ /* 0x000fe2000d7c1270 */
[----:B------:R-:W0:Y:S01]  /*95600*/  LDCU UR22, c[0x0][0x398] ;  /* 0x00007300ff1677ac */ /* 0x000e220008000800 */
[----:B------:R-:W-:Y:S01]  /*95610*/  ISETP.LT.AND P1, PT, R54, UR34, !P2 ;  /* 0x0000002236007c0c */ /* 0x000fe2000d721270 */
[----:B------:R-:W4:Y:S01]  /*95620*/  LDL.LU R53, [R1+0x264] ;  /* 0x0002640001357983 */ /* 0x000f220000300800 */
[C---:B------:R-:W-:Y:S01]  /*95630*/  PRMT R0, R52.reuse, 0x7772, RZ ;  /* 0x0000777234007816 */ /* 0x040fe200000000ff */
[----:B------:R-:W1:Y:S01]  /*95640*/  LDCU UR34, c[0x0][0x398] ;  /* 0x00007300ff2277ac */ /* 0x000e620008000800 */
[----:B------:R-:W-:Y:S01]  /*95650*/  PRMT R2, R52, 0x7773, RZ ;  /* 0x0000777334027816 */ /* 0x000fe200000000ff */
[----:B------:R-:W4:Y:S06]  /*95660*/  LDL.LU.64 R36, [R1+0xa58] ;  /* 0x000a580001247983 */ /* 0x000f2c0000300a00 */
[----:B------:R0:W-:Y:S04]  /*95670*/  @P6 STG.E.U8 desc[UR28][R32.64], R0 ;  /* 0x0000000020006986 */ /* 0x0001e8000c10111c */
[----:B0-----:R-:W4:Y:S04]  /*95680*/  LDL.LU.64 R32, [R1+0xa48] ;  /* 0x000a480001207983 */ /* 0x001f280000300a00 */
[----:B--2---:R0:W-:Y:S04]  /*95690*/  @P1 STG.E.U8 desc[UR28][R20.64], R2 ;  /* 0x0000000214001986 */ /* 0x0041e8000c10111c */
[----:B0-----:R-:W2:Y:S01]  /*956a0*/  LDL.LU.64 R20, [R1+0xa40] ;  /* 0x000a400001147983 */ /* 0x001ea20000300a00 */
[----:B------:R-:W-:-:S02]  /*956b0*/  ISETP.LT.AND P4, PT, R13, UR25, !P2 ;  /* 0x000000190d007c0c */ /* 0x000fc4000d781270 */
[----:B------:R-:W-:Y:S01]  /*956c0*/  ISETP.LT.AND P5, PT, R12, UR15, !P2 ;  /* 0x0000000f0c007c0c */ /* 0x000fe2000d7a1270 */
[----:B------:R-:W-:Y:S01]  /*956d0*/  VIADD R0, R11, 0x34 ;  /* 0x000000340b007836 */ /* 0x000fe20000000000 */
[C---:B------:R-:W-:Y:S01]  /*956e0*/  PRMT R2, R5.reuse, 0x7770, RZ ;  /* 0x0000777005027816 */ /* 0x040fe200000000ff */
[----:B------:R-:W0:Y:S01]  /*956f0*/  LDCU UR25, c[0x0][0x398] ;  /* 0x00007300ff1977ac */ /* 0x000e220008000800 */
[----:B------:R-:W-:Y:S02]  /*95700*/  ISETP.LT.AND P6, PT, R60, UR36, !P2 ;  /* 0x000000243c007c0c */ /* 0x000fe4000d7c1270 */
[----:B------:R-:W-:Y:S01]  /*95710*/  ISETP.GE.AND P1, PT, R0, UR5, PT ;  /* 0x0000000500007c0c */ /* 0x000fe2000bf26270 */
[----:B------:R-:W0:Y:S01]  /*95720*/  LDCU UR15, c[0x0][0x398] ;  /* 0x00007300ff0f77ac */ /* 0x000e220008000800 */
[C---:B------:R-:W-:Y:S02]  /*95730*/  PRMT R0, R5.reuse, 0x7771, RZ ;  /* 0x0000777105007816 */ /* 0x040fe400000000ff */
[----:B------:R-:W-:Y:S01]  /*95740*/  ISETP.LT.AND P2, PT, R48, UR38, !P2 ;  /* 0x0000002630007c0c */ /* 0x000fe2000d741270 */
[----:B------:R-:W0:Y:S01]  /*95750*/  LDCU UR5, c[0x0][0x398] ;  /* 0x00007300ff0577ac */ /* 0x000e220008000800 */
[----:B------:R-:W0:Y:S01]  /*95760*/  LDCU UR36, c[0x0][0x398] ;  /* 0x00007300ff2477ac */ /* 0x000e220008000800 */
[----:B------:R-:W0:Y:S01]  /*95770*/  LDCU UR38, c[0x0][0x398] ;  /* 0x00007300ff2677ac */ /* 0x000e220008000800 */
[----:B---3--:R3:W-:Y:S04]  /*95780*/  @P4 STG.E.U8 desc[UR28][R6.64], R2 ;  /* 0x0000000206004986 */ /* 0x0087e8000c10111c */
[----:B---3--:R-:W3:Y:S01]  /*95790*/  LDL.LU.64 R6, [R1+0xa38] ;  /* 0x000a380001067983 */ /* 0x008ee20000300a00 */
[----:B------:R-:W-:-:S03]  /*957a0*/  PRMT R2, R5, 0x7772, RZ ;  /* 0x0000777205027816 */ /* 0x000fc600000000ff */
[----:B------:R-:W3:Y:S04]  /*957b0*/  LDL.LU R52, [R1+0x254] ;  /* 0x0002540001347983 */ /* 0x000ee80000300800 */
[----:B------:R-:W3:Y:S04]  /*957c0*/  LDL.LU.64 R22, [R1+0xa30] ;  /* 0x000a300001167983 */ /* 0x000ee80000300a00 */
[----:B------:R-:W-:Y:S04]  /*957d0*/  @P5 STG.E.U8 desc[UR28][R56.64], R0 ;  /* 0x0000000038005986 */ /* 0x000fe8000c10111c */
[----:B------:R-:W3:Y:S04]  /*957e0*/  LDL.LU.64 R18, [R1+0xa28] ;  /* 0x000a280001127983 */ /* 0x000ee80000300a00 */
[----:B----4-:R4:W-:Y:S04]  /*957f0*/  @P6 STG.E.U8 desc[UR28][R24.64], R2 ;  /* 0x0000000218006986 */ /* 0x0109e8000c10111c */
[----:B----4-:R-:W4:Y:S01]  /*95800*/  LDL.LU.64 R24, [R1+0xa20] ;  /* 0x000a200001187983 */ /* 0x010f220000300a00 */
[----:B------:R-:W-:Y:S01]  /*95810*/  ISETP.LT.AND P4, PT, R9, UR8, !P3 ;  /* 0x0000000809007c0c */ /* 0x000fe2000df81270 */
[----:B------:R-:W0:Y:S01]  /*95820*/  LDCU UR8, c[0x0][0x398] ;  /* 0x00007300ff0877ac */ /* 0x000e220008000800 */
[----:B------:R-:W-:Y:S01]  /*95830*/  ISETP.LT.AND P6, PT, R44, UR6, !P3 ;  /* 0x000000062c007c0c */ /* 0x000fe2000dfc1270 */
[----:B------:R-:W4:Y:S01]  /*95840*/  LDL.LU.64 R56, [R1+0xa18] ;  /* 0x000a180001387983 */ /* 0x000f220000300a00 */
[----:B------:R-:W-:Y:S01]  /*95850*/  PRMT R0, R5, 0x7773, RZ ;  /* 0x0000777305007816 */ /* 0x000fe200000000ff */
[----:B------:R-:W0:Y:S01]  /*95860*/  LDCU UR6, c[0x0][0x398] ;  /* 0x00007300ff0677ac */ /* 0x000e220008000800 */
[----:B------:R-:W-:-:S03]  /*95870*/  PRMT R2, R53, 0x7770, RZ ;  /* 0x0000777035027816 */ /* 0x000fc600000000ff */
[----:B------:R1:W-:Y:S04]  /*95880*/  @P2 STG.E.U8 desc[UR28][R36.64], R0 ;  /* 0x0000000024002986 */ /* 0x0003e8000c10111c */
[----:B------:R0:W-:Y:S04]  /*95890*/  @P4 STG.E.U8 desc[UR28][R32.64], R2 ;  /* 0x0000000220004986 */ /* 0x0001e8000c10111c */
[----:B-1----:R-:W4:Y:S01]  /*958a0*/  LDL.LU.64 R36, [R1+0xa10] ;  /* 0x000a100001247983 */ /* 0x002f220000300a00 */
[----:B------:R-:W-:-:S03]  /*958b0*/  PRMT R0, R53, 0x7771, RZ ;  /* 0x0000777135007816 */ /* 0x000fc600000000ff */
[----:B------:R-:W4:Y:S04]  /*958c0*/  LDL.LU R5, [R1+0x214] ;  /* 0x0002140001057983 */ /* 0x000f280000300800 */
[----:B0-----:R-:W4:Y:S04]  /*958d0*/  LDL.LU.64 R32, [R1+0xa08] ;  /* 0x000a080001207983 */ /* 0x001f280000300a00 */
[----:B--2---:R0:W-:Y:S04]  /*958e0*/  @P6 STG.E.U8 desc[UR28][R20.64], R0 ;  /* 0x0000000014006986 */ /* 0x0041e8000c10111c */
[----:B0-----:R-:W2:Y:S01]  /*958f0*/  LDL.LU.64 R20, [R1+0xa00] ;  /* 0x000a000001147983 */ /* 0x001ea20000300a00 */
[----:B------:R-:W-:Y:S01]  /*95900*/  ISETP.LT.AND P5, PT, R14, UR4, !P3 ;  /* 0x000000040e007c0c */ /* 0x000fe2000dfa1270 */
[----:B------:R-:W0:Y:S01]  /*95910*/  LDCU UR4, c[0x0][0x398] ;  /* 0x00007300ff0477ac */ /* 0x000e220008000800 */
[----:B------:R-:W-:-:S02]  /*95920*/  ISETP.LT.AND P4, PT, R16, UR10, !P3 ;  /* 0x0000000a10007c0c */ /* 0x000fc4000df81270 */
[----:B------:R-:W-:Y:S01]  /*95930*/  ISETP.LT.AND P2, PT, R61, UR12, !P3 ;  /* 0x0000000c3d007c0c */ /* 0x000fe2000df41270 */
[----:B------:R-:W1:Y:S01]  /*95940*/  LDCU UR10, c[0x0][0x398] ;  /* 0x00007300ff0a77ac */ /* 0x000e620008000800 */
[C---:B------:R-:W-:Y:S02]  /*95950*/  PRMT R2, R53.reuse, 0x7772, RZ ;  /* 0x0000777235027816 */ /* 0x040fe400000000ff */
[----:B------:R-:W-:Y:S01]  /*95960*/  ISETP.LT.AND P6, PT, R8, UR42, !P3 ;  /* 0x0000002a08007c0c */ /* 0x000fe2000dfc1270 */
[----:B------:R-:W0:Y:S01]  /*95970*/  LDCU UR12, c[0x0][0x398] ;  /* 0x00007300ff0c77ac */ /* 0x000e220008000800 */
[----:B------:R-:W-:Y:S01]  /*95980*/  PRMT R0, R53, 0x7773, RZ ;  /* 0x0000777335007816 */ /* 0x000fe200000000ff */
[----:B------:R-:W0:Y:S02]  /*95990*/  LDCU UR42, c[0x0][0x398] ;  /* 0x00007300ff2a77ac */ /* 0x000e240008000800 */
[----:B---3--:R3:W-:Y:S04]  /*959a0*/  @P5 STG.E.U8 desc[UR28][R6.64], R2 ;  /* 0x0000000206005986 */ /* 0x0087e8000c10111c */
[----:B------:R0:W-:Y:S04]  /*959b0*/  @P4 STG.E.U8 desc[UR28][R22.64], R0 ;  /* 0x0000000016004986 */ /* 0x0001e8000c10111c */
[----:B---3--:R-:W3:Y:S01]  /*959c0*/  LDL.LU.64 R6, [R1+0x9f8] ;  /* 0x0009f80001067983 */ /* 0x008ee20000300a00 */
[----:B------:R-:W-:-:S02]  /*959d0*/  PRMT R2, R52, 0x7770, RZ ;  /* 0x0000777034027816 */ /* 0x000fc400000000ff */
[----:B0-----:R-:W-:-:S03]  /*959e0*/  PRMT R0, R52, 0x7771, RZ ;  /* 0x0000777134007816 */ /* 0x001fc600000000ff */
[----:B------:R0:W-:Y:S01]  /*959f0*/  @P2 STG.E.U8 desc[UR28][R18.64], R2 ;  /* 0x0000000212002986 */ /* 0x0001e2000c10111c */
[----:B------:R-:W-:Y:S02]  /*95a00*/  ISETP.LT.AND P5, PT, R49, UR46, !P3 ;  /* 0x0000002e31007c0c */ /* 0x000fe4000dfa1270 */
[----:B------:R-:W-:Y:S01]  /*95a10*/  ISETP.LT.AND P4, PT, R40, UR47, !P3 ;  /* 0x0000002f28007c0c */ /* 0x000fe2000df81270 */
[----:B----4-:R4:W-:Y:S01]  /*95a20*/  @P6 STG.E.U8 desc[UR28][R24.64], R0 ;  /* 0x0000000018006986 */ /* 0x0109e2000c10111c */
[----:B0-----:R-:W-:-:S03]  /*95a30*/  PRMT R2, R52, 0x7772, RZ ;  /* 0x0000777234027816 */ /* 0x001fc600000000ff */
[----:B----4-:R-:W4:Y:S04]  /*95a40*/  LDL.LU.64 R24, [R1+0x9f0] ;  /* 0x0009f00001187983 */ /* 0x010f280000300a00 */
[----:B------:R-:W4:Y:S01]  /*95a50*/  LDL.LU R17, [R1+0x334] ;  /* 0x0003340001117983 */ /* 0x000f220000300800 */
[----:B------:R-:W-:-:S03]  /*95a60*/  PRMT R0, R52, 0x7773, RZ ;  /* 0x0000777334007816 */ /* 0x000fc600000000ff */
[----:B------:R-:W4:Y:S01]  /*95a70*/  LDL.LU.64 R52, [R1+0x9e8] ;  /* 0x0009e80001347983 */ /* 0x000f220000300a00 */
[----:B------:R-:W-:Y:S01]  /*95a80*/  ISETP.LT.AND P2, PT, R28, UR11, !P3 ;  /* 0x0000000b1c007c0c */ /* 0x000fe2000df41270 */
[----:B------:R-:W0:Y:S01]  /*95a90*/  LDCU UR11, c[0x0][0x398] ;  /* 0x00007300ff0b77ac */ /* 0x000e220008000800 */
[----:B------:R-:W-:Y:S01]  /*95aa0*/  ISETP.LT.AND P6, PT, R55, UR48, !P3 ;  /* 0x0000003037007c0c */ /* 0x000fe2000dfc1270 */
[----:B------:R1:W-:Y:S04]  /*95ab0*/  @P5 STG.E.U8 desc[UR28][R56.64], R2 ;  /* 0x0000000238005986 */ /* 0x0003e8000c10111c */
[----:B------:R0:W-:Y:S01]  /*95ac0*/  @P4 STG.E.U8 desc[UR28][R36.64], R0 ;  /* 0x0000000024004986 */ /* 0x0001e2000c10111c */
[----:B-1----:R-:W-:-:S03]  /*95ad0*/  PRMT R2, R5, 0x7770, RZ ;  /* 0x0000777005027816 */ /* 0x002fc600000000ff */
[----:B------:R-:W4:Y:S01]  /*95ae0*/  LDL.LU.64 R56, [R1+0x9e0] ;  /* 0x0009e00001387983 */ /* 0x000f220000300a00 */
[----:B0-----:R-:W-:-:S03]  /*95af0*/  PRMT R0, R5, 0x7771, RZ ;  /* 0x0000777105007816 */ /* 0x001fc600000000ff */
[----:B------:R-:W-:Y:S04]  /*95b00*/  @P2 STG.E.U8 desc[UR28][R32.64], R2 ;  /* 0x0000000220002986 */ /* 0x000fe8000c10111c */
[----:B------:R-:W4:Y:S04]  /*95b10*/  LDL.LU.64 R36, [R1+0x9d8] ;  /* 0x0009d80001247983 */ /* 0x000f280000300a00 */
[----:B--2---:R0:W-:Y:S04]  /*95b20*/  @P6 STG.E.U8 desc[UR28][R20.64], R0 ;  /* 0x0000000014006986 */ /* 0x0041e8000c10111c */
[----:B0-----:R-:W2:Y:S01]  /*95b30*/  LDL.LU.64 R20, [R1+0x9d0] ;  /* 0x0009d00001147983 */ /* 0x001ea20000300a00 */
[----:B------:R-:W-:-:S02]  /*95b40*/  ISETP.LT.AND P5, PT, R15, UR14, !P3 ;  /* 0x0000000e0f007c0c */ /* 0x000fc4000dfa1270 */
[----:B------:R-:W-:Y:S01]  /*95b50*/  PRMT R2, R5, 0x7772, RZ ;  /* 0x0000777205027816 */ /* 0x000fe200000000ff */
[----:B------:R-:W2:Y:S01]  /*95b60*/  LDL.LU R10, [R1+0x324] ;  /* 0x00032400010a7983 */ /* 0x000ea20000300800 */
[----:B------:R-:W-:Y:S01]  /*95b70*/  ISETP.LT.AND P4, PT, R54, UR17, !P3 ;  /* 0x0000001136007c0c */ /* 0x000fe2000df81270 */
[----:B------:R-:W-:Y:S01]  /*95b80*/  VIADD R0, R11, 0x35 ;  /* 0x000000350b007836 */ /* 0x000fe20000000000 */
[----:B------:R-:W-:Y:S01]  /*95b90*/  ISETP.LT.AND P6, PT, R12, UR18, !P3 ;  /* 0x000000120c007c0c */ /* 0x000fe2000dfc1270 */
[----:B------:R-:W0:Y:S03]  /*95ba0*/  LDCU UR14, c[0x0][0x398] ;  /* 0x00007300ff0e77ac */ /* 0x000e260008000800 */
[----:B------:R-:W-:Y:S01]  /*95bb0*/  ISETP.GE.AND P2, PT, R0, UR13, PT ;  /* 0x0000000d00007c0c */ /* 0x000fe2000bf46270 */
[----:B------:R-:W1:Y:S01]  /*95bc0*/  LDCU UR17, c[0x0][0x398] ;  /* 0x00007300ff1177ac */ /* 0x000e620008000800 */
[----:B------:R-:W0:Y:S01]  /*95bd0*/  LDCU UR13, c[0x0][0x398] ;  /* 0x00007300ff0d77ac */ /* 0x000e220008000800 */
[----:B------:R-:W0:Y:S01]  /*95be0*/  LDCU UR18, c[0x0][0x398] ;  /* 0x00007300ff1277ac */ /* 0x000e220008000800 */
[----:B---3--:R3:W-:Y:S01]  /*95bf0*/  @P5 STG.E.U8 desc[UR28][R6.64], R2 ;  /* 0x0000000206005986 */ /* 0x0087e2000c10111c */
[----:B------:R-:W-:Y:S01]  /*95c00*/  ISETP.LT.AND P5, PT, R13, UR16, !P3 ;  /* 0x000000100d007c0c */ /* 0x000fe2000dfa1270 */
[----:B------:R-:W0:Y:S02]  /*95c10*/  LDCU UR16, c[0x0][0x398] ;  /* 0x00007300ff1077ac */ /* 0x000e240008000800 */
[----:B---3--:R-:W3:Y:S01]  /*95c20*/  LDL.LU.64 R6, [R1+0x9c8] ;  /* 0x0009c80001067983 */ /* 0x008ee20000300a00 */
[----:B------:R-:W-:-:S03]  /*95c30*/  PRMT R2, R5, 0x7773, RZ ;  /* 0x0000777305027816 */ /* 0x000fc600000000ff */
[----:B------:R-:W3:Y:S04]  /*95c40*/  LDL.LU.64 R32, [R1+0x9c0] ;  /* 0x0009c00001207983 */ /* 0x000ee80000300a00 */
[----:B----4-:R4:W-:Y:S01]  /*95c50*/  @P4 STG.E.U8 desc[UR28][R24.64], R2 ;  /* 0x0000000218004986 */ /* 0x0109e2000c10111c */
[----:B------:R-:W-:-:S05]  /*95c60*/  PRMT R0, R17, 0x7770, RZ ;  /* 0x0000777011007816 */ /* 0x000fca00000000ff */
[----:B------:R0:W-:Y:S04]  /*95c70*/  @P5 STG.E.U8 desc[UR28][R52.64], R0 ;  /* 0x0000000034005986 */ /* 0x0001e8000c10111c */
[----:B----4-:R-:W4:Y:S04]  /*95c80*/  LDL.LU.64 R24, [R1+0x9b8] ;  /* 0x0009b80001187983 */ /* 0x010f280000300a00 */
[----:B0-----:R-:W4:Y:S01]  /*95c90*/  LDL.LU.64 R52, [R1+0x9b0] ;  /* 0x0009b00001347983 */ /* 0x001f220000300a00 */
[----:B------:R-:W-:Y:S01]  /*95ca0*/  ISETP.LT.AND P4, PT, R60, UR20, !P3 ;  /* 0x000000143c007c0c */ /* 0x000fe2000df81270 */
[----:B------:R-:W0:Y:S01]  /*95cb0*/  LDCU UR20, c[0x0][0x398] ;  /* 0x00007300ff1477ac */ /* 0x000e220008000800 */
[----:B------:R-:W-:Y:S01]  /*95cc0*/  ISETP.LT.AND P3, PT, R48, UR21, !P3 ;  /* 0x0000001530007c0c */ /* 0x000fe2000df61270 */
[----:B------:R-:W4:Y:S01]  /*95cd0*/  LDL.LU R5, [R1+0x314] ;  /* 0x0003140001057983 */ /* 0x000f220000300800 */
[C---:B------:R-:W-:Y:S01]  /*95ce0*/  PRMT R2, R17.reuse, 0x7771, RZ ;  /* 0x0000777111027816 */ /* 0x040fe200000000ff */
[----:B------:R-:W0:Y:S01]  /*95cf0*/  LDCU UR21, c[0x0][0x398] ;  /* 0x00007300ff1577ac */ /* 0x000e220008000800 */
[C---:B------:R-:W-:Y:S01]  /*95d00*/  PRMT R0, R17.reuse, 0x7772, RZ ;  /* 0x0000777211007816 */ /* 0x040fe200000000ff */
[----:B------:R-:W4:Y:S04]  /*95d10*/  LDL.LU.64 R22, [R1+0x9a8] ;  /* 0x0009a80001167983 */ /* 0x000f280000300a00 */
[----:B------:R0:W-:Y:S04]  /*95d20*/  @P6 STG.E.U8 desc[UR28][R56.64], R2 ;  /* 0x0000000238006986 */ /* 0x0001e8000c10111c */
[----:B------:R-:W-:Y:S01]  /*95d30*/  @P4 STG.E.U8 desc[UR28][R36.64], R0 ;  /* 0x0000000024004986 */ /* 0x000fe2000c10111c */
[----:B0-----:R-:W-:-:S05]  /*95d40*/  PRMT R2, R17, 0x7773, RZ ;  /* 0x0000777311027816 */ /* 0x001fca00000000ff */
[----:B--2---:R0:W-:Y:S04]  /*95d50*/  @P3 STG.E.U8 desc[UR28][R20.64], R2 ;  /* 0x0000000214003986 */ /* 0x0041e8000c10111c */
[----:B0-----:R-:W2:Y:S01]  /*95d60*/  LDL.LU.64 R20, [R1+0x9a0] ;  /* 0x0009a00001147983 */ /* 0x001ea20000300a00 */
[----:B------:R-:W-:Y:S01]  /*95d70*/  ISETP.LT.AND P6, PT, R9, UR24, !P0 ;  /* 0x0000001809007c0c */ /* 0x000fe2000c7c1270 */
[----:B------:R-:W0:Y:S01]  /*95d80*/  LDCU UR24, c[0x0][0x398] ;  /* 0x00007300ff1877ac */ /* 0x000e220008000800 */
[----:B------:R-:W-:Y:S01]  /*95d90*/  ISETP.LT.AND P5, PT, R44, UR23, !P0 ;  /* 0x000000172c007c0c */ /* 0x000fe2000c7a1270 */
[----:B------:R-:W2:Y:S01]  /*95da0*/  LDL.LU.64 R18, [R1+0x998] ;  /* 0x0009980001127983 */ /* 0x000ea20000300a00 */
[----:B------:R-:W-:Y:S01]  /*95db0*/  PRMT R0, R10, 0x7770, RZ ;  /* 0x000077700a007816 */ /* 0x000fe200000000ff */
[----:B------:R-:W0:Y:S01]  /*95dc0*/  LDCU UR23, c[0x0][0x398] ;  /* 0x00007300ff1777ac */ /* 0x000e220008000800 */
[----:B------:R-:W-:Y:S01]  /*95dd0*/  ISETP.LT.AND P4, PT, R14, UR26, !P0 ;  /* 0x0000001a0e007c0c */ /* 0x000fe2000c781270 */
[----:B------:R-:W2:Y:S01]  /*95de0*/  LDL.LU.64 R56, [R1+0x990] ;  /* 0x0009900001387983 */ /* 0x000ea20000300a00 */
[----:B------:R-:W-:Y:S01]  /*95df0*/  ISETP.LT.AND P3, PT, R16, UR30, !P0 ;  /* 0x0000001e10007c0c */ /* 0x000fe2000c761270 */
[----:B------:R-:W0:Y:S01]  /*95e00*/  LDCU UR26, c[0x0][0x398] ;  /* 0x00007300ff1a77ac */ /* 0x000e220008000800 */
[C---:B------:R-:W-:Y:S01]  /*95e10*/  PRMT R2, R10.reuse, 0x7771, RZ ;  /* 0x000077710a027816 */ /* 0x040fe200000000ff */
[----:B------:R-:W0:Y:S02]  /*95e20*/  LDCU UR30, c[0x0][0x398] ;  /* 0x00007300ff1e77ac */ /* 0x000e240008000800 */
[----:B---3--:R3:W-:Y:S04]  /*95e30*/  @P6 STG.E.U8 desc[UR28][R6.64], R0 ;  /* 0x0000000006006986 */ /* 0x0087e8000c10111c */
[----:B------:R0:W-:Y:S04]  /*95e40*/  @P5 STG.E.U8 desc[UR28][R32.64], R2 ;  /* 0x0000000220005986 */ /* 0x0001e8000c10111c */
[----:B---3--:R-:W3:Y:S01]  /*95e50*/  LDL.LU R6, [R1+0x304] ;  /* 0x0003040001067983 */ /* 0x008ee20000300800 */
[----:B------:R-:W-:-:S02]  /*95e60*/  PRMT R0, R10, 0x7772, RZ ;  /* 0x000077720a007816 */ /* 0x000fc400000000ff */
[----:B0-----:R-:W-:Y:S01]  /*95e70*/  PRMT R2, R10, 0x7773, RZ ;  /* 0x000077730a027816 */ /* 0x001fe200000000ff */
[----:B------:R-:W3:Y:S04]  /*95e80*/  LDL.LU.64 R36, [R1+0x988] ;  /* 0x0009880001247983 */ /* 0x000ee80000300a00 */
[----:B------:R-:W3:Y:S01]  /*95e90*/  LDL.LU.64 R32, [R1+0x980] ;  /* 0x0009800001207983 */ /* 0x000ee20000300a00 */
[----:B------:R-:W-:Y:S01]  /*95ea0*/  ISETP.LT.AND P6, PT, R61, UR19, !P0 ;  /* 0x000000133d007c0c */ /* 0x000fe2000c7c1270 */
[----:B------:R-:W0:Y:S01]  /*95eb0*/  LDCU UR19, c[0x0][0x398] ;  /* 0x00007300ff1377ac */ /* 0x000e220008000800 */
[----:B------:R-:W-:Y:S01]  /*95ec0*/  ISETP.LT.AND P5, PT, R8, UR22, !P0 ;  /* 0x0000001608007c0c */ /* 0x000fe2000c7a1270 */
[----:B------:R-:W0:Y:S01]  /*95ed0*/  LDCU UR22, c[0x0][0x398] ;  /* 0x00007300ff1677ac */ /* 0x000e220008000800 */
[----:B----4-:R-:W-:Y:S04]  /*95ee0*/  @P4 STG.E.U8 desc[UR28][R24.64], R0 ;  /* 0x0000000018004986 */ /* 0x010fe8000c10111c */
[----:B------:R4:W-:Y:S04]  /*95ef0*/  @P3 STG.E.U8 desc[UR28][R52.64], R2 ;  /* 0x0000000234003986 */ /* 0x0009e8000c10111c */
[----:B----4-:R-:W4:Y:S01]  /*95f00*/  LDL.LU.64 R52, [R1+0x978] ;  /* 0x0009780001347983 */ /* 0x010f220000300a00 */
[----:B------:R-:W-:-:S02]  /*95f10*/  PRMT R0, R5, 0x7770, RZ ;  /* 0x0000777005007816 */ /* 0x000fc400000000ff */
[----:B------:R-:W-:Y:S01]  /*95f20*/  PRMT R2, R5, 0x7771, RZ ;  /* 0x0000777105027816 */ /* 0x000fe200000000ff */
[----:B------:R-:W4:Y:S04]  /*95f30*/  LDL.LU.64 R24, [R1+0x970] ;  /* 0x0009700001187983 */ /* 0x000f280000300a00 */
[----:B------:R-:W4:Y:S04]  /*95f40*/  LDL.LU R10, [R1+0x204] ;  /* 0x00020400010a7983 */ /* 0x000f280000300800 */
[----:B------:R-:W-:Y:S04]  /*95f50*/  @P6 STG.E.U8 desc[UR28][R22.64], R0 ;  /* 0x0000000016006986 */ /* 0x000fe8000c10111c */
[----:B--2---:R2:W-:Y:S04]  /*95f60*/  @P5 STG.E.U8 desc[UR28][R20.64], R2 ;  /* 0x0000000214005986 */ /* 0x0045e8000c10111c */
[----:B--2---:R-:W2:Y:S01]  /*95f70*/  LDL.LU.64 R20, [R1+0x968] ;  /* 0x0009680001147983 */ /* 0x004ea20000300a00 */
[----:B------:R-:W-:-:S02]  /*95f80*/  ISETP.LT.AND P4, PT, R49, UR32, !P0 ;  /* 0x0000002031007c0c */ /* 0x000fc4000c781270 */
[----:B------:R-:W-:Y:S01]  /*95f90*/  ISETP.LT.AND P3, PT, R40, UR25, !P0 ;  /* 0x0000001928007c0c */ /* 0x000fe2000c761270 */
[----:B------:R-:W0:Y:S01]  /*95fa0*/  LDCU UR25, c[0x0][0x398] ;  /* 0x00007300ff1977ac */ /* 0x000e220008000800 */
[----:B------:R-:W-:Y:S02]  /*95fb0*/  PRMT R0, R5, 0x7772, RZ ;  /* 0x0000777205007816 */ /* 0x000fe400000000ff */
[----:B------:R-:W-:Y:S02]  /*95fc0*/  ISETP.LT.AND P6, PT, R28, UR34, !P0 ;  /* 0x000000221c007c0c */ /* 0x000fe4000c7c1270 */
[----:B------:R-:W-:Y:S01]  /*95fd0*/  ISETP.LT.AND P5, PT, R55, UR15, !P0 ;  /* 0x0000000f37007c0c */ /* 0x000fe2000c7a1270 */
[----:B------:R-:W0:Y:S01]  /*95fe0*/  LDCU UR15, c[0x0][0x398] ;  /* 0x00007300ff0f77ac */ /* 0x000e220008000800 */
[----:B------:R-:W-:-:S03]  /*95ff0*/  PRMT R2, R5, 0x7773, RZ ;  /* 0x0000777305027816 */ /* 0x000fc600000000ff */
[----:B------:R-:W-:Y:S01]  /*96000*/  @P4 STG.E.U8 desc[UR28][R18.64], R0 ;  /* 0x0000000012004986 */ /* 0x000fe2000c10111c */
[----:B------:R-:W-:Y:S01]  /*96010*/  ISETP.LT.AND P4, PT, R15, UR5, !P0 ;  /* 0x000000050f007c0c */ /* 0x000fe2000c781270 */
[----:B------:R-:W0:Y:S02]  /*96020*/  LDCU UR5, c[0x0][0x398] ;  /* 0x00007300ff0577ac */ /* 0x000e240008000800 */
[----:B------:R1:W-:Y:S04]  /*96030*/  @P3 STG.E.U8 desc[UR28][R56.64], R2 ;  /* 0x0000000238003986 */ /* 0x0003e8000c10111c */
[----:B-1----:R-:W2:Y:S01]  /*96040*/  LDL.LU.64 R56, [R1+0x960] ;  /* 0x0009600001387983 */ /* 0x002ea20000300a00 */
[----:B------:R-:W-:Y:S01]  /*96050*/  ISETP.LT.AND P3, PT, R54, UR8, !P0 ;  /* 0x0000000836007c0c */ /* 0x000fe2000c761270 */
[----:B------:R-:W1:Y:S01]  /*96060*/  LDCU UR8, c[0x0][0x398] ;  /* 0x00007300ff0877ac */ /* 0x000e620008000800 */
[----:B---3--:R-:W-:-:S02]  /*96070*/  PRMT R0, R6, 0x7770, RZ ;  /* 0x0000777006007816 */ /* 0x008fc400000000ff */
[----:B------:R-:W-:-:S03]  /*96080*/  PRMT R2, R6, 0x7771, RZ ;  /* 0x0000777106027816 */ /* 0x000fc600000000ff */
[----:B------:R3:W-:Y:S04]  /*96090*/  @P6 STG.E.U8 desc[UR28][R36.64], R0 ;  /* 0x0000000024006986 */ /* 0x0007e8000c10111c */
[----:B------:R0:W-:Y:S04]  /*960a0*/  @P5 STG.E.U8 desc[UR28][R32.64], R2 ;  /* 0x0000000220005986 */ /* 0x0001e8000c10111c */
[----:B---3--:R-:W3:Y:S01]  /*960b0*/  LDL.LU.64 R36, [R1+0x950] ;  /* 0x0009500001247983 */ /* 0x008ee20000300a00 */
[----:B------:R-:W-:-:S03]  /*960c0*/  PRMT R0, R6, 0x7772, RZ ;  /* 0x0000777206007816 */ /* 0x000fc600000000ff */
[----:B------:R-:W3:Y:S01]  /*960d0*/  LDL.LU R5, [R1+0x268] ;  /* 0x0002680001057983 */ /* 0x000ee20000300800 */
[----:B0-----:R-:W-:-:S03]  /*960e0*/  PRMT R2, R6, 0x7773, RZ ;  /* 0x0000777306027816 */ /* 0x001fc600000000ff */
[----:B------:R-:W3:Y:S01]  /*960f0*/  LDL.LU.64 R6, [R1+0x958] ;  /* 0x0009580001067983 */ /* 0x000ee20000300a00 */
[----:B------:R-:W-:Y:S01]  /*96100*/  ISETP.LT.AND P5, PT, R13, UR6, !P0 ;  /* 0x000000060d007c0c */ /* 0x000fe2000c7a1270 */
[----:B------:R-:W0:Y:S02]  /*96110*/  LDCU UR6, c[0x0][0x398] ;  /* 0x00007300ff0677ac */ /* 0x000e240008000800 */
[----:B----4-:R4:W-:Y:S04]  /*96120*/  @P4 STG.E.U8 desc[UR28][R52.64], R0 ;  /* 0x0000000034004986 */ /* 0x0109e8000c10111c */
[----:B----4-:R-:W4:Y:S04]  /*96130*/  LDL.LU.64 R52, [R1+0x948] ;  /* 0x0009480001347983 */ /* 0x010f280000300a00 */
[----:B------:R0:W-:Y:S04]  /*96140*/  @P3 STG.E.U8 desc[UR28][R24.64], R2 ;  /* 0x0000000218003986 */ /* 0x0001e8000c10111c */
[----:B------:R-:W4:Y:S01]  /*96150*/  LDL.LU.64 R22, [R1+0x940] ;  /* 0x0009400001167983 */ /* 0x000f220000300a00 */
[----:B0-----:R-:W-:-:S03]  /*96160*/  PRMT R2, R10, 0x7770, RZ ;  /* 0x000077700a027816 */ /* 0x001fc600000000ff */
[----:B------:R-:W4:Y:S04]  /*96170*/  LDL.LU.64 R24, [R1+0x938] ;  /* 0x0009380001187983 */ /* 0x000f280000300a00 */
[----:B--2---:R0:W-:Y:S04]  /*96180*/  @P5 STG.E.U8 desc[UR28][R20.64], R2 ;  /* 0x0000000214005986 */ /* 0x0041e8000c10111c */
[----:B0-----:R-:W2:Y:S01]  /*96190*/  LDL.LU.64 R20, [R1+0x930] ;  /* 0x0009300001147983 */ /* 0x001ea20000300a00 */
[----:B------:R-:W-:Y:S01]  /*961a0*/  ISETP.LT.AND P4, PT, R12, UR4, !P0 ;  /* 0x000000040c007c0c */ /* 0x000fe2000c781270 */
[----:B------:R-:W-:Y:S01]  /*961b0*/  VIADD R0, R11, 0x36 ;  /* 0x000000360b007836 */ /* 0x000fe20000000000 */
[----:B------:R-:W-:Y:S01]  /*961c0*/  ISETP.LT.AND P6, PT, R60, UR10, !P0 ;  /* 0x0000000a3c007c0c */ /* 0x000fe2000c7c1270 */
[----:B------:R-:W2:Y:S01]  /*961d0*/  LDL.LU R32, [R1+0x258] ;  /* 0x0002580001207983 */ /* 0x000ea20000300800 */
[----:B------:R-:W-:Y:S01]  /*961e0*/  ISETP.LT.AND P0, PT, R48, UR12, !P0 ;  /* 0x0000000c30007c0c */ /* 0x000fe2000c701270 */
[----:B------:R-:W0:Y:S01]  /*961f0*/  LDCU UR4, c[0x0][0x398] ;  /* 0x00007300ff0477ac */ /* 0x000e220008000800 */
[----:B------:R-:W-:Y:S01]  /*96200*/  ISETP.GE.AND P3, PT, R0, UR7, PT ;  /* 0x0000000700007c0c */ /* 0x000fe2000bf66270 */
[----:B------:R-:W2:Y:S01]  /*96210*/  LDL.LU.64 R18, [R1+0x928] ;  /* 0x0009280001127983 */ /* 0x000ea20000300a00 */
[----:B------:R-:W-:Y:S01]  /*96220*/  ISETP.LT.AND P5, PT, R9, UR36, !P1 ;  /* 0x0000002409007c0c */ /* 0x000fe2000cfa1270 */
[----:B------:R-:W0:Y:S01]  /*96230*/  LDCU UR7, c[0x0][0x398] ;  /* 0x00007300ff0777ac */ /* 0x000e220008000800 */
[----:B------:R-:W-:-:S02]  /*96240*/  PRMT R0, R10, 0x7771, RZ ;  /* 0x000077710a007816 */ /* 0x000fc400000000ff */
[C---:B------:R-:W-:Y:S01]  /*96250*/  PRMT R2, R10.reuse, 0x7772, RZ ;  /* 0x000077720a027816 */ /* 0x040fe200000000ff */
[----:B------:R-:W0:Y:S02]  /*96260*/  LDCU UR10, c[0x0][0x398] ;  /* 0x00007300ff0a77ac */ /* 0x000e240008000800 */
[----:B------:R1:W-:Y:S01]  /*96270*/  @P4 STG.E.U8 desc[UR28][R56.64], R0 ;  /* 0x0000000038004986 */ /* 0x0003e2000c10111c */
[----:B------:R-:W0:Y:S01]  /*96280*/  LDCU UR12, c[0x0][0x398] ;  /* 0x00007300ff0c77ac */ /* 0x000e220008000800 */
[----:B-1----:R-:W-:Y:S02]  /*96290*/  PRMT R0, R10, 0x7773, RZ ;  /* 0x000077730a007816 */ /* 0x002fe400000000ff */
[----:B------:R-:W-:Y:S01]  /*962a0*/  ISETP.LT.AND P4, PT, R14, UR38, !P1 ;  /* 0x000000260e007c0c */ /* 0x000fe2000cf81270 */
[----:B---3--:R1:W-:Y:S01]  /*962b0*/  @P6 STG.E.U8 desc[UR28][R36.64], R2 ;  /* 0x0000000224006986 */ /* 0x0083e2000c10111c */
[----:B------:R-:W-:Y:S01]  /*962c0*/  ISETP.LT.AND P6, PT, R44, UR11, !P1 ;  /* 0x0000000b2c007c0c */ /* 0x000fe2000cfc1270 */
[----:B------:R-:W3:Y:S02]  /*962d0*/  LDCU UR11, c[0x0][0x398] ;  /* 0x00007300ff0b77ac */ /* 0x000ee40008000800 */
[----:B------:R0:W-:Y:S01]  /*962e0*/  @P0 STG.E.U8 desc[UR28][R6.64], R0 ;  /* 0x0000000006000986 */ /* 0x0001e2000c10111c */
[----:B-1----:R-:W-:-:S03]  /*962f0*/  PRMT R2, R5, 0x7770, RZ ;  /* 0x0000777005027816 */ /* 0x002fc600000000ff */
[----:B------:R-:W3:Y:S04]  /*96300*/  LDL.LU.64 R36, [R1+0x920] ;  /* 0x0009200001247983 */ /* 0x000ee80000300a00 */
[----:B------:R-:W3:Y:S04]  /*96310*/  LDL.LU.64 R56, [R1+0x918] ;  /* 0x0009180001387983 */ /* 0x000ee80000300a00 */
[----:B0-----:R-:W3:Y:S01]  /*96320*/  LDL.LU.64 R6, [R1+0x910] ;  /* 0x0009100001067983 */ /* 0x001ee20000300a00 */
[----:B------:R-:W-:-:S03]  /*96330*/  PRMT R0, R5, 0x7771, RZ ;  /* 0x0000777105007816 */ /* 0x000fc600000000ff */
[----:B----4-:R0:W-:Y:S01]  /*96340*/  @P5 STG.E.U8 desc[UR28][R52.64], R2 ;  /* 0x0000000234005986 */ /* 0x0101e2000c10111c */
[----:B------:R-:W-:Y:S01]  /*96350*/  ISETP.LT.AND P5, PT, R16, UR14, !P1 ;  /* 0x0000000e10007c0c */ /* 0x000fe2000cfa1270 */
[----:B------:R-:W1:Y:S02]  /*96360*/  LDCU UR14, c[0x0][0x398] ;  /* 0x00007300ff0e77ac */ /* 0x000e640008000800 */
[----:B0-----:R-:W4:Y:S04]  /*96370*/  LDL.LU.64 R52, [R1+0x908] ;  /* 0x0009080001347983 */ /* 0x001f280000300a00 */
[----:B------:R-:W4:Y:S01]  /*96380*/  LDL.LU R10, [R1+0x218] ;  /* 0x00021800010a7983 */ /* 0x000f220000300800 */
[----:B------:R-:W-:-:S03]  /*96390*/  PRMT R2, R5, 0x7772, RZ ;  /* 0x0000777205027816 */ /* 0x000fc600000000ff */
[----:B------:R0:W-:Y:S04]  /*963a0*/  @P6 STG.E.U8 desc[UR28][R22.64], R0 ;  /* 0x0000000016006986 */ /* 0x0001e8000c10111c */
[----:B------:R1:W-:Y:S01]  /*963b0*/  @P4 STG.E.U8 desc[UR28][R24.64], R2 ;  /* 0x0000000218004986 */ /* 0x0003e2000c10111c */
[----:B0-----:R-:W-:-:S03]  /*963c0*/  PRMT R0, R5, 0x7773, RZ ;  /* 0x0000777305007816 */ /* 0x001fc600000000ff */
[----:B-1----:R-:W4:Y:S04]  /*963d0*/  LDL.LU.64 R24, [R1+0x900] ;  /* 0x0009000001187983 */ /* 0x002f280000300a00 */
[----:B--2---:R0:W-:Y:S04]  /*963e0*/  @P5 STG.E.U8 desc[UR28][R20.64], R0 ;  /* 0x0000000014005986 */ /* 0x0041e8000c10111c */
[----:B0-----:R-:W2:Y:S01]  /*963f0*/  LDL.LU.64 R20, [R1+0x8f0] ;  /* 0x0008f00001147983 */ /* 0x001ea20000300a00 */
[----:B------:R-:W-:Y:S02]  /*96400*/  ISETP.LT.AND P0, PT, R61, UR40, !P1 ;  /* 0x000000283d007c0c */ /* 0x000fe4000cf01270 */
[----:B------:R-:W-:Y:S01]  /*96410*/  ISETP.LT.AND P6, PT, R8, UR17, !P1 ;  /* 0x0000001108007c0c */ /* 0x000fe2000cfc1270 */
[----:B------:R-:W2:Y:S01]  /*96420*/  LDL.LU R5, [R1+0x338] ;  /* 0x0003380001057983 */ /* 0x000ea20000300800 */
[----:B------:R-:W-:Y:S01]  /*96430*/  PRMT R2, R32, 0x7770, RZ ;  /* 0x0000777020027816 */ /* 0x000fe200000000ff */
[----:B------:R-:W0:Y:S01]  /*96440*/  LDCU UR17, c[0x0][0x398] ;  /* 0x00007300ff1177ac */ /* 0x000e220008000800 */
[----:B------:R-:W-:-:S02]  /*96450*/  ISETP.LT.AND P4, PT, R49, UR42, !P1 ;  /* 0x0000002a31007c0c */ /* 0x000fc4000cf81270 */
[----:B------:R-:W-:Y:S02]  /*96460*/  PRMT R0, R32, 0x7771, RZ ;  /* 0x0000777120007816 */ /* 0x000fe400000000ff */
[----:B------:R-:W-:Y:S01]  /*96470*/  ISETP.LT.AND P5, PT, R40, UR16, !P1 ;  /* 0x0000001028007c0c */ /* 0x000fe2000cfa1270 */
[----:B------:R-:W1:Y:S02]  /*96480*/  LDCU UR16, c[0x0][0x398] ;  /* 0x00007300ff1077ac */ /* 0x000e640008000800 */
[----:B------:R0:W-:Y:S01]  /*96490*/  @P0 STG.E.U8 desc[UR28][R18.64], R2 ;  /* 0x0000000212000986 */ /* 0x0001e2000c10111c */
[----:B------:R-:W-:Y:S01]  /*964a0*/  ISETP.LT.AND P0, PT, R28, UR13, !P1 ;  /* 0x0000000d1c007c0c */ /* 0x000fe2000cf01270 */
[----:B------:R-:W1:Y:S01]  /*964b0*/  LDCU UR13, c[0x0][0x398] ;  /* 0x00007300ff0d77ac */ /* 0x000e620008000800 */
[C---:B0-----:R-:W-:Y:S01]  /*964c0*/  PRMT R2, R32.reuse, 0x7772, RZ ;  /* 0x0000777220027816 */ /* 0x041fe200000000ff */
[----:B---3--:R0:W-:Y:S04]  /*964d0*/  @P6 STG.E.U8 desc[UR28][R36.64], R0 ;  /* 0x0000000024006986 */ /* 0x0081e8000c10111c */
[----:B------:R4:W-:Y:S04]  /*964e0*/  @P4 STG.E.U8 desc[UR28][R56.64], R2 ;  /* 0x0000000238004986 */ /* 0x0009e8000c10111c */
[----:B0-----:R-:W3:Y:S01]  /*964f0*/  LDL.LU.64 R36, [R1+0x8f8] ;  /* 0x0008f80001247983 */ /* 0x001ee20000300a00 */
[----:B------:R-:W-:-:S03]  /*96500*/  PRMT R0, R32, 0x7773, RZ ;  /* 0x0000777320007816 */ /* 0x000fc600000000ff */
[----:B------:R-:W3:Y:S04]  /*96510*/  LDL.LU.64 R32, [R1+0x8e8] ;  /* 0x0008e80001207983 */ /* 0x000ee80000300a00 */
[----:B------:R-:W-:Y:S01]  /*96520*/  @P5 STG.E.U8 desc[UR28][R6.64], R0 ;  /* 0x0000000006005986 */ /* 0x000fe2000c10111c */
[----:B------:R-:W-:Y:S01]  /*96530*/  ISETP.LT.AND P6, PT, R55, UR18, !P1 ;  /* 0x0000001237007c0c */ /* 0x000fe2000cfc1270 */
[----:B------:R-:W0:Y:S01]  /*96540*/  LDCU UR18, c[0x0][0x398] ;  /* 0x00007300ff1277ac */ /* 0x000e220008000800 */
[----:B------:R-:W-:Y:S02]  /*96550*/  ISETP.LT.AND P4, PT, R15, UR20, !P1 ;  /* 0x000000140f007c0c */ /* 0x000fe4000cf81270 */
[C---:B----4-:R-:W-:Y:S01]  /*96560*/  PRMT R2, R10.reuse, 0x7770, RZ ;  /* 0x000077700a027816 */ /* 0x050fe200000000ff */
[----:B------:R-:W4:Y:S04]  /*96570*/  LDCU UR20, c[0x0][0x398] ;  /* 0x00007300ff1477ac */ /* 0x000f280008000800 */
[----:B------:R0:W-:Y:S04]  /*96580*/  @P0 STG.E.U8 desc[UR28][R52.64], R2 ;  /* 0x0000000234000986 */ /* 0x0001e8000c10111c */
[----:B0-----:R-:W4:Y:S01]  /*96590*/  LDL.LU.64 R52, [R1+0x8e0] ;  /* 0x0008e00001347983 */ /* 0x001f220000300a00 */
[----:B------:R-:W-:-:S02]  /*965a0*/  PRMT R0, R10, 0x7771, RZ ;  /* 0x000077710a007816 */ /* 0x000fc400000000ff */
[----:B------:R-:W-:Y:S01]  /*965b0*/  PRMT R2, R10, 0x7772, RZ ;  /* 0x000077720a027816 */ /* 0x000fe200000000ff */
[----:B------:R-:W4:Y:S04]  /*965c0*/  LDL.LU.64 R56, [R1+0x8d0] ;  /* 0x0008d00001387983 */ /* 0x000f280000300a00 */
[----:B------:R-:W4:Y:S04]  /*965d0*/  LDL.LU R6, [R1+0x328] ;  /* 0x0003280001067983 */ /* 0x000f280000300800 */
[----:B------:R0:W-:Y:S04]  /*965e0*/  @P6 STG.E.U8 desc[UR28][R24.64], R0 ;  /* 0x0000000018006986 */ /* 0x0001e8000c10111c */
[----:B0-----:R-:W4:Y:S04]  /*965f0*/  LDL.LU.64 R24, [R1+0x8d8] ;  /* 0x0008d80001187983 */ /* 0x001f280000300a00 */
[----:B--2---:R0:W-:Y:S04]  /*96600*/  @P4 STG.E.U8 desc[UR28][R20.64], R2 ;  /* 0x0000000214004986 */ /* 0x0041e8000c10111c */
[----:B0-----:R-:W2:Y:S01]  /*96610*/  LDL.LU.64 R20, [R1+0x8c8] ;  /* 0x0008c80001147983 */ /* 0x001ea20000300a00 */
[----:B------:R-:W-:-:S02]  /*96620*/  ISETP.LT.AND P0, PT, R54, UR21, !P1 ;  /* 0x0000001536007c0c */ /* 0x000fc4000cf01270 */
[----:B------:R-:W-:Y:S01]  /*96630*/  ISETP.LT.AND P5, PT, R13, UR23, !P1 ;  /* 0x000000170d007c0c */ /* 0x000fe2000cfa1270 */
[----:B------:R-:W-:Y:S01]  /*96640*/  VIADD R0, R11, 0x37 ;  /* 0x000000370b007836 */ /* 0x000fe20000000000 */
[----:B------:R-:W-:Y:S01]  /*96650*/  PRMT R2, R10, 0x7773, RZ ;  /* 0x000077730a027816 */ /* 0x000fe200000000ff */
[----:B------:R-:W2:Y:S01]  /*96660*/  LDL.LU.64 R26, [R1+0x8c0] ;  /* 0x0008c000011a7983 */ /* 0x000ea20000300a00 */
[----:B------:R-:W-:Y:S01]  /*96670*/  ISETP.LT.AND P4, PT, R12, UR24, !P1 ;  /* 0x000000180c007c0c */ /* 0x000fe2000cf81270 */
[----:B------:R-:W0:Y:S01]  /*96680*/  LDCU UR21, c[0x0][0x398] ;  /* 0x00007300ff1577ac */ /* 0x000e220008000800 */
[C---:B------:R-:W-:Y:S02]  /*96690*/  PRMT R3, R5.reuse, 0x7770, RZ ;  /* 0x0000777005037816 */ /* 0x040fe400000000ff */
[----:B------:R-:W-:Y:S01]  /*966a0*/  ISETP.LT.AND P6, PT, R60, UR19, !P1 ;  /* 0x000000133c007c0c */ /* 0x000fe2000cfc1270 */
[----:B------:R-:W0:Y:S01]  /*966b0*/  LDCU UR23, c[0x0][0x398] ;  /* 0x00007300ff1777ac */ /* 0x000e220008000800 */
[----:B------:R-:W-:Y:S01]  /*966c0*/  ISETP.LT.AND P1, PT, R48, UR22, !P1 ;  /* 0x0000001630007c0c */ /* 0x000fe2000cf21270 */
[----:B------:R-:W0:Y:S01]  /*966d0*/  LDCU UR19, c[0x0][0x398] ;  /* 0x00007300ff1377ac */ /* 0x000e220008000800 */
[----:B------:R-:W0:Y:S01]  /*966e0*/  LDCU UR22, c[0x0][0x398] ;  /* 0x00007300ff1677ac */ /* 0x000e220008000800 */
[----:B------:R-:W0:Y:S01]  /*966f0*/  LDCU UR24, c[0x0][0x398] ;  /* 0x00007300ff1877ac */ /* 0x000e220008000800 */
[----:B---3--:R3:W-:Y:S01]  /*96700*/  @P0 STG.E.U8 desc[UR28][R36.64], R2 ;  /* 0x0000000224000986 */ /* 0x0087e2000c10111c */
[----:B------:R-:W-:Y:S01]  /*96710*/  ISETP.GE.AND P0, PT, R0, UR9, PT ;  /* 0x0000000900007c0c */ /* 0x000fe2000bf06270 */
[----:B------:R-:W0:Y:S01]  /*96720*/  LDCU UR9, c[0x0][0x398] ;  /* 0x00007300ff0977ac */ /* 0x000e220008000800 */
[----:B------:R-:W-:Y:S01]  /*96730*/  PRMT R0, R5, 0x7771, RZ ;  /* 0x0000777105007816 */ /* 0x000fe200000000ff */
[----:B------:R1:W-:Y:S04]  /*96740*/  @P5 STG.E.U8 desc[UR28][R32.64], R3 ;  /* 0x0000000320005986 */ /* 0x0003e8000c10111c */
[----:B---3--:R-:W3:Y:S04]  /*96750*/  LDL.LU.64 R36, [R1+0x8b8] ;  /* 0x0008b80001247983 */ /* 0x008ee80000300a00 */
[----:B-1----:R-:W3:Y:S04]  /*96760*/  LDL.LU R32, [R1+0x318] ;  /* 0x0003180001207983 */ /* 0x002ee80000300800 */
[----:B------:R-:W3:Y:S01]  /*96770*/  LDL.LU.64 R22, [R1+0x8b0] ;  /* 0x0008b00001167983 */ /* 0x000ee20000300a00 */
[----:B------:R-:W-:Y:S01]  /*96780*/  ISETP.LT.AND P5, PT, R9, UR25, !P2 ;  /* 0x0000001909007c0c */ /* 0x000fe2000d7a1270 */
[----:B------:R-:W1:Y:S01]  /*96790*/  LDCU UR25, c[0x0][0x398] ;  /* 0x00007300ff1977ac */ /* 0x000e620008000800 */
[C---:B------:R-:W-:Y:S01]  /*967a0*/  PRMT R2, R5.reuse, 0x7772, RZ ;  /* 0x0000777205027816 */ /* 0x040fe200000000ff */
[----:B----4-:R4:W-:Y:S04]  /*967b0*/  @P4 STG.E.U8 desc[UR28][R52.64], R0 ;  /* 0x0000000034004986 */ /* 0x0109e8000c10111c */
[----:B----4-:R-:W4:Y:S01]  /*967c0*/  LDL.LU.64 R52, [R1+0x8a8] ;  /* 0x0008a80001347983 */ /* 0x010f220000300a00 */
[----:B------:R-:W-:-:S03]  /*967d0*/  PRMT R0, R5, 0x7773, RZ ;  /* 0x0000777305007816 */ /* 0x000fc600000000ff */
[----:B------:R0:W-:Y:S04]  /*967e0*/  @P6 STG.E.U8 desc[UR28][R56.64], R2 ;  /* 0x0000000238006986 */ /* 0x0001e8000c10111c */
[----:B------:R-:W4:Y:S04]  /*967f0*/  LDL.LU.64 R18, [R1+0x8a0] ;  /* 0x0008a00001127983 */ /* 0x000f280000300a00 */
[----:B------:R1:W-:Y:S04]  /*96800*/  @P1 STG.E.U8 desc[UR28][R24.64], R0 ;  /* 0x0000000018001986 */ /* 0x0003e8000c10111c */
[----:B0-----:R-:W4:Y:S01]  /*96810*/  LDL.LU.64 R56, [R1+0x898] ;  /* 0x0008980001387983 */ /* 0x001f220000300a00 */
[----:B------:R-:W-:-:S03]  /*96820*/  PRMT R2, R6, 0x7770, RZ ;  /* 0x0000777006027816 */ /* 0x000fc600000000ff */
[----:B------:R-:W4:Y:S04]  /*96830*/  LDL.LU R5, [R1+0x308] ;  /* 0x0003080001057983 */ /* 0x000f280000300800 */
[----:B-1----:R-:W4:Y:S04]  /*96840*/  LDL.LU.64 R24, [R1+0x890] ;  /* 0x0008900001187983 */ /* 0x002f280000300a00 */
[----:B--2---:R0:W-:Y:S04]  /*96850*/  @P5 STG.E.U8 desc[UR28][R20.64], R2 ;  /* 0x0000000214005986 */ /* 0x0041e8000c10111c */
[----:B0-----:R-:W2:Y:S01]  /*96860*/  LDL.LU.64 R20, [R1+0x888] ;  /* 0x0008880001147983 */ /* 0x001ea20000300a00 */
[----:B------:R-:W-:Y:S01]  /*96870*/  ISETP.LT.AND P6, PT, R44, UR15, !P2 ;  /* 0x0000000f2c007c0c */ /* 0x000fe2000d7c1270 */
[----:B------:R-:W0:Y:S01]  /*96880*/  LDCU UR15, c[0x0][0x398] ;  /* 0x00007300ff0f77ac */ /* 0x000e220008000800 */
[----:B------:R-:W-:-:S02]  /*96890*/  ISETP.LT.AND P4, PT, R14, UR5, !P2 ;  /* 0x000000050e007c0c */ /* 0x000fc4000d781270 */
[----:B------:R-:W-:Y:S01]  /*968a0*/  PRMT R0, R6, 0x7771, RZ ;  /* 0x0000777106007816 */ /* 0x000fe200000000ff */
[----:B------:R-:W1:Y:S01]  /*968b0*/  LDCU UR5, c[0x0][0x398] ;  /* 0x00007300ff0577ac */ /* 0x000e620008000800 */
[----:B------:R-:W-:Y:S02]  /*968c0*/  ISETP.LT.AND P5, PT, R16, UR8, !P2 ;  /* 0x0000000810007c0c */ /* 0x000fe4000d7a1270 */
[----:B------:R-:W-:Y:S01]  /*968d0*/  PRMT R2, R6, 0x7772, RZ ;  /* 0x0000777206027816 */ /* 0x000fe200000000ff */
[----:B------:R-:W0:Y:S01]  /*968e0*/  LDCU UR8, c[0x0][0x398] ;  /* 0x00007300ff0877ac */ /* 0x000e220008000800 */
[----:B------:R-:W-:-:S03]  /*968f0*/  ISETP.LT.AND P1, PT, R61, UR6, !P2 ;  /* 0x000000063d007c0c */ /* 0x000fc6000d721270 */
[----:B------:R1:W-:Y:S01]  /*96900*/  @P6 STG.E.U8 desc[UR28][R26.64], R0 ;  /* 0x000000001a006986 */ /* 0x0003e2000c10111c */
[----:B------:R-:W-:Y:S01]  /*96910*/  ISETP.LT.AND P6, PT, R8, UR26, !P2 ;  /* 0x0000001a08007c0c */ /* 0x000fe2000d7c1270 */
[----:B------:R-:W0:Y:S01]  /*96920*/  LDCU UR6, c[0x0][0x398] ;  /* 0x00007300ff0677ac */ /* 0x000e220008000800 */
[----:B------:R-:W0:Y:S01]  /*96930*/  LDCU UR26, c[0x0][0x398] ;  /* 0x00007300ff1a77ac */ /* 0x000e220008000800 */
[----:B-1----:R-:W-:Y:S01]  /*96940*/  PRMT R0, R6, 0x7773, RZ ;  /* 0x0000777306007816 */ /* 0x002fe200000000ff */
[----:B---3--:R1:W-:Y:S01]  /*96950*/  @P4 STG.E.U8 desc[UR28][R36.64], R2 ;  /* 0x0000000224004986 */ /* 0x0083e2000c10111c */
[----:B------:R-:W-:Y:S01]  /*96960*/  ISETP.LT.AND P4, PT, R49, UR4, !P2 ;  /* 0x0000000431007c0c */ /* 0x000fe2000d781270 */
[----:B------:R-:W3:Y:S02]  /*96970*/  LDCU UR4, c[0x0][0x398] ;  /* 0x00007300ff0477ac */ /* 0x000ee40008000800 */
[----:B-1----:R-:W3:Y:S01]  /*96980*/  LDL.LU.64 R36, [R1+0x880] ;  /* 0x0008800001247983 */ /* 0x002ee20000300a00 */
[----:B------:R-:W-:-:S03]  /*96990*/  PRMT R2, R32, 0x7770, RZ ;  /* 0x0000777020027816 */ /* 0x000fc600000000ff */
[----:B------:R-:W3:Y:S04]  /*969a0*/  LDL.LU.64 R6, [R1+0x878] ;  /* 0x0008780001067983 */ /* 0x000ee80000300a00 */
[----:B------:R1:W-:Y:S01]  /*969b0*/  @P5 STG.E.U8 desc[UR28][R22.64], R0 ;  /* 0x0000000016005986 */ /* 0x0003e2000c10111c */
[----:B------:R-:W-:Y:S01]  /*969c0*/  ISETP.LT.AND P5, PT, R40, UR7, !P2 ;  /* 0x0000000728007c0c */ /* 0x000fe2000d7a1270 */
[----:B------:R-:W0:Y:S01]  /*969d0*/  LDCU UR7, c[0x0][0x398] ;  /* 0x00007300ff0777ac */ /* 0x000e220008000800 */
[----:B-1----:R-:W-:Y:S01]  /*969e0*/  PRMT R0, R32, 0x7771, RZ ;  /* 0x0000777120007816 */ /* 0x002fe200000000ff */
[----:B----4-:R1:W-:Y:S01]  /*969f0*/  @P1 STG.E.U8 desc[UR28][R52.64], R2 ;  /* 0x0000000234001986 */ /* 0x0103e2000c10111c */
[----:B------:R-:W-:Y:S01]  /*96a00*/  ISETP.LT.AND P1, PT, R28, UR10, !P2 ;  /* 0x0000000a1c007c0c */ /* 0x000fe2000d721270 */
[----:B------:R-:W4:Y:S02]  /*96a10*/  LDCU UR10, c[0x0][0x398] ;  /* 0x00007300ff0a77ac */ /* 0x000f240008000800 */
[----:B-1----:R-:W4:Y:S01]  /*96a20*/  LDL.LU.64 R52, [R1+0x870] ;  /* 0x0008700001347983 */ /* 0x002f220000300a00 */
[----:B------:R-:W-:-:S03]  /*96a30*/  PRMT R2, R32, 0x7772, RZ ;  /* 0x0000777220027816 */ /* 0x000fc600000000ff */
[----:B------:R-:W4:Y:S04]  /*96a40*/  LDL.LU R10, [R1+0x208] ;  /* 0x00020800010a7983 */ /* 0x000f280000300800 */
[----:B------:R1:W-:Y:S04]  /*96a50*/  @P6 STG.E.U8 desc[UR28][R18.64], R0 ;  /* 0x0000000012006986 */ /* 0x0003e8000c10111c */
[----:B------:R0:W-:Y:S01]  /*96a60*/  @P4 STG.E.U8 desc[UR28][R56.64], R2 ;  /* 0x0000000238004986 */ /* 0x0001e2000c10111c */
[----:B-1----:R-:W-:-:S03]  /*96a70*/  PRMT R0, R32, 0x7773, RZ ;  /* 0x0000777320007816 */ /* 0x002fc600000000ff */
[----:B------:R-:W4:Y:S01]  /*96a80*/  LDL.LU.64 R32, [R1+0x868] ;  /* 0x0008680001207983 */ /* 0x000f220000300a00 */
[----:B0-----:R-:W-:-:S03]  /*96a90*/  PRMT R2, R5, 0x7770, RZ ;  /* 0x0000777005027816 */ /* 0x001fc600000000ff */
[----:B------:R0:W-:Y:S04]  /*96aa0*/  @P5 STG.E.U8 desc[UR28][R24.64], R0 ;  /* 0x0000000018005986 */ /* 0x0001e8000c10111c */
[----:B--2---:R1:W-:Y:S04]  /*96ab0*/  @P1 STG.E.U8 desc[UR28][R20.64], R2 ;  /* 0x0000000214001986 */ /* 0x0043e8000c10111c */
[----:B0-----:R-:W2:Y:S04]  /*96ac0*/  LDL.LU.64 R24, [R1+0x860] ;  /* 0x0008600001187983 */ /* 0x001ea80000300a00 */
[----:B-1----:R-:W2:Y:S01]  /*96ad0*/  LDL.LU.64 R20, [R1+0x858] ;  /* 0x0008580001147983 */ /* 0x002ea20000300a00 */
[----:B------:R-:W-:Y:S01]  /*96ae0*/  ISETP.LT.AND P6, PT, R55, UR11, !P2 ;  /* 0x0000000b37007c0c */ /* 0x000fe2000d7c1270 */
[----:B------:R-:W0:Y:S01]  /*96af0*/  LDCU UR11, c[0x0][0x398] ;  /* 0x00007300ff0b77ac */ /* 0x000e220008000800 */
[----:B------:R-:W-:-:S02]  /*96b00*/  ISETP.LT.AND P4, PT, R15, UR12, !P2 ;  /* 0x0000000c0f007c0c */ /* 0x000fc4000d781270 */
[C---:B------:R-:W-:Y:S01]  /*96b10*/  PRMT R0, R5.reuse, 0x7771, RZ ;  /* 0x0000777105007816 */ /* 0x040fe200000000ff */
[----:B------:R-:W1:Y:S01]  /*96b20*/  LDCU UR12, c[0x0][0x398] ;  /* 0x00007300ff0c77ac */ /* 0x000e620008000800 */
[----:B------:R-:W-:Y:S02]  /*96b30*/  ISETP.LT.AND P1, PT, R54, UR14, !P2 ;  /* 0x0000000e36007c0c */ /* 0x000fe4000d721270 */
[----:B------:R-:W-:Y:S01]  /*96b40*/  PRMT R2, R5, 0x7772, RZ ;  /* 0x0000777205027816 */ /* 0x000fe200000000ff */
[----:B------:R-:W0:Y:S01]  /*96b50*/  LDCU UR14, c[0x0][0x398] ;  /* 0x00007300ff0e77ac */ /* 0x000e220008000800 */
[----:B------:R-:W-:-:S03]  /*96b60*/  ISETP.LT.AND P5, PT, R12, UR30, !P2 ;  /* 0x0000001e0c007c0c */ /* 0x000fc6000d7a1270 */
[----:B---3--:R3:W-:Y:S04]  /*96b70*/  @P6 STG.E.U8 desc[UR28][R36.64], R0 ;  /* 0x0000000024006986 */ /* 0x0087e8000c10111c */
[----:B------:R0:W-:Y:S01]  /*96b80*/  @P4 STG.E.U8 desc[UR28][R6.64], R2 ;  /* 0x0000000206004986 */ /* 0x0001e2000c10111c */
[----:B------:R-:W-:Y:S01]  /*96b90*/  ISETP.LT.AND P4, PT, R13, UR17, !P2 ;  /* 0x000000110d007c0c */ /* 0x000fe2000d781270 */
[----:B------:R-:W1:Y:S01]  /*96ba0*/  LDCU UR17, c[0x0][0x398] ;  /* 0x00007300ff1177ac */ /* 0x000e620008000800 */
[----:B---3--:R-:W-:Y:S01]  /*96bb0*/  PRMT R0, R5, 0x7773, RZ ;  /* 0x0000777305007816 */ /* 0x008fe200000000ff */
[----:B0-----:R-:W3:Y:S04]  /*96bc0*/  LDL.LU.64 R6, [R1+0x850] ;  /* 0x0008500001067983 */ /* 0x001ee80000300a00 */
[----:B------:R-:W3:Y:S04]  /*96bd0*/  LDL.LU R5, [R1+0x26c] ;  /* 0x00026c0001057983 */ /* 0x000ee80000300800 */
[----:B------:R-:W3:Y:S04]  /*96be0*/  LDL.LU.64 R18, [R1+0x848] ;  /* 0x0008480001127983 */ /* 0x000ee80000300a00 */
[----:B------:R-:W3:Y:S01]  /*96bf0*/  LDL.LU.64 R56, [R1+0x840] ;  /* 0x0008400001387983 */ /* 0x000ee20000300a00 */
[----:B------:R-:W-:Y:S01]  /*96c00*/  ISETP.LT.AND P6, PT, R60, UR13, !P2 ;  /* 0x0000000d3c007c0c */ /* 0x000fe2000d7c1270 */
[----:B------:R-:W-:-:S02]  /*96c10*/  VIADD R2, R11, 0x38 ;  /* 0x000000380b027836 */ /* 0x000fc40000000000 */
[----:B----4-:R0:W-:Y:S03]  /*96c20*/  @P1 STG.E.U8 desc[UR28][R52.64], R0 ;  /* 0x0000000034001986 */ /* 0x0101e6000c10111c */
[----:B------:R-:W-:Y:S01]  /*96c30*/  ISETP.GE.AND P1, PT, R2, UR27, PT ;  /* 0x0000001b02007c0c */ /* 0x000fe2000bf26270 */
[----:B------:R-:W4:Y:S01]  /*96c40*/  LDCU UR13, c[0x0][0x398] ;  /* 0x00007300ff0d77ac */ /* 0x000f220008000800 */
[----:B0-----:R-:W4:Y:S01]  /*96c50*/  LDL.LU.64 R52, [R1+0x838] ;  /* 0x0008380001347983 */ /* 0x001f220000300a00 */
[C---:B------:R-:W-:Y:S02]  /*96c60*/  PRMT R0, R10.reuse, 0x7770, RZ ;  /* 0x000077700a007816 */ /* 0x040fe400000000ff */
[C---:B------:R-:W-:Y:S01]  /*96c70*/  PRMT R2, R10.reuse, 0x7771, RZ ;  /* 0x000077710a027816 */ /* 0x040fe200000000ff */
[----:B------:R-:W4:Y:S04]  /*96c80*/  LDL.LU.64 R36, [R1+0x828] ;  /* 0x0008280001247983 */ /* 0x000f280000300a00 */
[----:B------:R0:W-:Y:S02]  /*96c90*/  @P4 STG.E.U8 desc[UR28][R32.64], R0 ;  /* 0x0000000020004986 */ /* 0x0001e4000c10111c */
[----:B0-----:R-:W-:-:S02]  /*96ca0*/  PRMT R0, R10, 0x7772, RZ ;  /* 0x000077720a007816 */ /* 0x001fc400000000ff */
[----:B--2---:R-:W-:Y:S04]  /*96cb0*/  @P5 STG.E.U8 desc[UR28][R24.64], R2 ;  /* 0x0000000218005986 */ /* 0x004fe8000c10111c */
[----:B------:R0:W-:Y:S02]  /*96cc0*/  @P6 STG.E.U8 desc[UR28][R20.64], R0 ;  /* 0x0000000014006986 */ /* 0x0001e4000c10111c */
[----:B0-----:R-:W-:Y:S02]  /*96cd0*/  PRMT R0, R10, 0x7773, RZ ;  /* 0x000077730a007816 */ /* 0x001fe400000000ff */
[----:B------:R-:W2:Y:S04]  /*96ce0*/  LDL.LU R10, [R1+0x25c] ;  /* 0x00025c00010a7983 */ /* 0x000ea80000300800 */
[----:B------:R-:W4:Y:S04]  /*96cf0*/  LDL.LU.64 R32, [R1+0x830] ;  /* 0x0008300001207983 */ /* 0x000f280000300a00 */
[----:B------:R-:W4:Y:S01]  /*96d00*/  LDL.LU.64 R20, [R1+0x820] ;  /* 0x0008200001147983 */ /* 0x000f220000300a00 */
[----:B------:R-:W-:Y:S01]  /*96d10*/  ISETP.LT.AND P2, PT, R48, UR16, !P2 ;  /* 0x0000001030007c0c */ /* 0x000fe2000d741270 */
[----:B------:R-:W0:Y:S01]  /*96d20*/  LDCU UR16, c[0x0][0x398] ;  /* 0x00007300ff1077ac */ /* 0x000e220008000800 */
[----:B------:R-:W-:Y:S01]  /*96d30*/  ISETP.LT.AND P4, PT, R9, UR18, !P3 ;  /* 0x0000001209007c0c */ /* 0x000fe2000df81270 */
[----:B------:R-:W4:Y:S01]  /*96d40*/  LDL.LU.64 R24, [R1+0x818] ;  /* 0x0008180001187983 */ /* 0x000f220000300a00 */
[----:B------:R-:W-:Y:S01]  /*96d50*/  ISETP.LT.AND P5, PT, R44, UR20, !P3 ;  /* 0x000000142c007c0c */ /* 0x000fe2000dfa1270 */
[----:B------:R-:W0:Y:S01]  /*96d60*/  LDCU UR18, c[0x0][0x398] ;  /* 0x00007300ff1277ac */ /* 0x000e220008000800 */
[----:B------:R-:W-:Y:S01]  /*96d70*/  ISETP.LT.AND P6, PT, R14, UR21, !P3 ;  /* 0x000000150e007c0c */ /* 0x000fe2000dfc1270 */
[----:B------:R-:W0:Y:S01]  /*96d80*/  LDCU UR20, c[0x0][0x398] ;  /* 0x00007300ff1477ac */ /* 0x000e220008000800 */
[----:B------:R-:W0:Y:S05]  /*96d90*/  LDCU UR21, c[0x0][0x398] ;  /* 0x00007300ff1577ac */ /* 0x000e2a0008000800 */
[----:B---3--:R3:W-:Y:S01]  /*96da0*/  @P2 STG.E.U8 desc[UR28][R6.64], R0 ;  /* 0x0000000006002986 */ /* 0x0087e2000c10111c */
[----:B------:R-:W-:-:S02]  /*96db0*/  PRMT R2, R5, 0x7771, RZ ;  /* 0x0000777105027816 */ /* 0x000fc400000000ff */
[C---:B------:R-:W-:Y:S02]  /*96dc0*/  PRMT R3, R5.reuse, 0x7772, RZ ;  /* 0x0000777205037816 */ /* 0x040fe400000000ff */
[C---:B------:R-:W-:Y:S01]  /*96dd0*/  PRMT R4, R5.reuse, 0x7773, RZ ;  /* 0x0000777305047816 */ /* 0x040fe200000000ff */
[----:B---3--:R-:W3:Y:S01]  /*96de0*/  LDL.LU.64 R6, [R1+0x808] ;  /* 0x0008080001067983 */ /* 0x008ee20000300a00 */
[----:B------:R-:W-:-:S03]  /*96df0*/  PRMT R0, R5, 0x7770, RZ ;  /* 0x0000777005007816 */ /* 0x000fc600000000ff */
[----:B------:R-:W3:Y:S04]  /*96e00*/  LDL.LU R5, [R1+0x21c] ;  /* 0x00021c0001057983 */ /* 0x000ee80000300800 */
[----:B------:R-:W-:Y:S04]  /*96e10*/  @P4 STG.E.U8 desc[UR28][R18.64], R0 ;  /* 0x0000000012004986 */ /* 0x000fe8000c10111c */
[----:B------:R2:W-:Y:S01]  /*96e20*/  @P5 STG.E.U8 desc[UR28][R56.64], R2 ;  /* 0x0000000238005986 */ /* 0x0005e2000c10111c */
[----:B------:R-:W-:Y:S01]  /*96e30*/  ISETP.LT.AND P2, PT, R16, UR23, !P3 ;  /* 0x0000001710007c0c */ /* 0x000fe2000df41270 */
[----:B------:R-:W0:Y:S01]  /*96e40*/  LDCU UR23, c[0x0][0x398] ;  /* 0x00007300ff1777ac */ /* 0x000e220008000800 */
[----:B------:R-:W-:-:S02]  /*96e50*/  ISETP.LT.AND P4, PT, R61, UR19, !P3 ;  /* 0x000000133d007c0c */ /* 0x000fc4000df81270 */
[----:B--2---:R-:W-:Y:S01]  /*96e60*/  PRMT R2, R10, 0x7771, RZ ;  /* 0x000077710a027816 */ /* 0x004fe200000000ff */
[----:B----4-:R2:W-:Y:S01]  /*96e70*/  @P6 STG.E.U8 desc[UR28][R52.64], R3 ;  /* 0x0000000334006986 */ /* 0x0105e2000c10111c */
[----:B------:R-:W-:Y:S01]  /*96e80*/  ISETP.LT.AND P5, PT, R40, UR5, !P3 ;  /* 0x0000000528007c0c */ /* 0x000fe2000dfa1270 */
[----:B------:R-:W4:Y:S02]  /*96e90*/  LDCU UR19, c[0x0][0x398] ;  /* 0x00007300ff1377ac */ /* 0x000f240008000800 */
[----:B--2---:R-:W2:Y:S01]  /*96ea0*/  LDL.LU.64 R52, [R1+0x800] ;  /* 0x0008000001347983 */ /* 0x004ea20000300a00 */
[----:B------:R-:W-:Y:S01]  /*96eb0*/  ISETP.LT.AND P6, PT, R8, UR9, !P3 ;  /* 0x0000000908007c0c */ /* 0x000fe2000dfc1270 */
[----:B------:R-:W0:Y:S01]  /*96ec0*/  LDCU UR9, c[0x0][0x398] ;  /* 0x00007300ff0977ac */ /* 0x000e220008000800 */
[C---:B------:R-:W-:Y:S01]  /*96ed0*/  PRMT R3, R10.reuse, 0x7770, RZ ;  /* 0x000077700a037816 */ /* 0x040fe200000000ff */
[----:B------:R-:W-:Y:S01]  /*96ee0*/  @P2 STG.E.U8 desc[UR28][R36.64], R4 ;  /* 0x0000000424002986 */ /* 0x000fe2000c10111c */
[C---:B------:R-:W-:Y:S01]  /*96ef0*/  PRMT R0, R10.reuse, 0x7772, RZ ;  /* 0x000077720a007816 */ /* 0x040fe200000000ff */
[----:B------:R-:W0:Y:S02]  /*96f00*/  LDCU UR5, c[0x0][0x398] ;  /* 0x00007300ff0577ac */ /* 0x000e240008000800 */
[----:B------:R-:W4:Y:S04]  /*96f10*/  LDL.LU.64 R18, [R1+0x810] ;  /* 0x0008100001127983 */ /* 0x000f280000300a00 */
[----:B------:R-:W-:Y:S04]  /*96f20*/  @P4 STG.E.U8 desc[UR28][R32.64], R3 ;  /* 0x0000000320004986 */ /* 0x000fe8000c10111c */
[----:B------:R-:W4:Y:S04]  /*96f30*/  LDL.LU.64 R56, [R1+0x7f8] ;  /* 0x0007f80001387983 */ /* 0x000f280000300a00 */
[----:B------:R0:W-:Y:S04]  /*96f40*/  @P6 STG.E.U8 desc[UR28][R20.64], R2 ;  /* 0x0000000214006986 */ /* 0x0001e8000c10111c */
[----:B0-----:R-:W4:Y:S01]  /*96f50*/  LDL.LU.64 R20, [R1+0x418] ;  /* 0x0004180001147983 */ /* 0x001f220000300a00 */
[----:B------:R-:W-:Y:S01]  /*96f60*/  ISETP.LT.AND P2, PT, R49, UR22, !P3 ;  /* 0x0000001631007c0c */ /* 0x000fe2000df41270 */
[----:B------:R-:W0:Y:S01]  /*96f70*/  LDCU UR22, c[0x0][0x398] ;  /* 0x00007300ff1677ac */ /* 0x000e220008000800 */
[----:B------:R-:W-:-:S02]  /*96f80*/  PRMT R4, R10, 0x7773, RZ ;  /* 0x000077730a047816 */ /* 0x000fc400000000ff */
[----:B------:R-:W-:Y:S01]  /*96f90*/  ISETP.LT.AND P4, PT, R28, UR15, !P3 ;  /* 0x0000000f1c007c0c */ /* 0x000fe2000df81270 */
[----:B------:R-:W0:Y:S08]  /*96fa0*/  LDCU UR15, c[0x0][0x398] ;  /* 0x00007300ff0f77ac */ /* 0x000e300008000800 */
[----:B------:R0:W-:Y:S01]  /*96fb0*/  @P2 STG.E.U8 desc[UR28][R24.64], R0 ;  /* 0x0000000018002986 */ /* 0x0001e2000c10111c */
[----:B------:R-:W-:Y:S01]  /*96fc0*/  ISETP.LT.AND P6, PT, R15, UR4, !P3 ;  /* 0x000000040f007c0c */ /* 0x000fe2000dfc1270 */
[----:B------:R-:W1:Y:S01]  /*96fd0*/  LDCU UR4, c[0x0][0x398] ;  /* 0x00007300ff0477ac */ /* 0x000e620008000800 */
[----:B0-----:R-:W-:-:S05]  /*96fe0*/  VIADD R0, R11, 0x39 ;  /* 0x000000390b007836 */ /* 0x001fca0000000000 */
[----:B------:R-:W-:Y:S01]  /*96ff0*/  ISETP.GE.AND P2, PT, R0, UR31, PT ;  /* 0x0000001f00007c0c */ /* 0x000fe2000bf46270 */
[----:B---3--:R0:W-:Y:S01]  /*97000*/  @P5 STG.E.U8 desc[UR28][R6.64], R4 ;  /* 0x0000000406005986 */ /* 0x0081e2000c10111c */
[----:B------:R-:W-:-:S03]  /*97010*/  PRMT R2, R5, 0x7770, RZ ;  /* 0x0000777005027816 */ /* 0x000fc600000000ff */
[----:B0-----:R-:W3:Y:S04]  /*97020*/  LDL.LU R6, [R1+0x33c] ;  /* 0x00033c0001067983 */ /* 0x001ee80000300800 */
[----:B------:R-:W3:Y:S04]  /*97030*/  LDL.LU.64 R36, [R1+0x7f0] ;  /* 0x0007f00001247983 */ /* 0x000ee80000300a00 */
[----:B------:R-:W3:Y:S04]  /*97040*/  LDL.LU.64 R32, [R1+0x410] ;  /* 0x0004100001207983 */ /* 0x000ee80000300a00 */
[----:B------:R-:W3:Y:S01]  /*97050*/  LDL.LU.64 R24, [R1+0x400] ;  /* 0x0004000001187983 */ /* 0x000ee20000300a00 */
[----:B------:R-:W-:Y:S01]  /*97060*/  ISETP.LT.AND P5, PT, R55, UR6, !P3 ;  /* 0x0000000637007c0c */ /* 0x000fe2000dfa1270 */
[----:B------:R-:W0:Y:S01]  /*97070*/  LDCU UR6, c[0x0][0x398] ;  /* 0x00007300ff0677ac */ /* 0x000e220008000800 */
[----:B------:R-:W-:-:S02]  /*97080*/  PRMT R0, R5, 0x7772, RZ ;  /* 0x0000777205007816 */ /* 0x000fc400000000ff */
[C---:B------:R-:W-:Y:S01]  /*97090*/  PRMT R3, R5.reuse, 0x7773, RZ ;  /* 0x0000777305037816 */ /* 0x040fe200000000ff */
[----:B--2---:R2:W-:Y:S04]  /*970a0*/  @P4 STG.E.U8 desc[UR28][R52.64], R2 ;  /* 0x0000000234004986 */ /* 0x0045e8000c10111c */
[----:B--2---:R-:W2:Y:S01]  /*970b0*/  LDL.LU.64 R52, [R1+0x3f0] ;  /* 0x0003f00001347983 */ /* 0x004ea20000300a00 */
[----:B------:R-:W-:Y:S01]  /*970c0*/  ISETP.LT.AND P4, PT, R54, UR8, !P3 ;  /* 0x0000000836007c0c */ /* 0x000fe2000df81270 */
[----:B------:R-:W0:Y:S01]  /*970d0*/  LDCU UR8, c[0x0][0x398] ;  /* 0x00007300ff0877ac */ /* 0x000e220008000800 */
[----:B------:R-:W-:Y:S02]  /*970e0*/  PRMT R2, R5, 0x7771, RZ ;  /* 0x0000777105027816 */ /* 0x000fe400000000ff */
[----:B------:R-:W2:Y:S04]  /*970f0*/  LDL.LU R5, [R1+0x32c] ;  /* 0x00032c0001057983 */ /* 0x000ea80000300800 */
[----:B----4-:R4:W-:Y:S04]  /*97100*/  @P5 STG.E.U8 desc[UR28][R18.64], R2 ;  /* 0x0000000212005986 */ /* 0x0109e8000c10111c */
[----:B------:R0:W-:Y:S04]  /*97110*/  @P6 STG.E.U8 desc[UR28][R56.64], R0 ;  /* 0x0000000038006986 */ /* 0x0001e8000c10111c */
[----:B------:R1:W-:Y:S04]  /*97120*/  @P4 STG.E.U8 desc[UR28][R20.64], R3 ;  /* 0x0000000314004986 */ /* 0x0003e8000c10111c */
[----:B----4-:R-:W4:Y:S04]  /*97130*/  LDL.LU.64 R18, [R1+0x3e8] ;  /* 0x0003e80001127983 */ /* 0x010f280000300a00 */
[----:B0-----:R-:W4:Y:S04]  /*97140*/  LDL.LU.64 R56, [R1+0x3c0] ;  /* 0x0003c00001387983 */ /* 0x001f280000300a00 */
[----:B-1----:R-:W4:Y:S01]  /*97150*/  LDL.LU.64 R20, [R1+0x3b8] ;  /* 0x0003b80001147983 */ /* 0x002f220000300a00 */
[----:B------:R-:W-:Y:S01]  /*97160*/  ISETP.LT.AND P6, PT, R13, UR7, !P3 ;  /* 0x000000070d007c0c */ /* 0x000fe2000dfc1270 */
[----:B------:R-:W0:Y:S01]  /*97170*/  LDCU UR7, c[0x0][0x398] ;  /* 0x00007300ff0777ac */ /* 0x000e220008000800 */
[----:B------:R-:W-:-:S02]  /*97180*/  ISETP.LT.AND P5, PT, R12, UR10, !P3 ;  /* 0x0000000a0c007c0c */ /* 0x000fc4000dfa1270 */
[----:B------:R-:W-:Y:S01]  /*97190*/  ISETP.LT.AND P4, PT, R60, UR11, !P3 ;  /* 0x0000000b3c007c0c */ /* 0x000fe2000df81270 */
[----:B------:R-:W1:Y:S01]  /*971a0*/  LDCU UR10, c[0x0][0x398] ;  /* 0x00007300ff0a77ac */ /* 0x000e620008000800 */
[----:B------:R-:W-:Y:S01]  /*971b0*/  ISETP.LT.AND P3, PT, R48, UR12, !P3 ;  /* 0x0000000c30007c0c */ /* 0x000fe2000df61270 */
[----:B------:R-:W0:Y:S01]  /*971c0*/  LDCU UR11, c[0x0][0x398] ;  /* 0x00007300ff0b77ac */ /* 0x000e220008000800 */
[----:B------:R-:W0:Y:S01]  /*971d0*/  LDCU UR12, c[0x0][0x398] ;  /* 0x00007300ff0c77ac */ /* 0x000e220008000800 */
[C---:B---3--:R-:W-:Y:S02]  /*971e0*/  PRMT R3, R6.reuse, 0x7770, RZ ;  /* 0x0000777006037816 */ /* 0x048fe400000000ff */
[C---:B------:R-:W-:Y:S02]  /*971f0*/  PRMT R2, R6.reuse, 0x7771, RZ ;  /* 0x0000777106027816 */ /* 0x040fe400000000ff */
[C---:B------:R-:W-:Y:S02]  /*97200*/  PRMT R0, R6.reuse, 0x7772, RZ ;  /* 0x0000777206007816 */ /* 0x040fe400000000ff */
[----:B------:R-:W-:-:S02]  /*97210*/  PRMT R4, R6, 0x7773, RZ ;  /* 0x0000777306047816 */ /* 0x000fc400000000ff */
[----:B------:R-:W3:Y:S04]  /*97220*/  LDL.LU.64 R6, [R1+0x390] ;  /* 0x0003900001067983 */ /* 0x000ee80000300a00 */
[----:B------:R-:W3:Y:S04]  /*97230*/  LDL.LU R10, [R1+0x31c] ;  /* 0x00031c00010a7983 */ /* 0x000ee80000300800 */
[----:B------:R-:W-:Y:S04]  /*97240*/  @P6 STG.E.U8 desc[UR28][R36.64], R3 ;  /* 0x0000000324006986 */ /* 0x000fe8000c10111c */
[----:B------:R-:W-:Y:S04]  /*97250*/  @P5 STG.E.U8 desc[UR28][R32.64], R2 ;  /* 0x0000000220005986 */ /* 0x000fe8000c10111c */
[----:B------:R-:W-:Y:S01]  /*97260*/  @P4 STG.E.U8 desc[UR28][R24.64], R0 ;  /* 0x0000000018004986 */ /* 0x000fe2000c10111c */
[----:B------:R-:W-:Y:S01]  /*97270*/  ISETP.LT.AND P4, PT, R9, UR14, !P0 ;  /* 0x0000000e09007c0c */ /* 0x000fe2000c781270 */
[----:B------:R-:W0:Y:S01]  /*97280*/  LDCU UR14, c[0x0][0x398] ;  /* 0x00007300ff0e77ac */ /* 0x000e220008000800 */
[----:B------:R-:W-:-:S02]  /*97290*/  ISETP.LT.AND P5, PT, R44, UR17, !P0 ;  /* 0x000000112c007c0c */ /* 0x000fc4000c7a1270 */
[----:B------:R-:W-:Y:S01]  /*972a0*/  ISETP.LT.AND P6, PT, R14, UR24, !P0 ;  /* 0x000000180e007c0c */ /* 0x000fe2000c7c1270 */
[----:B------:R-:W0:Y:S01]  /*972b0*/  LDCU UR17, c[0x0][0x398] ;  /* 0x00007300ff1177ac */ /* 0x000e220008000800 */
[----:B------:R-:W0:Y:S01]  /*972c0*/  LDCU UR24, c[0x0][0x398] ;  /* 0x00007300ff1877ac */ /* 0x000e220008000800 */
[----:B--2---:R2:W-:Y:S04]  /*972d0*/  @P3 STG.E.U8 desc[UR28][R52.64], R4 ;  /* 0x0000000434003986 */ /* 0x0045e8000c10111c */
[----:B--2---:R-:W2:Y:S04]  /*972e0*/  LDL.LU.64 R52, [R1+0x3b0] ;  /* 0x0003b00001347983 */ /* 0x004ea80000300a00 */
[----:B------:R-:W2:Y:S04]  /*972f0*/  LDL.LU.64 R36, [R1+0x3a8] ;  /* 0x0003a80001247983 */ /* 0x000ea80000300a00 */
[----:B------:R-:W2:Y:S01]  /*97300*/  LDL.LU.64 R32, [R1+0x3a0] ;  /* 0x0003a00001207983 */ /* 0x000ea20000300a00 */
[----:B------:R-:W-:-:S03]  /*97310*/  PRMT R0, R5, 0x7770, RZ ;  /* 0x0000777005007816 */ /* 0x000fc600000000ff */
[----:B------:R-:W2:Y:S01]  /*97320*/  LDL.LU.64 R24, [R1+0x398] ;  /* 0x0003980001187983 */ /* 0x000ea20000300a00 */
[C---:B------:R-:W-:Y:S02]  /*97330*/  PRMT R2, R5.reuse, 0x7771, RZ ;  /* 0x0000777105027816 */ /* 0x040fe400000000ff */
[C---:B------:R-:W-:Y:S02]  /*97340*/  PRMT R3, R5.reuse, 0x7772, RZ ;  /* 0x0000777205037816 */ /* 0x040fe400000000ff */
[----:B------:R-:W-:Y:S02]  /*97350*/  PRMT R4, R5, 0x7773, RZ ;  /* 0x0000777305047816 */ /* 0x000fe400000000ff */
[----:B------:R-:W2:Y:S04]  /*97360*/  LDL.LU R5, [R1+0x30c] ;  /* 0x00030c0001057983 */ /* 0x000ea80000300800 */
[----:B----4-:R4:W-:Y:S04]  /*97370*/  @P4 STG.E.U8 desc[UR28][R18.64], R0 ;  /* 0x0000000012004986 */ /* 0x0109e8000c10111c */
[----:B------:R-:W-:Y:S04]  /*97380*/  @P5 STG.E.U8 desc[UR28][R56.64], R2 ;  /* 0x0000000238005986 */ /* 0x000fe8000c10111c */
[----:B------:R0:W-:Y:S04]  /*97390*/  @P6 STG.E.U8 desc[UR28][R20.64], R3 ;  /* 0x0000000314006986 */ /* 0x0001e8000c10111c */
[----:B----4-:R-:W4:Y:S04]  /*973a0*/  LDL.LU.64 R18, [R1+0x3e0] ;  /* 0x0003e00001127983 */ /* 0x010f280000300a00 */
[----:B0-----:R-:W4:Y:S01]  /*973b0*/  LDL.LU.64 R20, [R1+0x3d8] ;  /* 0x0003d80001147983 */ /* 0x001f220000300a00 */
[----:B------:R-:W-:Y:S01]  /*973c0*/  ISETP.LT.AND P3, PT, R16, UR13, !P0 ;  /* 0x0000000d10007c0c */ /* 0x000fe2000c761270 */
[----:B------:R-:W0:Y:S01]  /*973d0*/  LDCU UR13, c[0x0][0x398] ;  /* 0x00007300ff0d77ac */ /* 0x000e220008000800 */
[----:B------:R-:W-:-:S02]  /*973e0*/  ISETP.LT.AND P5, PT, R61, UR16, !P0 ;  /* 0x000000103d007c0c */ /* 0x000fc4000c7a1270 */
[----:B------:R-:W-:Y:S01]  /*973f0*/  ISETP.LT.AND P6, PT, R8, UR25, !P0 ;  /* 0x0000001908007c0c */ /* 0x000fe2000c7c1270 */
[----:B------:R-:W0:Y:S01]  /*97400*/  LDCU UR16, c[0x0][0x398] ;  /* 0x00007300ff1077ac */ /* 0x000e220008000800 */
[----:B------:R-:W-:Y:S01]  /*97410*/  ISETP.LT.AND P4, PT, R49, UR18, !P0 ;  /* 0x0000001231007c0c */ /* 0x000fe2000c781270 */
[----:B------:R-:W0:Y:S01]  /*97420*/  LDCU UR25, c[0x0][0x398] ;  /* 0x00007300ff1977ac */ /* 0x000e220008000800 */
[----:B------:R-:W0:Y:S05]  /*97430*/  LDCU UR18, c[0x0][0x398] ;  /* 0x00007300ff1277ac */ /* 0x000e2a0008000800 */
[----:B---3--:R3:W-:Y:S01]  /*97440*/  @P3 STG.E.U8 desc[UR28][R6.64], R4 ;  /* 0x0000000406003986 */ /* 0x0087e2000c10111c */
[----:B------:R-:W-:-:S03]  /*97450*/  PRMT R3, R10, 0x7770, RZ ;  /* 0x000077700a037816 */ /* 0x000fc600000000ff */
[----:B---3--:R-:W3:Y:S01]  /*97460*/  LDL.LU.64 R6, [R1+0x3d0] ;  /* 0x0003d00001067983 */ /* 0x008ee20000300a00 */
[----:B------:R-:W-:-:S03]  /*97470*/  PRMT R2, R10, 0x7771, RZ ;  /* 0x000077710a027816 */ /* 0x000fc600000000ff */
[----:B------:R-:W3:Y:S01]  /*97480*/  LDL.LU.64 R56, [R1+0x3c8] ;  /* 0x0003c80001387983 */ /* 0x000ee20000300a00 */
[----:B------:R-:W-:Y:S01]  /*97490*/  ISETP.LT.AND P3, PT, R40, UR20, !P0 ;  /* 0x0000001428007c0c */ /* 0x000fe2000c761270 */
[----:B------:R-:W0:Y:S01]  /*974a0*/  LDCU UR20, c[0x0][0x398] ;  /* 0x00007300ff1477ac */ /* 0x000e220008000800 */
[C---:B------:R-:W-:Y:S02]  /*974b0*/  PRMT R0, R10.reuse, 0x7772, RZ ;  /* 0x000077720a007816 */ /* 0x040fe400000000ff */
[----:B------:R-:W-:Y:S01]  /*974c0*/  PRMT R4, R10, 0x7773, RZ ;  /* 0x000077730a047816 */ /* 0x000fe200000000ff */
[----:B--2---:R2:W-:Y:S04]  /*974d0*/  @P5 STG.E.U8 desc[UR28][R52.64], R3 ;  /* 0x0000000334005986 */ /* 0x0045e8000c10111c */
[----:B------:R0:W-:Y:S04]  /*974e0*/  @P6 STG.E.U8 desc[UR28][R36.64], R2 ;  /* 0x0000000224006986 */ /* 0x0001e8000c10111c */
[----:B--2---:R-:W2:Y:S04]  /*974f0*/  LDL.LU R52, [R1+0x20c] ;  /* 0x00020c0001347983 */ /* 0x004ea80000300800 */
[----:B0-----:R-:W2:Y:S01]  /*97500*/  LDL.LU.64 R36, [R1+0x3f8] ;  /* 0x0003f80001247983 */ /* 0x001ea20000300a00 */
[----:B------:R-:W-:Y:S01]  /*97510*/  ISETP.LT.AND P5, PT, R28, UR21, !P0 ;  /* 0x000000151c007c0c */ /* 0x000fe2000c7a1270 */
[----:B------:R-:W0:Y:S01]  /*97520*/  LDCU UR21, c[0x0][0x398] ;  /* 0x00007300ff1577ac */ /* 0x000e220008000800 */
[----:B------:R-:W-:Y:S01]  /*97530*/  ISETP.LT.AND P6, PT, R55, UR23, !P0 ;  /* 0x0000001737007c0c */ /* 0x000fe2000c7c1270 */
[----:B------:R1:W-:Y:S01]  /*97540*/  @P4 STG.E.U8 desc[UR28][R32.64], R0 ;  /* 0x0000000020004986 */ /* 0x0003e2000c10111c */
[C---:B------:R-:W-:Y:S01]  /*97550*/  PRMT R2, R5.reuse, 0x7771, RZ ;  /* 0x0000777105027816 */ /* 0x040fe200000000ff */
[----:B------:R-:W0:Y:S02]  /*97560*/  LDCU UR23, c[0x0][0x398] ;  /* 0x00007300ff1777ac */ /* 0x000e240008000800 */
[----:B------:R0:W-:Y:S04]  /*97570*/  @P3 STG.E.U8 desc[UR28][R24.64], R4 ;  /* 0x0000000418003986 */ /* 0x0001e8000c10111c */
[----:B-1----:R-:W2:Y:S01]  /*97580*/  LDL.LU.64 R32, [R1+0x458] ;  /* 0x0004580001207983 */ /* 0x002ea20000300a00 */
[----:B------:R-:W-:-:S03]  /*97590*/  PRMT R0, R5, 0x7770, RZ ;  /* 0x0000777005007816 */ /* 0x000fc600000000ff */
[----:B0-----:R-:W2:Y:S04]  /*975a0*/  LDL.LU.64 R24, [R1+0x430] ;  /* 0x0004300001187983 */ /* 0x001ea80000300a00 */
[----:B----4-:R-:W-:Y:S04]  /*975b0*/  @P5 STG.E.U8 desc[UR28][R18.64], R0 ;  /* 0x0000000012005986 */ /* 0x010fe8000c10111c */
[----:B------:R-:W4:Y:S04]  /*975c0*/  LDL.LU R53, [R1+0x2b0] ;  /* 0x0002b00001357983 */ /* 0x000f280000300800 */
[----:B------:R0:W-:Y:S04]  /*975d0*/  @P6 STG.E.U8 desc[UR28][R20.64], R2 ;  /* 0x0000000214006986 */ /* 0x0001e8000c10111c */
[----:B0-----:R-:W4:Y:S01]  /*975e0*/  LDL.LU.64 R20, [R1+0x428] ;  /* 0x0004280001147983 */ /* 0x001f220000300a00 */
[----:B------:R-:W-:-:S02]  /*975f0*/  ISETP.LT.AND P3, PT, R15, UR19, !P0 ;  /* 0x000000130f007c0c */ /* 0x000fc4000c761270 */
[C---:B------:R-:W-:Y:S02]  /*97600*/  PRMT R3, R5.reuse, 0x7772, RZ ;  /* 0x0000777205037816 */ /* 0x040fe400000000ff */
[----:B------:R-:W-:Y:S02]  /*97610*/  ISETP.LT.AND P4, PT, R54, UR9, !P0 ;  /* 0x0000000936007c0c */ /* 0x000fe4000c781270 */
[----:B------:R-:W-:Y:S01]  /*97620*/  PRMT R4, R5, 0x7773, RZ ;  /* 0x0000777305047816 */ /* 0x000fe200000000ff */
[----:B------:R-:W-:Y:S01]  /*97630*/  VIADD R0, R11, 0x3a ;  /* 0x0000003a0b007836 */ /* 0x000fe20000000000 */
[----:B------:R-:W-:Y:S01]  /*97640*/  ISETP.LT.AND P6, PT, R13, UR5, !P0 ;  /* 0x000000050d007c0c */ /* 0x000fe2000c7c1270 */
[----:B------:R-:W0:Y:S01]  /*97650*/  LDCU UR9, c[0x0][0x398] ;  /* 0x00007300ff0977ac */ /* 0x000e220008000800 */
[----:B------:R-:W-:Y:S01]  /*97660*/  ISETP.LT.AND P5, PT, R12, UR22, !P0 ;  /* 0x000000160c007c0c */ /* 0x000fe2000c7a1270 */
[----:B------:R-:W1:Y:S01]  /*97670*/  LDCU UR5, c[0x0][0x398] ;  /* 0x00007300ff0577ac */ /* 0x000e620008000800 */
[----:B------:R-:W0:Y:S01]  /*97680*/  LDCU UR19, c[0x0][0x398] ;  /* 0x00007300ff1377ac */ /* 0x000e220008000800 */
[----:B------:R-:W0:Y:S01]  /*97690*/  LDCU UR22, c[0x0][0x398] ;  /* 0x00007300ff1677ac */ /* 0x000e220008000800 */
[----:B---3--:R3:W-:Y:S04]  /*976a0*/  @P3 STG.E.U8 desc[UR28][R6.64], R3 ;  /* 0x0000000306003986 */ /* 0x0087e8000c10111c */
[----:B---3--:R-:W3:Y:S04]  /*976b0*/  LDL.LU.64 R6, [R1+0x408] ;  /* 0x0004080001067983 */ /* 0x008ee80000300a00 */
[----:B------:R-:W3:Y:S01]  /*976c0*/  LDL.LU.64 R22, [R1+0x7e8] ;  /* 0x0007e80001167983 */ /* 0x000ee20000300a00 */
[----:B------:R-:W-:-:S03]  /*976d0*/  ISETP.GE.AND P3, PT, R0, UR33, PT ;  /* 0x0000002100007c0c */ /* 0x000fc6000bf66270 */
[----:B------:R0:W-:Y:S01]  /*976e0*/  @P4 STG.E.U8 desc[UR28][R56.64], R4 ;  /* 0x0000000438004986 */ /* 0x0001e2000c10111c */
[----:B------:R-:W-:Y:S01]  /*976f0*/  ISETP.LT.AND P4, PT, R60, UR15, !P0 ;  /* 0x0000000f3c007c0c */ /* 0x000fe2000c781270 */
[----:B------:R-:W1:Y:S01]  /*97700*/  LDCU UR15, c[0x0][0x398] ;  /* 0x00007300ff0f77ac */ /* 0x000e620008000800 */
[----:B------:R-:W-:Y:S01]  /*97710*/  ISETP.LT.AND P0, PT, R48, UR6, !P0 ;  /* 0x0000000630007c0c */ /* 0x000fe2000c701270 */
[----:B------:R-:W1:Y:S01]  /*97720*/  LDCU UR6, c[0x0][0x398] ;  /* 0x00007300ff0677ac */ /* 0x000e620008000800 */
[----:B0-----:R-:W3:Y:S01]  /*97730*/  LDL.LU.64 R56, [R1+0x6f8] ;  /* 0x0006f80001387983 */ /* 0x001ee20000300a00 */
[C---:B--2---:R-:W-:Y:S02]  /*97740*/  PRMT R2, R52.reuse, 0x7770, RZ ;  /* 0x0000777034027816 */ /* 0x044fe400000000ff */
[----:B------:R-:W-:-:S03]  /*97750*/  PRMT R0, R52, 0x7771, RZ ;  /* 0x0000777134007816 */ /* 0x000fc600000000ff */
[----:B------:R0:W-:Y:S04]  /*97760*/  @P6 STG.E.U8 desc[UR28][R36.64], R2 ;  /* 0x0000000224006986 */ /* 0x0001e8000c10111c */
[----:B0-----:R-:W2:Y:S04]  /*97770*/  LDL.LU.64 R36, [R1+0x7e0] ;  /* 0x0007e00001247983 */ /* 0x001ea80000300a00 */
[----:B------:R-:W2:Y:S01]  /*97780*/  LDL.LU R5, [R1+0x2a0] ;  /* 0x0002a00001057983 */ /* 0x000ea20000300800 */
[----:B------:R-:W-:-:S03]  /*97790*/  PRMT R2, R52, 0x7772, RZ ;  /* 0x0000777234027816 */ /* 0x000fc600000000ff */
[----:B------:R-:W2:Y:S04]  /*977a0*/  LDL.LU.64 R18, [R1+0x7d8] ;  /* 0x0007d80001127983 */ /* 0x000ea80000300a00 */
[----:B------:R0:W-:Y:S04]  /*977b0*/  @P5 STG.E.U8 desc[UR28][R32.64], R0 ;  /* 0x0000000020005986 */ /* 0x0001e8000c10111c */
[----:B------:R1:W-:Y:S04]  /*977c0*/  @P4 STG.E.U8 desc[UR28][R24.64], R2 ;  /* 0x0000000218004986 */ /* 0x0003e8000c10111c */
[----:B0-----:R-:W2:Y:S01]  /*977d0*/  LDL.LU.64 R32, [R1+0x7d0] ;  /* 0x0007d00001207983 */ /* 0x001ea20000300a00 */
[----:B------:R-:W-:-:S03]  /*977e0*/  PRMT R3, R52, 0x7773, RZ ;  /* 0x0000777334037816 */ /* 0x000fc600000000ff */
[----:B-1----:R-:W2:Y:S04]  /*977f0*/  LDL.LU.64 R24, [R1+0x7c8] ;  /* 0x0007c80001187983 */ /* 0x002ea80000300a00 */
[----:B----4-:R0:W-:Y:S04]  /*97800*/  @P0 STG.E.U8 desc[UR28][R20.64], R3 ;  /* 0x0000000314000986 */ /* 0x0101e8000c10111c */
[----:B0-----:R-:W4:Y:S01]  /*97810*/  LDL.LU.64 R20, [R1+0x7c0] ;  /* 0x0007c00001147983 */ /* 0x001f220000300a00 */
[----:B------:R-:W-:Y:S01]  /*97820*/  ISETP.LT.AND P6, PT, R9, UR4, !P1 ;  /* 0x0000000409007c0c */ /* 0x000fe2000cfc1270 */
[----:B------:R-:W0:Y:S01]  /*97830*/  LDCU UR4, c[0x0][0x398] ;  /* 0x00007300ff0477ac */ /* 0x000e220008000800 */
[----:B------:R-:W-:-:S02]  /*97840*/  ISETP.LT.AND P5, PT, R44, UR8, !P1 ;  /* 0x000000082c007c0c */ /* 0x000fc4000cfa1270 */
[----:B------:R-:W-:Y:S01]  /*97850*/  PRMT R0, R53, 0x7770, RZ ;  /* 0x0000777035007816 */ /* 0x000fe200000000ff */
[----:B------:R-:W1:Y:S01]  /*97860*/  LDCU UR8, c[0x0][0x398] ;  /* 0x00007300ff0877ac */ /* 0x000e620008000800 */
[----:B------:R-:W-:Y:S02]  /*97870*/  ISETP.LT.AND P4, PT, R14, UR26, !P1 ;  /* 0x0000001a0e007c0c */ /* 0x000fe4000cf81270 */
[----:B------:R-:W-:Y:S01]  /*97880*/  ISETP.LT.AND P0, PT, R61, UR10, !P1 ;  /* 0x0000000a3d007c0c */ /* 0x000fe2000cf01270 */
[----:B------:R-:W0:Y:S01]  /*97890*/  LDCU UR10, c[0x0][0x398] ;  /* 0x00007300ff0a77ac */ /* 0x000e220008000800 */
[----:B------:R-:W-:-:S03]  /*978a0*/  PRMT R2, R53, 0x7772, RZ ;  /* 0x0000777235027816 */ /* 0x000fc600000000ff */
[----:B---3--:R3:W-:Y:S01]  /*978b0*/  @P6 STG.E.U8 desc[UR28][R6.64], R0 ;  /* 0x0000000006006986 */ /* 0x0087e2000c10111c */
[----:B------:R-:W-:Y:S01]  /*978c0*/  ISETP.LT.AND P6, PT, R16, UR7, !P1 ;  /* 0x0000000710007c0c */ /* 0x000fe2000cfc1270 */
[----:B------:R-:W0:Y:S02]  /*978d0*/  LDCU UR7, c[0x0][0x398] ;  /* 0x00007300ff0777ac */ /* 0x000e240008000800 */
[----:B---3--:R-:W3:Y:S01]  /*978e0*/  LDL.LU.64 R6, [R1+0x7b8] ;  /* 0x0007b80001067983 */ /* 0x008ee20000300a00 */
[----:B------:R-:W-:-:S03]  /*978f0*/  PRMT R0, R53, 0x7771, RZ ;  /* 0x0000777135007816 */ /* 0x000fc600000000ff */
[----:B------:R-:W3:Y:S04]  /*97900*/  LDL.LU R52, [R1+0x290] ;  /* 0x0002900001347983 */ /* 0x000ee80000300800 */
[----:B------:R0:W-:Y:S01]  /*97910*/  @P5 STG.E.U8 desc[UR28][R22.64], R0 ;  /* 0x0000000016005986 */ /* 0x0001e2000c10111c */
[----:B------:R-:W-:Y:S01]  /*97920*/  ISETP.LT.AND P5, PT, R8, UR11, !P1 ;  /* 0x0000000b08007c0c */ /* 0x000fe2000cfa1270 */
[----:B------:R-:W1:Y:S02]  /*97930*/  LDCU UR11, c[0x0][0x398] ;  /* 0x00007300ff0b77ac */ /* 0x000e640008000800 */
[----:B------:R0:W-:Y:S01]  /*97940*/  @P4 STG.E.U8 desc[UR28][R56.64], R2 ;  /* 0x0000000238004986 */ /* 0x0001e2000c10111c */
[----:B------:R-:W-:Y:S01]  /*97950*/  ISETP.LT.AND P4, PT, R49, UR12, !P1 ;  /* 0x0000000c31007c0c */ /* 0x000fe2000cf81270 */
[----:B------:R-:W1:Y:S01]  /*97960*/  LDCU UR12, c[0x0][0x398] ;  /* 0x00007300ff0c77ac */ /* 0x000e620008000800 */
[----:B0-----:R-:W-:Y:S01]  /*97970*/  PRMT R0, R53, 0x7773, RZ ;  /* 0x0000777335007816 */ /* 0x001fe200000000ff */
[----:B------:R-:W3:Y:S04]  /*97980*/  LDL.LU.64 R56, [R1+0x7b0] ;  /* 0x0007b00001387983 */ /* 0x000ee80000300a00 */
[----:B--2---:R0:W-:Y:S01]  /*97990*/  @P6 STG.E.U8 desc[UR28][R36.64], R0 ;  /* 0x0000000024006986 */ /* 0x0041e2000c10111c */
[----:B------:R-:W-:-:S02]  /*979a0*/  PRMT R2, R5, 0x7770, RZ ;  /* 0x0000777005027816 */ /* 0x000fc400000000ff */
[----:B------:R-:W-:Y:S01]  /*979b0*/  ISETP.LT.AND P6, PT, R40, UR14, !P1 ;  /* 0x0000000e28007c0c */ /* 0x000fe2000cfc1270 */
[----:B------:R-:W2:Y:S01]  /*979c0*/  LDCU UR14, c[0x0][0x398] ;  /* 0x00007300ff0e77ac */ /* 0x000ea20008000800 */
[----:B0-----:R-:W2:Y:S01]  /*979d0*/  LDL.LU.64 R36, [R1+0x7a0] ;  /* 0x0007a00001247983 */ /* 0x001ea20000300a00 */
[----:B------:R-:W-:-:S03]  /*979e0*/  PRMT R0, R5, 0x7771, RZ ;  /* 0x0000777105007816 */ /* 0x000fc600000000ff */
[----:B------:R0:W-:Y:S04]  /*979f0*/  @P0 STG.E.U8 desc[UR28][R18.64], R2 ;  /* 0x0000000212000986 */ /* 0x0001e8000c10111c */
[----:B------:R-:W2:Y:S04]  /*97a00*/  LDL.LU R53, [R1+0x1f0] ;  /* 0x0001f00001357983 */ /* 0x000ea80000300800 */
[----:B------:R1:W-:Y:S01]  /*97a10*/  @P5 STG.E.U8 desc[UR28][R32.64], R0 ;  /* 0x0000000020005986 */ /* 0x0003e2000c10111c */
[----:B0-----:R-:W-:-:S03]  /*97a20*/  PRMT R2, R5, 0x7772, RZ ;  /* 0x0000777205027816 */ /* 0x001fc600000000ff */
[----:B-1----:R-:W2:Y:S04]  /*97a30*/  LDL.LU.64 R32, [R1+0x7a8] ;  /* 0x0007a80001207983 */ /* 0x002ea80000300a00 */
[----:B------:R0:W-:Y:S01]  /*97a40*/  @P4 STG.E.U8 desc[UR28][R24.64], R2 ;  /* 0x0000000218004986 */ /* 0x0001e2000c10111c */
[----:B------:R-:W-:-:S03]  /*97a50*/  PRMT R0, R5, 0x7773, RZ ;  /* 0x0000777305007816 */ /* 0x000fc600000000ff */
[----:B0-----:R-:W2:Y:S04]  /*97a60*/  LDL.LU.64 R24, [R1+0x798] ;  /* 0x0007980001187983 */ /* 0x001ea80000300a00 */
[----:B----4-:R0:W-:Y:S04]  /*97a70*/  @P6 STG.E.U8 desc[UR28][R20.64], R0 ;  /* 0x0000000014006986 */ /* 0x0101e8000c10111c */
[----:B------:R-:W4:Y:S04]  /*97a80*/  LDL.LU.64 R18, [R1+0x790] ;  /* 0x0007900001127983 */ /* 0x000f280000300a00 */
[----:B0-----:R-:W4:Y:S01]  /*97a90*/  LDL.LU.64 R20, [R1+0x780] ;  /* 0x0007800001147983 */ /* 0x001f220000300a00 */
        /* <DEDUP_REMOVED lines=9> */
[----:B------:R-:W-:-:S03]  /*97b30*/  PRMT R0, R52, 0x7771, RZ ;  /* 0x0000777134007816 */ /* 0x000fc600000000ff */
[----:B------:R3:W-:Y:S01]  /*97b40*/  @P0 STG.E.U8 desc[UR28][R6.64], R2 ;  /* 0x0000000206000986 */ /* 0x0007e2000c10111c */
[----:B------:R-:W-:Y:S01]  /*97b50*/  ISETP.LT.AND P0, PT, R54, UR16, !P1 ;  /* 0x0000001036007c0c */ /* 0x000fe2000cf01270 */
[----:B------:R-:W0:Y:S01]  /*97b60*/  LDCU UR16, c[0x0][0x398] ;  /* 0x00007300ff1077ac */ /* 0x000e220008000800 */
[----:B---3--:R-:W-:Y:S01]  /*97b70*/  PRMT R2, R52, 0x7772, RZ ;  /* 0x0000777234027816 */ /* 0x008fe200000000ff */
[----:B------:R-:W3:Y:S04]  /*97b80*/  LDL.LU R6, [R1+0x1e0] ;  /* 0x0001e00001067983 */ /* 0x000ee80000300800 */
[----:B------:R0:W-:Y:S01]  /*97b90*/  @P5 STG.E.U8 desc[UR28][R56.64], R0 ;  /* 0x0000000038005986 */ /* 0x0001e2000c10111c */
[----:B------:R-:W-:-:S03]  /*97ba0*/  ISETP.LT.AND P5, PT, R13, UR25, !P1 ;  /* 0x000000190d007c0c */ /* 0x000fc6000cfa1270 */
[----:B0-----:R-:W3:Y:S01]  /*97bb0*/  LDL.LU.64 R56, [R1+0x788] ;  /* 0x0007880001387983 */ /* 0x001ee20000300a00 */
[----:B------:R-:W-:-:S03]  /*97bc0*/  VIADD R0, R11, 0x3b ;  /* 0x0000003b0b007836 */ /* 0x000fc60000000000 */
[----:B--2---:R0:W-:Y:S01]  /*97bd0*/  @P4 STG.E.U8 desc[UR28][R36.64], R2 ;  /* 0x0000000224004986 */ /* 0x0041e2000c10111c */
[----:B------:R-:W-:Y:S01]  /*97be0*/  ISETP.LT.AND P4, PT, R60, UR20, !P1 ;  /* 0x000000143c007c0c */ /* 0x000fe2000cf81270 */
[----:B------:R-:W2:Y:S01]  /*97bf0*/  LDCU UR20, c[0x0][0x398] ;  /* 0x00007300ff1477ac */ /* 0x000ea20008000800 */
[----:B0-----:R-:W-:Y:S01]  /*97c00*/  PRMT R2, R52, 0x7773, RZ ;  /* 0x0000777334027816 */ /* 0x001fe200000000ff */
[----:B------:R-:W2:Y:S01]  /*97c10*/  LDL.LU.64 R36, [R1+0x778] ;  /* 0x0007780001247983 */ /* 0x000ea20000300a00 */
[----:B------:R-:W-:-:S03]  /*97c20*/  PRMT R3, R53, 0x7770, RZ ;  /* 0x0000777035037816 */ /* 0x000fc600000000ff */
[----:B------:R0:W-:Y:S01]  /*97c30*/  @P0 STG.E.U8 desc[UR28][R32.64], R2 ;  /* 0x0000000220000986 */ /* 0x0001e2000c10111c */
[----:B------:R-:W-:Y:S02]  /*97c40*/  ISETP.GE.AND P0, PT, R0, UR35, PT ;  /* 0x0000002300007c0c */ /* 0x000fe4000bf06270 */
[C---:B------:R-:W-:Y:S01]  /*97c50*/  PRMT R0, R53.reuse, 0x7771, RZ ;  /* 0x0000777135007816 */ /* 0x040fe200000000ff */
[----:B0-----:R-:W2:Y:S04]  /*97c60*/  LDL.LU.64 R32, [R1+0x768] ;  /* 0x0007680001207983 */ /* 0x001ea80000300a00 */
[----:B------:R0:W-:Y:S01]  /*97c70*/  @P5 STG.E.U8 desc[UR28][R24.64], R3 ;  /* 0x0000000318005986 */ /* 0x0001e2000c10111c */
[----:B------:R-:W-:-:S03]  /*97c80*/  PRMT R2, R53, 0x7772, RZ ;  /* 0x0000777235027816 */ /* 0x000fc600000000ff */
[----:B0-----:R-:W2:Y:S04]  /*97c90*/  LDL.LU.64 R24, [R1+0x760] ;  /* 0x0007600001187983 */ /* 0x001ea80000300a00 */
[----:B------:R-:W2:Y:S04]  /*97ca0*/  LDL.LU R5, [R1+0xdf4] ;  /* 0x000df40001057983 */ /* 0x000ea80000300800 */
[----:B------:R-:W2:Y:S04]  /*97cb0*/  LDL.LU R52, [R1+0x1d0] ;  /* 0x0001d00001347983 */ /* 0x000ea80000300800 */
[----:B------:R-:W2:Y:S04]  /*97cc0*/  LDL.LU.64 R26, [R1+0x770] ;  /* 0x00077000011a7983 */ /* 0x000ea80000300a00 */
[----:B----4-:R-:W-:Y:S04]  /*97cd0*/  @P6 STG.E.U8 desc[UR28][R18.64], R0 ;  /* 0x0000000012006986 */ /* 0x010fe8000c10111c */
[----:B------:R-:W4:Y:S04]  /*97ce0*/  LDL.LU.64 R22, [R1+0x750] ;  /* 0x0007500001167983 */ /* 0x000f280000300a00 */
[----:B------:R0:W-:Y:S04]  /*97cf0*/  @P4 STG.E.U8 desc[UR28][R20.64], R2 ;  /* 0x0000000214004986 */ /* 0x0001e8000c10111c */
[----:B0-----:R-:W4:Y:S01]  /*97d00*/  LDL.LU.64 R20, [R1+0x758] ;  /* 0x0007580001147983 */ /* 0x001f220000300a00 */
[----:B------:R-:W-:-:S02]  /*97d10*/  ISETP.LT.AND P1, PT, R48, UR21, !P1 ;  /* 0x0000001530007c0c */ /* 0x000fc4000cf21270 */
[----:B------:R-:W-:Y:S02]  /*97d20*/  ISETP.LT.AND P5, PT, R9, UR23, !P2 ;  /* 0x0000001709007c0c */ /* 0x000fe4000d7a1270 */
[----:B------:R-:W-:Y:S02]  /*97d30*/  ISETP.LT.AND P6, PT, R44, UR9, !P2 ;  /* 0x000000092c007c0c */ /* 0x000fe4000d7c1270 */
[----:B------:R-:W-:Y:S01]  /*97d40*/  PRMT R0, R53, 0x7773, RZ ;  /* 0x0000777335007816 */ /* 0x000fe200000000ff */
[----:B------:R-:W4:Y:S04]  /*97d50*/  LDL.LU.64 R18, [R1+0x748] ;  /* 0x0007480001127983 */ /* 0x000f280000300a00 */
[----:B------:R-:W4:Y:S01]  /*97d60*/  LDL.LU R53, [R1+0x240] ;  /* 0x0002400001357983 */ /* 0x000f220000300800 */
[----:B------:R-:W-:Y:S01]  /*97d70*/  ISETP.LT.AND P4, PT, R14, UR5, !P2 ;  /* 0x000000050e007c0c */ /* 0x000fe2000d781270 */
[----:B------:R-:W0:Y:S01]  /*97d80*/  LDCU UR21, c[0x0][0x398] ;  /* 0x00007300ff1577ac */ /* 0x000e220008000800 */
[----:B------:R-:W0:Y:S01]  /*97d90*/  LDCU UR5, c[0x0][0x398] ;  /* 0x00007300ff0577ac */ /* 0x000e220008000800 */
[----:B------:R-:W0:Y:S01]  /*97da0*/  LDCU UR9, c[0x0][0x398] ;  /* 0x00007300ff0977ac */ /* 0x000e220008000800 */
[----:B---3--:R-:W-:Y:S01]  /*97db0*/  PRMT R2, R6, 0x7770, RZ ;  /* 0x0000777006027816 */ /* 0x008fe200000000ff */
[----:B------:R3:W-:Y:S01]  /*97dc0*/  @P1 STG.E.U8 desc[UR28][R56.64], R0 ;  /* 0x0000000038001986 */ /* 0x0007e2000c10111c */
[----:B------:R-:W-:-:S03]  /*97dd0*/  ISETP.LT.AND P1, PT, R61, UR22, !P2 ;  /* 0x000000163d007c0c */ /* 0x000fc6000d721270 */
[----:B---3--:R-:W3:Y:S01]  /*97de0*/  LDL.LU.64 R56, [R1+0x740] ;  /* 0x0007400001387983 */ /* 0x008ee20000300a00 */
[----:B------:R-:W-:-:S03]  /*97df0*/  PRMT R0, R6, 0x7771, RZ ;  /* 0x0000777106007816 */ /* 0x000fc600000000ff */
[----:B--2---:R2:W-:Y:S01]  /*97e00*/  @P5 STG.E.U8 desc[UR28][R36.64], R2 ;  /* 0x0000000224005986 */ /* 0x0045e2000c10111c */
[----:B------:R-:W-:Y:S01]  /*97e10*/  ISETP.LT.AND P5, PT, R16, UR19, !P2 ;  /* 0x0000001310007c0c */ /* 0x000fe2000d7a1270 */
[----:B------:R-:W0:Y:S02]  /*97e20*/  LDCU UR19, c[0x0][0x398] ;  /* 0x00007300ff1377ac */ /* 0x000e240008000800 */
[----:B--2---:R-:W2:Y:S01]  /*97e30*/  LDL.LU.64 R36, [R1+0x728] ;  /* 0x0007280001247983 */ /* 0x004ea20000300a00 */
[----:B------:R-:W-:-:S03]  /*97e40*/  PRMT R2, R6, 0x7772, RZ ;  /* 0x0000777206027816 */ /* 0x000fc600000000ff */
[----:B------:R0:W-:Y:S01]  /*97e50*/  @P6 STG.E.U8 desc[UR28][R32.64], R0 ;  /* 0x0000000020006986 */ /* 0x0001e2000c10111c */
[----:B------:R-:W-:Y:S01]  /*97e60*/  ISETP.LT.AND P6, PT, R8, UR15, !P2 ;  /* 0x0000000f08007c0c */ /* 0x000fe2000d7c1270 */
[----:B------:R-:W1:Y:S01]  /*97e70*/  LDCU UR15, c[0x0][0x398] ;  /* 0x00007300ff0f77ac */ /* 0x000e620008000800 */
[----:B0-----:R-:W-:Y:S01]  /*97e80*/  PRMT R0, R6, 0x7773, RZ ;  /* 0x0000777306007816 */ /* 0x001fe200000000ff */
[----:B------:R-:W2:Y:S04]  /*97e90*/  LDL.LU.64 R32, [R1+0x738] ;  /* 0x0007380001207983 */ /* 0x000ea80000300a00 */
[----:B------:R0:W-:Y:S04]  /*97ea0*/  @P4 STG.E.U8 desc[UR28][R24.64], R2 ;  /* 0x0000000218004986 */ /* 0x0001e8000c10111c */
[----:B------:R-:W1:Y:S01]  /*97eb0*/  LDS.128 R4, [R5] ;  /* 0x0000000005047984 */ /* 0x000e620000000c00 */
[----:B0-----:R-:W-:-:S03]  /*97ec0*/  PRMT R2, R52, 0x7770, RZ ;  /* 0x0000777034027816 */ /* 0x001fc600000000ff */
[----:B------:R-:W2:Y:S04]  /*97ed0*/  LDL.LU.64 R24, [R1+0x718] ;  /* 0x0007180001187983 */ /* 0x000ea80000300a00 */
[----:B------:R0:W-:Y:S04]  /*97ee0*/  @P5 STG.E.U8 desc[UR28][R26.64], R0 ;  /* 0x000000001a005986 */ /* 0x0001e8000c10111c */
[----:B----4-:R-:W-:Y:S01]  /*97ef0*/  @P1 STG.E.U8 desc[UR28][R22.64], R2 ;  /* 0x0000000216001986 */ /* 0x010fe2000c10111c */
[----:B0-----:R-:W-:-:S05]  /*97f00*/  PRMT R0, R52, 0x7771, RZ ;  /* 0x0000777134007816 */ /* 0x001fca00000000ff */
[----:B------:R0:W-:Y:S04]  /*97f10*/  @P6 STG.E.U8 desc[UR28][R20.64], R0 ;  /* 0x0000000014006986 */ /* 0x0001e8000c10111c */
[----:B0-----:R-:W4:Y:S01]  /*97f20*/  LDL.LU.64 R20, [R1+0x730] ;  /* 0x0007300001147983 */ /* 0x001f220000300a00 */
[----:B------:R-:W-:Y:S02]  /*97f30*/  ISETP.LT.AND P4, PT, R49, UR4, !P2 ;  /* 0x0000000431007c0c */ /* 0x000fe4000d781270 */
[----:B------:R-:W-:Y:S02]  /*97f40*/  ISETP.LT.AND P5, PT, R40, UR6, !P2 ;  /* 0x0000000628007c0c */ /* 0x000fe4000d7a1270 */
[----:B------:R-:W-:Y:S02]  /*97f50*/  ISETP.LT.AND P1, PT, R28, UR8, !P2 ;  /* 0x000000081c007c0c */ /* 0x000fe4000d721270 */
[----:B------:R-:W-:-:S02]  /*97f60*/  PRMT R2, R52, 0x7772, RZ ;  /* 0x0000777234027816 */ /* 0x000fc400000000ff */
[----:B------:R-:W-:Y:S02]  /*97f70*/  PRMT R0, R52, 0x7773, RZ ;  /* 0x0000777334007816 */ /* 0x000fe400000000ff */
[----:B------:R-:W-:Y:S01]  /*97f80*/  ISETP.LT.AND P6, PT, R55, UR7, !P2 ;  /* 0x0000000737007c0c */ /* 0x000fe2000d7c1270 */
[----:B------:R-:W4:Y:S01]  /*97f90*/  LDL.LU.64 R22, [R1+0x710] ;  /* 0x0007100001167983 */ /* 0x000f220000300a00 */
[----:B-1----:R-:W-:Y:S01]  /*97fa0*/  PRMT R3, R4, 0x7770, RZ ;  /* 0x0000777004037816 */ /* 0x002fe200000000ff */
[----:B------:R-:W0:Y:S01]  /*97fb0*/  LDCU UR4, c[0x0][0x398] ;  /* 0x00007300ff0477ac */ /* 0x000e220008000800 */
[----:B------:R-:W1:Y:S01]  /*97fc0*/  LDCU UR6, c[0x0][0x398] ;  /* 0x00007300ff0677ac */ /* 0x000e620008000800 */
[----:B------:R-:W0:Y:S01]  /*97fd0*/  LDCU UR7, c[0x0][0x398] ;  /* 0x00007300ff0777ac */ /* 0x000e220008000800 */
[----:B------:R-:W0:Y:S01]  /*97fe0*/  LDCU UR8, c[0x0][0x398] ;  /* 0x00007300ff0877ac */ /* 0x000e220008000800 */
[----:B------:R1:W-:Y:S01]  /*97ff0*/  @P4 STG.E.U8 desc[UR28][R18.64], R2 ;  /* 0x0000000212004986 */ /* 0x0003e2000c10111c */
[----:B------:R-:W-:Y:S01]  /*98000*/  ISETP.LT.AND P4, PT, R15, UR10, !P2 ;  /* 0x0000000a0f007c0c */ /* 0x000fe2000d781270 */
[----:B------:R-:W0:Y:S01]  /*98010*/  LDCU UR10, c[0x0][0x398] ;  /* 0x00007300ff0a77ac */ /* 0x000e220008000800 */
[C---:B-1----:R-:W-:Y:S01]  /*98020*/  PRMT R2, R53.reuse, 0x7770, RZ ;  /* 0x0000777035027816 */ /* 0x042fe200000000ff */
[----:B------:R-:W4:Y:S04]  /*98030*/  LDL.LU.64 R18, [R1+0x720] ;  /* 0x0007200001127983 */ /* 0x000f280000300a00 */
[----:B---3--:R1:W-:Y:S02]  /*98040*/  @P5 STG.E.U8 desc[UR28][R56.64], R0 ;  /* 0x0000000038005986 */ /* 0x0083e4000c10111c */
[----:B-1----:R-:W-:-:S02]  /*98050*/  PRMT R0, R53, 0x7771, RZ ;  /* 0x0000777135007816 */ /* 0x002fc400000000ff */
[----:B--2---:R1:W-:Y:S01]  /*98060*/  @P1 STG.E.U8 desc[UR28][R36.64], R2 ;  /* 0x0000000224001986 */ /* 0x0043e2000c10111c */
[----:B------:R-:W-:Y:S02]  /*98070*/  ISETP.LT.AND P1, PT, R54, UR11, !P2 ;  /* 0x0000000b36007c0c */ /* 0x000fe4000d721270 */
[----:B------:R-:W-:Y:S01]  /*98080*/  ISETP.LT.AND P5, PT, R13, UR12, !P2 ;  /* 0x0000000c0d007c0c */ /* 0x000fe2000d7a1270 */
[----:B------:R-:W2:Y:S01]  /*98090*/  LDCU UR11, c[0x0][0x398] ;  /* 0x00007300ff0b77ac */ /* 0x000ea20008000800 */
[----:B------:R-:W3:Y:S01]  /*980a0*/  LDCU UR12, c[0x0][0x398] ;  /* 0x00007300ff0c77ac */ /* 0x000ee20008000800 */
[----:B-1----:R-:W2:Y:S04]  /*980b0*/  LDL.LU.64 R36, [R1+0x700] ;  /* 0x0007000001247983 */ /* 0x002ea80000300a00 */
[----:B------:R-:W3:Y:S04]  /*980c0*/  LDL.LU R52, [R1+0x2b4] ;  /* 0x0002b40001347983 */ /* 0x000ee80000300800 */
[----:B------:R-:W3:Y:S01]  /*980d0*/  LDL.LU.64 R56, [R1+0x708] ;  /* 0x0007080001387983 */ /* 0x000ee20000300a00 */
[----:B------:R-:W-:-:S03]  /*980e0*/  PRMT R2, R53, 0x7772, RZ ;  /* 0x0000777235027816 */ /* 0x000fc600000000ff */
[----:B------:R1:W-:Y:S04]  /*980f0*/  @P6 STG.E.U8 desc[UR28][R32.64], R0 ;  /* 0x0000000020006986 */ /* 0x0003e8000c10111c */
[----:B-1----:R-:W3:Y:S04]  /*98100*/  LDL.LU.64 R32, [R1+0x6f0] ;  /* 0x0006f00001207983 */ /* 0x002ee80000300a00 */
[----:B------:R1:W-:Y:S02]  /*98110*/  @P4 STG.E.U8 desc[UR28][R24.64], R2 ;  /* 0x0000000218004986 */ /* 0x0003e4000c10111c */
[----:B-1----:R-:W-:-:S02]  /*98120*/  PRMT R2, R53, 0x7773, RZ ;  /* 0x0000777335027816 */ /* 0x002fc400000000ff */
[----:B------:R-:W3:Y:S04]  /*98130*/  LDL.LU.64 R24, [R1+0x6e8] ;  /* 0x0006e80001187983 */ /* 0x000ee80000300a00 */
[----:B----4-:R1:W-:Y:S04]  /*98140*/  @P1 STG.E.U8 desc[UR28][R20.64], R2 ;  /* 0x0000000214001986 */ /* 0x0103e8000c10111c */
[----:B-1----:R-:W4:Y:S01]  /*98150*/  LDL.LU.64 R20, [R1+0x6d8] ;  /* 0x0006d80001147983 */ /* 0x002f220000300a00 */
[----:B------:R-:W-:Y:S02]  /*98160*/  ISETP.LT.AND P4, PT, R12, UR13, !P2 ;  /* 0x0000000d0c007c0c */ /* 0x000fe4000d781270 */
[----:B------:R-:W-:Y:S01]  /*98170*/  ISETP.LT.AND P6, PT, R60, UR14, !P2 ;  /* 0x0000000e3c007c0c */ /* 0x000fe2000d7c1270 */
[----:B------:R-:W-:Y:S01]  /*98180*/  VIADD R0, R11, 0x3c ;  /* 0x0000003c0b007836 */ /* 0x000fe20000000000 */
[----:B------:R-:W4:Y:S04]  /*98190*/  LDL.LU R10, [R1+0x2a4] ;  /* 0x0002a400010a7983 */ /* 0x000f280000300800 */
[----:B------:R1:W-:Y:S01]  /*981a0*/  @P5 STG.E.U8 desc[UR28][R22.64], R3 ;  /* 0x0000000316005986 */ /* 0x0003e2000c10111c */
[----:B------:R-:W-:-:S03]  /*981b0*/  ISETP.LT.AND P2, PT, R48, UR17, !P2 ;  /* 0x0000001130007c0c */ /* 0x000fc6000d741270 */
[----:B------:R-:W4:Y:S01]  /*981c0*/  LDL.LU.64 R26, [R1+0x6e0] ;  /* 0x0006e000011a7983 */ /* 0x000f220000300a00 */
[----:B------:R-:W-:Y:S02]  /*981d0*/  ISETP.GE.AND P1, PT, R0, UR37, PT ;  /* 0x0000002500007c0c */ /* 0x000fe4000bf26270 */
[C---:B------:R-:W-:Y:S02]  /*981e0*/  PRMT R0, R4.reuse, 0x7771, RZ ;  /* 0x0000777104007816 */ /* 0x040fe400000000ff */
[C---:B------:R-:W-:Y:S02]  /*981f0*/  PRMT R2, R4.reuse, 0x7772, RZ ;  /* 0x0000777204027816 */ /* 0x040fe400000000ff */
[----:B------:R-:W-:Y:S01]  /*98200*/  ISETP.LT.AND P5, PT, R9, UR16, !P3 ;  /* 0x0000001009007c0c */ /* 0x000fe2000dfa1270 */
[----:B------:R-:W0:Y:S01]  /*98210*/  LDCU UR13, c[0x0][0x398] ;  /* 0x00007300ff0d77ac */ /* 0x000e220008000800 */
[----:B------:R-:W0:Y:S01]  /*98220*/  LDCU UR14, c[0x0][0x398] ;  /* 0x00007300ff0e77ac */ /* 0x000e220008000800 */
[----:B------:R-:W0:Y:S01]  /*98230*/  LDCU UR17, c[0x0][0x398] ;  /* 0x00007300ff1177ac */ /* 0x000e220008000800 */
[----:B-1----:R-:W4:Y:S04]  /*98240*/  LDL.LU.64 R22, [R1+0x6c8] ;  /* 0x0006c80001167983 */ /* 0x002f280000300a00 */
[----:B------:R3:W-:Y:S01]  /*98250*/  @P4 STG.E.U8 desc[UR28][R18.64], R0 ;  /* 0x0000000012004986 */ /* 0x0007e2000c10111c */
[----:B------:R-:W-:-:S02]  /*98260*/  PRMT R4, R4, 0x7773, RZ ;  /* 0x0000777304047816 */ /* 0x000fc400000000ff */
[----:B------:R-:W-:Y:S01]  /*98270*/  ISETP.LT.AND P4, PT, R14, UR18, !P3 ;  /* 0x000000120e007c0c */ /* 0x000fe2000df81270 */
[----:B------:R-:W1:Y:S01]  /*98280*/  LDCU UR16, c[0x0][0x398] ;  /* 0x00007300ff1077ac */ /* 0x000e620008000800 */
[----:B------:R-:W0:Y:S01]  /*98290*/  LDCU UR18, c[0x0][0x398] ;  /* 0x00007300ff1277ac */ /* 0x000e220008000800 */
[----:B--2---:R2:W-:Y:S01]  /*982a0*/  @P6 STG.E.U8 desc[UR28][R36.64], R2 ;  /* 0x0000000224006986 */ /* 0x0045e2000c10111c */
[----:B------:R-:W-:Y:S02]  /*982b0*/  ISETP.LT.AND P6, PT, R44, UR24, !P3 ;  /* 0x000000182c007c0c */ /* 0x000fe4000dfc1270 */
[C---:B---3--:R-:W-:Y:S01]  /*982c0*/  PRMT R0, R52.reuse, 0x7770, RZ ;  /* 0x0000777034007816 */ /* 0x048fe200000000ff */
[----:B------:R3:W-:Y:S04]  /*982d0*/  @P2 STG.E.U8 desc[UR28][R56.64], R4 ;  /* 0x0000000438002986 */ /* 0x0007e8000c10111c */
[----:B--2---:R-:W2:Y:S04]  /*982e0*/  LDL.LU.64 R36, [R1+0x6d0] ;  /* 0x0006d00001247983 */ /* 0x004ea80000300a00 */
[----:B------:R-:W2:Y:S04]  /*982f0*/  LDL.LU.64 R18, [R1+0x6b8] ;  /* 0x0006b80001127983 */ /* 0x000ea80000300a00 */
[----:B------:R-:W2:Y:S04]  /*98300*/  LDL.LU R53, [R1+0x294] ;  /* 0x0002940001357983 */ /* 0x000ea80000300800 */
[----:B---3--:R-:W3:Y:S01]  /*98310*/  LDL.LU.64 R56, [R1+0x6c0] ;  /* 0x0006c00001387983 */ /* 0x008ee20000300a00 */
[----:B------:R-:W-:-:S03]  /*98320*/  PRMT R2, R52, 0x7772, RZ ;  /* 0x0000777234027816 */ /* 0x000fc600000000ff */
[----:B------:R0:W-:Y:S04]  /*98330*/  @P5 STG.E.U8 desc[UR28][R32.64], R0 ;  /* 0x0000000020005986 */ /* 0x0001e8000c10111c */
[----:B0-----:R-:W3:Y:S01]  /*98340*/  LDL.LU.64 R32, [R1+0x6b0] ;  /* 0x0006b00001207983 */ /* 0x001ee20000300a00 */
[----:B------:R-:W-:-:S05]  /*98350*/  PRMT R0, R52, 0x7771, RZ ;  /* 0x0000777134007816 */ /* 0x000fca00000000ff */
[----:B------:R0:W-:Y:S04]  /*98360*/  @P6 STG.E.U8 desc[UR28][R24.64], R0 ;  /* 0x0000000018006986 */ /* 0x0001e8000c10111c */
[----:B0-----:R-:W3:Y:S04]  /*98370*/  LDL.LU.64 R24, [R1+0x6a8] ;  /* 0x0006a80001187983 */ /* 0x001ee80000300a00 */
[----:B----4-:R0:W-:Y:S04]  /*98380*/  @P4 STG.E.U8 desc[UR28][R20.64], R2 ;  /* 0x0000000214004986 */ /* 0x0101e8000c10111c */
[----:B0-----:R-:W4:Y:S01]  /*98390*/  LDL.LU.64 R20, [R1+0x6a0] ;  /* 0x0006a00001147983 */ /* 0x001f220000300a00 */
[----:B------:R-:W-:-:S02]  /*983a0*/  ISETP.LT.AND P5, PT, R16, UR20, !P3 ;  /* 0x0000001410007c0c */ /* 0x000fc4000dfa1270 */
[----:B------:R-:W-:Y:S02]  /*983b0*/  ISETP.LT.AND P2, PT, R61, UR21, !P3 ;  /* 0x000000153d007c0c */ /* 0x000fe4000df41270 */
[----:B------:R-:W-:Y:S02]  /*983c0*/  ISETP.LT.AND P6, PT, R8, UR5, !P3 ;  /* 0x0000000508007c0c */ /* 0x000fe4000dfc1270 */
[----:B------:R-:W-:Y:S02]  /*983d0*/  PRMT R0, R52, 0x7773, RZ ;  /* 0x0000777334007816 */ /* 0x000fe400000000ff */
[----:B------:R-:W-:Y:S02]  /*983e0*/  ISETP.LT.AND P4, PT, R49, UR9, !P3 ;  /* 0x0000000931007c0c */ /* 0x000fe4000df81270 */
[----:B------:R-:W-:Y:S01]  /*983f0*/  PRMT R2, R10, 0x7770, RZ ;  /* 0x000077700a027816 */ /* 0x000fe200000000ff */
[----:B------:R-:W0:Y:S01]  /*98400*/  LDCU UR5, c[0x0][0x398] ;  /* 0x00007300ff0577ac */ /* 0x000e220008000800 */
[----:B------:R-:W0:Y:S01]  /*98410*/  LDCU UR9, c[0x0][0x398] ;  /* 0x00007300ff0977ac */ /* 0x000e220008000800 */
[----:B------:R1:W-:Y:S04]  /*98420*/  @P5 STG.E.U8 desc[UR28][R26.64], R0 ;  /* 0x000000001a005986 */ /* 0x0003e8000c10111c */
[----:B------:R0:W-:Y:S01]  /*98430*/  @P2 STG.E.U8 desc[UR28][R22.64], R2 ;  /* 0x0000000216002986 */ /* 0x0001e2000c10111c */
[----:B------:R-:W-:-:S02]  /*98440*/  ISETP.LT.AND P5, PT, R40, UR19, !P3 ;  /* 0x0000001328007c0c */ /* 0x000fc4000dfa1270 */
[----:B------:R-:W-:Y:S01]  /*98450*/  ISETP.LT.AND P2, PT, R28, UR4, !P3 ;  /* 0x000000041c007c0c */ /* 0x000fe2000df41270 */
[----:B------:R-:W2:Y:S01]  /*98460*/  LDCU UR4, c[0x0][0x398] ;  /* 0x00007300ff0477ac */ /* 0x000ea20008000800 */
[----:B------:R-:W2:Y:S01]  /*98470*/  LDCU UR19, c[0x0][0x398] ;  /* 0x00007300ff1377ac */ /* 0x000ea20008000800 */
[C---:B-1----:R-:W-:Y:S02]  /*98480*/  PRMT R0, R10.reuse, 0x7771, RZ ;  /* 0x000077710a007816 */ /* 0x042fe400000000ff */
[----:B0-----:R-:W-:-:S03]  /*98490*/  PRMT R2, R10, 0x7772, RZ ;  /* 0x000077720a027816 */ /* 0x001fc600000000ff */
[----:B--2---:R0:W-:Y:S04]  /*984a0*/  @P6 STG.E.U8 desc[UR28][R36.64], R0 ;  /* 0x0000000024006986 */ /* 0x0041e8000c10111c */
[----:B------:R1:W-:Y:S01]  /*984b0*/  @P4 STG.E.U8 desc[UR28][R18.64], R2 ;  /* 0x0000000212004986 */ /* 0x0003e2000c10111c */
[----:B------:R-:W-:Y:S02]  /*984c0*/  ISETP.LT.AND P6, PT, R55, UR6, !P3 ;  /* 0x0000000637007c0c */ /* 0x000fe4000dfc1270 */
[----:B------:R-:W-:Y:S01]  /*984d0*/  ISETP.LT.AND P4, PT, R15, UR7, !P3 ;  /* 0x000000070f007c0c */ /* 0x000fe2000df81270 */
[----:B------:R-:W2:Y:S01]  /*984e0*/  LDCU UR6, c[0x0][0x398] ;  /* 0x00007300ff0677ac */ /* 0x000ea20008000800 */
[----:B------:R-:W2:Y:S01]  /*984f0*/  LDCU UR7, c[0x0][0x398] ;  /* 0x00007300ff0777ac */ /* 0x000ea20008000800 */
[----:B0-----:R-:W2:Y:S01]  /*98500*/  LDL.LU.64 R36, [R1+0x698] ;  /* 0x0006980001247983 */ /* 0x001ea20000300a00 */
[----:B------:R-:W-:-:S03]  /*98510*/  PRMT R0, R10, 0x7773, RZ ;  /* 0x000077730a007816 */ /* 0x000fc600000000ff */
[----:B------:R-:W2:Y:S01]  /*98520*/  LDL.LU R52, [R1+0x1f4] ;  /* 0x0001f40001347983 */ /* 0x000ea20000300800 */
[----:B-1----:R-:W-:-:S03]  /*98530*/  PRMT R2, R53, 0x7770, RZ ;  /* 0x0000777035027816 */ /* 0x002fc600000000ff */
[----:B------:R-:W2:Y:S04]  /*98540*/  LDL.LU.64 R18, [R1+0x690] ;  /* 0x0006900001127983 */ /* 0x000ea80000300a00 */
[----:B---3--:R0:W-:Y:S04]  /*98550*/  @P5 STG.E.U8 desc[UR28][R56.64], R0 ;  /* 0x0000000038005986 */ /* 0x0081e8000c10111c */
[----:B------:R1:W-:Y:S01]  /*98560*/  @P2 STG.E.U8 desc[UR28][R32.64], R2 ;  /* 0x0000000220002986 */ /* 0x0003e2000c10111c */
[----:B0-----:R-:W-:-:S03]  /*98570*/  PRMT R0, R53, 0x7771, RZ ;  /* 0x0000777135007816 */ /* 0x001fc600000000ff */
[----:B-1----:R-:W3:Y:S01]  /*98580*/  LDL.LU.64 R32, [R1+0x680] ;  /* 0x0006800001207983 */ /* 0x002ee20000300a00 */
[----:B------:R-:W-:-:S03]  /*98590*/  PRMT R2, R53, 0x7772, RZ ;  /* 0x0000777235027816 */ /* 0x000fc600000000ff */
[----:B------:R0:W-:Y:S04]  /*985a0*/  @P6 STG.E.U8 desc[UR28][R24.64], R0 ;  /* 0x0000000018006986 */ /* 0x0001e8000c10111c */
[----:B0-----:R-:W3:Y:S04]  /*985b0*/  LDL.LU.64 R24, [R1+0x688] ;  /* 0x0006880001187983 */ /* 0x001ee80000300a00 */
[----:B----4-:R0:W-:Y:S04]  /*985c0*/  @P4 STG.E.U8 desc[UR28][R20.64], R2 ;  /* 0x0000000214004986 */ /* 0x0101e8000c10111c */
[----:B0-----:R-:W4:Y:S01]  /*985d0*/  LDL.LU.64 R20, [R1+0x678] ;  /* 0x0006780001147983 */ /* 0x001f220000300a00 */
[----:B------:R-:W-:-:S03]  /*985e0*/  ISETP.LT.AND P5, PT, R54, UR8, !P3 ;  /* 0x0000000836007c0c */ /* 0x000fc6000dfa1270 */
[----:B------:R-:W4:Y:S01]  /*985f0*/  LDL.LU R10, [R1+0x1e4] ;  /* 0x0001e400010a7983 */ /* 0x000f220000300800 */
[----:B------:R-:W-:Y:S02]  /*98600*/  ISETP.LT.AND P4, PT, R13, UR10, !P3 ;  /* 0x0000000a0d007c0c */ /* 0x000fe4000df81270 */
[----:B------:R-:W-:Y:S01]  /*98610*/  PRMT R2, R53, 0x7773, RZ ;  /* 0x0000777335027816 */ /* 0x000fe200000000ff */
[----:B------:R-:W4:Y:S01]  /*98620*/  LDL.LU.64 R56, [R1+0x638] ;  /* 0x0006380001387983 */ /* 0x000f220000300a00 */
[----:B------:R-:W-:Y:S01]  /*98630*/  ISETP.LT.AND P6, PT, R12, UR11, !P3 ;  /* 0x0000000b0c007c0c */ /* 0x000fe2000dfc1270 */
[----:B------:R-:W-:Y:S01]  /*98640*/  VIADD R0, R11, 0x3d ;  /* 0x0000003d0b007836 */ /* 0x000fe20000000000 */
[----:B------:R-:W0:Y:S01]  /*98650*/  LDCU UR8, c[0x0][0x398] ;  /* 0x00007300ff0877ac */ /* 0x000e220008000800 */
[----:B------:R-:W1:Y:S01]  /*98660*/  LDCU UR10, c[0x0][0x398] ;  /* 0x00007300ff0a77ac */ /* 0x000e620008000800 */
[----:B------:R-:W0:Y:S02]  /*98670*/  LDCU UR11, c[0x0][0x398] ;  /* 0x00007300ff0b77ac */ /* 0x000e240008000800 */
[----:B------:R-:W-:Y:S01]  /*98680*/  ISETP.GE.AND P2, PT, R0, UR39, PT ;  /* 0x0000002700007c0c */ /* 0x000fe2000bf46270 */
[----:B--2---:R2:W-:Y:S01]  /*98690*/  @P5 STG.E.U8 desc[UR28][R36.64], R2 ;  /* 0x0000000224005986 */ /* 0x0045e2000c10111c */
[----:B------:R-:W-:-:S02]  /*986a0*/  ISETP.LT.AND P5, PT, R60, UR12, !P3 ;  /* 0x0000000c3c007c0c */ /* 0x000fc4000dfa1270 */
[----:B------:R-:W-:Y:S02]  /*986b0*/  PRMT R0, R52, 0x7770, RZ ;  /* 0x0000777034007816 */ /* 0x000fe400000000ff */
[----:B------:R-:W-:Y:S01]  /*986c0*/  ISETP.LT.AND P3, PT, R48, UR13, !P3 ;  /* 0x0000000d30007c0c */ /* 0x000fe2000df61270 */
[----:B------:R-:W0:Y:S01]  /*986d0*/  LDCU UR12, c[0x0][0x398] ;  /* 0x00007300ff0c77ac */ /* 0x000e220008000800 */
[----:B------:R-:W0:Y:S01]  /*986e0*/  LDCU UR13, c[0x0][0x398] ;  /* 0x00007300ff0d77ac */ /* 0x000e220008000800 */
[----:B--2---:R-:W2:Y:S04]  /*986f0*/  LDL.LU.64 R36, [R1+0x630] ;  /* 0x0006300001247983 */ /* 0x004ea80000300a00 */
[----:B------:R-:W2:Y:S01]  /*98700*/  LDL.LU.64 R26, [R1+0x628] ;  /* 0x00062800011a7983 */ /* 0x000ea20000300a00 */
[----:B------:R-:W-:-:S03]  /*98710*/  PRMT R2, R52, 0x7771, RZ ;  /* 0x0000777134027816 */ /* 0x000fc600000000ff */
[----:B------:R-:W2:Y:S04]  /*98720*/  LDL.LU.64 R22, [R1+0x620] ;  /* 0x0006200001167983 */ /* 0x000ea80000300a00 */
[----:B------:R-:W2:Y:S04]  /*98730*/  LDL.LU R53, [R1+0x1d4] ;  /* 0x0001d40001357983 */ /* 0x000ea80000300800 */
[----:B------:R0:W-:Y:S04]  /*98740*/  @P4 STG.E.U8 desc[UR28][R18.64], R0 ;  /* 0x0000000012004986 */ /* 0x0001e8000c10111c */
[----:B---3--:R3:W-:Y:S01]  /*98750*/  @P6 STG.E.U8 desc[UR28][R32.64], R2 ;  /* 0x0000000220006986 */ /* 0x0087e2000c10111c */
[----:B0-----:R-:W-:-:S03]  /*98760*/  PRMT R0, R52, 0x7772, RZ ;  /* 0x0000777234007816 */ /* 0x001fc600000000ff */
[----:B---3--:R-:W3:Y:S01]  /*98770*/  LDL.LU.64 R32, [R1+0x618] ;  /* 0x0006180001207983 */ /* 0x008ee20000300a00 */
[----:B------:R-:W-:-:S03]  /*98780*/  PRMT R2, R52, 0x7773, RZ ;  /* 0x0000777334027816 */ /* 0x000fc600000000ff */
[----:B------:R-:W3:Y:S04]  /*98790*/  LDL.LU.64 R18, [R1+0x5e8] ;  /* 0x0005e80001127983 */ /* 0x000ee80000300a00 */
        /* <DEDUP_REMOVED lines=10> */
[----:B------:R-:W4:Y:S01]  /*98840*/  LDL.LU R52, [R1+0x244] ;  /* 0x0002440001347983 */ /* 0x000f220000300800 */
[----:B------:R-:W0:Y:S01]  /*98850*/  LDCU UR14, c[0x0][0x398] ;  /* 0x00007300ff0e77ac */ /* 0x000e220008000800 */
[----:B------:R-:W0:Y:S01]  /*98860*/  LDCU UR15, c[0x0][0x398] ;  /* 0x00007300ff0f77ac */ /* 0x000e220008000800 */
[----:B------:R-:W0:Y:S01]  /*98870*/  LDCU UR16, c[0x0][0x398] ;  /* 0x00007300ff1077ac */ /* 0x000e220008000800 */
[----:B------:R-:W0:Y:S01]  /*98880*/  LDCU UR17, c[0x0][0x398] ;  /* 0x00007300ff1177ac */ /* 0x000e220008000800 */
[----:B------:R1:W-:Y:S01]  /*98890*/  @P6 STG.E.U8 desc[UR28][R56.64], R0 ;  /* 0x0000000038006986 */ /* 0x0003e2000c10111c */
[----:B------:R-:W-:-:S02]  /*988a0*/  ISETP.LT.AND P6, PT, R61, UR18, !P0 ;  /* 0x000000123d007c0c */ /* 0x000fc4000c7c1270 */
[----:B-1----:R-:W-:Y:S01]  /*988b0*/  PRMT R0, R10, 0x7772, RZ ;  /* 0x000077720a007816 */ /* 0x002fe200000000ff */
[----:B------:R-:W4:Y:S04]  /*988c0*/  LDL.LU.64 R56, [R1+0x5c8] ;  /* 0x0005c80001387983 */ /* 0x000f280000300a00 */
[----:B--2---:R1:W-:Y:S01]  /*988d0*/  @P4 STG.E.U8 desc[UR28][R36.64], R2 ;  /* 0x0000000224004986 */ /* 0x0043e2000c10111c */
[----:B------:R-:W-:-:S03]  /*988e0*/  ISETP.LT.AND P4, PT, R8, UR5, !P0 ;  /* 0x0000000508007c0c */ /* 0x000fc6000c781270 */
[----:B------:R2:W-:Y:S01]  /*988f0*/  @P5 STG.E.U8 desc[UR28][R26.64], R0 ;  /* 0x000000001a005986 */ /* 0x0005e2000c10111c */
[----:B------:R-:W-:Y:S01]  /*98900*/  ISETP.LT.AND P5, PT, R49, UR9, !P0 ;  /* 0x0000000931007c0c */ /* 0x000fe2000c7a1270 */
[----:B------:R-:W0:Y:S01]  /*98910*/  LDCU UR5, c[0x0][0x398] ;  /* 0x00007300ff0577ac */ /* 0x000e220008000800 */
[----:B------:R-:W0:Y:S01]  /*98920*/  LDCU UR9, c[0x0][0x398] ;  /* 0x00007300ff0977ac */ /* 0x000e220008000800 */
[----:B-1----:R-:W-:Y:S01]  /*98930*/  PRMT R2, R10, 0x7773, RZ ;  /* 0x000077730a027816 */ /* 0x002fe200000000ff */
[----:B------:R-:W4:Y:S01]  /*98940*/  LDL.LU.64 R36, [R1+0x5a0] ;  /* 0x0005a00001247983 */ /* 0x000f220000300a00 */
[----:B--2---:R-:W-:-:S03]  /*98950*/  PRMT R0, R53, 0x7770, RZ ;  /* 0x0000777035007816 */ /* 0x004fc600000000ff */
[----:B------:R1:W-:Y:S01]  /*98960*/  @P3 STG.E.U8 desc[UR28][R22.64], R2 ;  /* 0x0000000216003986 */ /* 0x0003e2000c10111c */
[----:B------:R-:W-:Y:S01]  /*98970*/  ISETP.LT.AND P3, PT, R40, UR4, !P0 ;  /* 0x0000000428007c0c */ /* 0x000fe2000c761270 */
[----:B------:R-:W2:Y:S02]  /*98980*/  LDCU UR4, c[0x0][0x398] ;  /* 0x00007300ff0477ac */ /* 0x000ea40008000800 */
[----:B---3--:R3:W-:Y:S01]  /*98990*/  @P6 STG.E.U8 desc[UR28][R32.64], R0 ;  /* 0x0000000020006986 */ /* 0x0087e2000c10111c */
[----:B-1----:R-:W-:-:S03]  /*989a0*/  PRMT R2, R53, 0x7771, RZ ;  /* 0x0000777135027816 */ /* 0x002fc600000000ff */
[----:B---3--:R-:W3:Y:S01]  /*989b0*/  LDL.LU.64 R32, [R1+0x5a8] ;  /* 0x0005a80001207983 */ /* 0x008ee20000300a00 */
[----:B------:R-:W-:-:S03]  /*989c0*/  PRMT R0, R53, 0x7772, RZ ;  /* 0x0000777235007816 */ /* 0x000fc600000000ff */
[----:B------:R1:W-:Y:S04]  /*989d0*/  @P4 STG.E.U8 desc[UR28][R18.64], R2 ;  /* 0x0000000212004986 */ /* 0x0003e8000c10111c */
[----:B------:R-:W2:Y:S04]  /*989e0*/  LDL.LU.64 R22, [R1+0x598] ;  /* 0x0005980001167983 */ /* 0x000ea80000300a00 */
[----:B------:R0:W-:Y:S01]  /*989f0*/  @P5 STG.E.U8 desc[UR28][R24.64], R0 ;  /* 0x0000000018005986 */ /* 0x0001e2000c10111c */
[----:B-1----:R-:W-:-:S03]  /*98a00*/  PRMT R2, R53, 0x7773, RZ ;  /* 0x0000777335027816 */ /* 0x002fc600000000ff */
[----:B0-----:R-:W2:Y:S04]  /*98a10*/  LDL.LU.64 R24, [R1+0x590] ;  /* 0x0005900001187983 */ /* 0x001ea80000300a00 */
[----:B----4-:R0:W-:Y:S04]  /*98a20*/  @P3 STG.E.U8 desc[UR28][R20.64], R2 ;  /* 0x0000000214003986 */ /* 0x0101e8000c10111c */
[----:B0-----:R-:W4:Y:S01]  /*98a30*/  LDL.LU.64 R20, [R1+0x570] ;  /* 0x0005700001147983 */ /* 0x001f220000300a00 */
[----:B------:R-:W-:Y:S02]  /*98a40*/  ISETP.LT.AND P6, PT, R28, UR6, !P0 ;  /* 0x000000061c007c0c */ /* 0x000fe4000c7c1270 */
[----:B------:R-:W-:-:S02]  /*98a50*/  ISETP.LT.AND P4, PT, R55, UR7, !P0 ;  /* 0x0000000737007c0c */ /* 0x000fc4000c781270 */
[C---:B------:R-:W-:Y:S02]  /*98a60*/  PRMT R0, R52.reuse, 0x7770, RZ ;  /* 0x0000777034007816 */ /* 0x040fe400000000ff */
[----:B------:R-:W-:Y:S02]  /*98a70*/  ISETP.LT.AND P3, PT, R15, UR8, !P0 ;  /* 0x000000080f007c0c */ /* 0x000fe4000c761270 */
[----:B------:R-:W-:Y:S02]  /*98a80*/  PRMT R2, R52, 0x7771, RZ ;  /* 0x0000777134027816 */ /* 0x000fe400000000ff */
[----:B------:R-:W-:Y:S01]  /*98a90*/  ISETP.LT.AND P5, PT, R54, UR19, !P0 ;  /* 0x0000001336007c0c */ /* 0x000fe2000c7a1270 */
[----:B------:R-:W4:Y:S01]  /*98aa0*/  LDL.LU.64 R18, [R1+0x578] ;  /* 0x0005780001127983 */ /* 0x000f220000300a00 */
[----:B------:R-:W-:Y:S01]  /*98ab0*/  PRMT R3, R52, 0x7773, RZ ;  /* 0x0000777334037816 */ /* 0x000fe200000000ff */
[----:B------:R-:W0:Y:S01]  /*98ac0*/  LDCU UR6, c[0x0][0x398] ;  /* 0x00007300ff0677ac */ /* 0x000e220008000800 */
[----:B------:R-:W1:Y:S01]  /*98ad0*/  LDCU UR7, c[0x0][0x398] ;  /* 0x00007300ff0777ac */ /* 0x000e620008000800 */
[----:B------:R-:W0:Y:S01]  /*98ae0*/  LDCU UR8, c[0x0][0x398] ;  /* 0x00007300ff0877ac */ /* 0x000e220008000800 */
[----:B------:R1:W-:Y:S01]  /*98af0*/  @P6 STG.E.U8 desc[UR28][R56.64], R0 ;  /* 0x0000000038006986 */ /* 0x0003e2000c10111c */
[----:B------:R-:W-:Y:S01]  /*98b00*/  ISETP.LT.AND P6, PT, R12, UR11, !P0 ;  /* 0x0000000b0c007c0c */ /* 0x000fe2000c7c1270 */
[----:B------:R-:W0:Y:S02]  /*98b10*/  LDCU UR11, c[0x0][0x398] ;  /* 0x00007300ff0b77ac */ /* 0x000e240008000800 */
[----:B-1----:R-:W4:Y:S01]  /*98b20*/  LDL.LU.64 R56, [R1+0x568] ;  /* 0x0005680001387983 */ /* 0x002f220000300a00 */
[----:B------:R-:W-:-:S03]  /*98b30*/  VIADD R0, R11, 0x3e ;  /* 0x0000003e0b007836 */ /* 0x000fc60000000000 */
[----:B------:R-:W4:Y:S04]  /*98b40*/  LDL.LU R53, [R1+0x2b8] ;  /* 0x0002b80001357983 */ /* 0x000f280000300800 */
[----:B------:R1:W-:Y:S01]  /*98b50*/  @P4 STG.E.U8 desc[UR28][R36.64], R2 ;  /* 0x0000000224004986 */ /* 0x0003e2000c10111c */
[----:B------:R-:W-:Y:S01]  /*98b60*/  ISETP.LT.AND P4, PT, R13, UR10, !P0 ;  /* 0x0000000a0d007c0c */ /* 0x000fe2000c781270 */
[----:B------:R-:W0:Y:S01]  /*98b70*/  LDCU UR10, c[0x0][0x398] ;  /* 0x00007300ff0a77ac */ /* 0x000e220008000800 */
[----:B-1----:R-:W-:Y:S01]  /*98b80*/  PRMT R2, R52, 0x7772, RZ ;  /* 0x0000777234027816 */ /* 0x002fe200000000ff */
[----:B------:R-:W4:Y:S04]  /*98b90*/  LDL.LU.64 R36, [R1+0x540] ;  /* 0x0005400001247983 */ /* 0x000f280000300a00 */
[----:B---3--:R1:W-:Y:S01]  /*98ba0*/  @P3 STG.E.U8 desc[UR28][R32.64], R2 ;  /* 0x0000000220003986 */ /* 0x0083e2000c10111c */
[----:B------:R-:W-:-:S02]  /*98bb0*/  ISETP.GE.AND P3, PT, R0, UR41, PT ;  /* 0x0000002900007c0c */ /* 0x000fc4000bf66270 */
[C---:B------:R-:W-:Y:S01]  /*98bc0*/  PRMT R0, R5.reuse, 0x7770, RZ ;  /* 0x0000777005007816 */ /* 0x040fe200000000ff */
[----:B--2---:R-:W-:Y:S04]  /*98bd0*/  @P5 STG.E.U8 desc[UR28][R22.64], R3 ;  /* 0x0000000316005986 */ /* 0x004fe8000c10111c */
[----:B-1----:R-:W2:Y:S01]  /*98be0*/  LDL.LU.64 R32, [R1+0x528] ;  /* 0x0005280001207983 */ /* 0x002ea20000300a00 */
[----:B------:R-:W-:-:S03]  /*98bf0*/  PRMT R2, R5, 0x7771, RZ ;  /* 0x0000777105027816 */ /* 0x000fc600000000ff */
[----:B------:R1:W-:Y:S04]  /*98c00*/  @P4 STG.E.U8 desc[UR28][R24.64], R0 ;  /* 0x0000000018004986 */ /* 0x0003e8000c10111c */
[----:B-1----:R-:W3:Y:S04]  /*98c10*/  LDL.LU.64 R24, [R1+0x520] ;  /* 0x0005200001187983 */ /* 0x002ee80000300a00 */
[----:B----4-:R1:W-:Y:S04]  /*98c20*/  @P6 STG.E.U8 desc[UR28][R20.64], R2 ;  /* 0x0000000214006986 */ /* 0x0103e8000c10111c */
[----:B-1----:R-:W4:Y:S04]  /*98c30*/  LDL.LU.64 R20, [R1+0x500] ;  /* 0x0005000001147983 */ /* 0x002f280000300a00 */
[----:B------:R-:W4:Y:S04]  /*98c40*/  LDL.LU R52, [R1+0x2a8] ;  /* 0x0002a80001347983 */ /* 0x000f280000300800 */
[----:B------:R-:W4:Y:S04]  /*98c50*/  LDL.LU.64 R26, [R1+0x4f8] ;  /* 0x0004f800011a7983 */ /* 0x000f280000300a00 */
[----:B------:R-:W4:Y:S01]  /*98c60*/  LDL.LU.64 R22, [R1+0x4f0] ;  /* 0x0004f00001167983 */ /* 0x000f220000300a00 */
[----:B------:R-:W-:-:S02]  /*98c70*/  ISETP.LT.AND P5, PT, R60, UR12, !P0 ;  /* 0x0000000c3c007c0c */ /* 0x000fc4000c7a1270 */
[----:B------:R-:W-:Y:S02]  /*98c80*/  ISETP.LT.AND P0, PT, R48, UR13, !P0 ;  /* 0x0000000d30007c0c */ /* 0x000fe4000c701270 */
[----:B------:R-:W-:Y:S02]  /*98c90*/  PRMT R0, R5, 0x7772, RZ ;  /* 0x0000777205007816 */ /* 0x000fe400000000ff */
[----:B------:R-:W-:Y:S02]  /*98ca0*/  ISETP.LT.AND P6, PT, R9, UR14, !P1 ;  /* 0x0000000e09007c0c */ /* 0x000fe4000cfc1270 */
[----:B------:R-:W-:Y:S02]  /*98cb0*/  ISETP.LT.AND P4, PT, R44, UR15, !P1 ;  /* 0x0000000f2c007c0c */ /* 0x000fe4000cf81270 */
[----:B------:R-:W-:Y:S01]  /*98cc0*/  PRMT R5, R5, 0x7773, RZ ;  /* 0x0000777305057816 */ /* 0x000fe200000000ff */
[----:B------:R-:W1:Y:S01]  /*98cd0*/  LDCU UR12, c[0x0][0x398] ;  /* 0x00007300ff0c77ac */ /* 0x000e620008000800 */
[----:B------:R-:W0:Y:S01]  /*98ce0*/  LDCU UR13, c[0x0][0x398] ;  /* 0x00007300ff0d77ac */ /* 0x000e220008000800 */
[----:B------:R-:W0:Y:S01]  /*98cf0*/  LDCU UR14, c[0x0][0x398] ;  /* 0x00007300ff0e77ac */ /* 0x000e220008000800 */
[----:B------:R-:W0:Y:S01]  /*98d00*/  LDCU UR15, c[0x0][0x398] ;  /* 0x00007300ff0f77ac */ /* 0x000e220008000800 */
[----:B------:R1:W-:Y:S01]  /*98d10*/  @P5 STG.E.U8 desc[UR28][R18.64], R0 ;  /* 0x0000000012005986 */ /* 0x0003e2000c10111c */
[----:B------:R-:W-:-:S03]  /*98d20*/  ISETP.LT.AND P5, PT, R14, UR16, !P1 ;  /* 0x000000100e007c0c */ /* 0x000fc6000cfa1270 */
[----:B------:R0:W-:Y:S01]  /*98d30*/  @P0 STG.E.U8 desc[UR28][R56.64], R5 ;  /* 0x0000000538000986 */ /* 0x0001e2000c10111c */
[C---:B------:R-:W-:Y:S02]  /*98d40*/  PRMT R2, R53.reuse, 0x7771, RZ ;  /* 0x0000777135027816 */ /* 0x040fe400000000ff */
[----:B------:R-:W-:Y:S01]  /*98d50*/  ISETP.LT.AND P0, PT, R16, UR5, !P1 ;  /* 0x0000000510007c0c */ /* 0x000fe2000cf01270 */
[----:B------:R-:W2:Y:S01]  /*98d60*/  LDCU UR5, c[0x0][0x398] ;  /* 0x00007300ff0577ac */ /* 0x000ea20008000800 */
[----:B-1----:R-:W4:Y:S04]  /*98d70*/  LDL.LU.64 R18, [R1+0x4d8] ;  /* 0x0004d80001127983 */ /* 0x002f280000300a00 */
[----:B0-----:R-:W4:Y:S01]  /*98d80*/  LDL.LU.64 R56, [R1+0x4d0] ;  /* 0x0004d00001387983 */ /* 0x001f220000300a00 */
[----:B------:R-:W-:-:S03]  /*98d90*/  PRMT R0, R53, 0x7770, RZ ;  /* 0x0000777035007816 */ /* 0x000fc600000000ff */
[----:B------:R-:W4:Y:S04]  /*98da0*/  LDL.LU R17, [R1+0x298] ;  /* 0x0002980001117983 */ /* 0x000f280000300800 */
[----:B------:R0:W-:Y:S01]  /*98db0*/  @P6 STG.E.U8 desc[UR28][R36.64], R0 ;  /* 0x0000000024006986 */ /* 0x0001e2000c10111c */
[----:B------:R-:W-:Y:S01]  /*98dc0*/  ISETP.LT.AND P6, PT, R61, UR4, !P1 ;  /* 0x000000043d007c0c */ /* 0x000fe2000cfc1270 */
[----:B------:R-:W1:Y:S02]  /*98dd0*/  LDCU UR4, c[0x0][0x398] ;  /* 0x00007300ff0477ac */ /* 0x000e640008000800 */
[----:B0-----:R-:W4:Y:S01]  /*98de0*/  LDL.LU.64 R36, [R1+0x4b0] ;  /* 0x0004b00001247983 */ /* 0x001f220000300a00 */
[----:B------:R-:W-:-:S03]  /*98df0*/  PRMT R0, R53, 0x7772, RZ ;  /* 0x0000777235007816 */ /* 0x000fc600000000ff */
[----:B--2---:R0:W-:Y:S01]  /*98e00*/  @P4 STG.E.U8 desc[UR28][R32.64], R2 ;  /* 0x0000000220004986 */ /* 0x0041e2000c10111c */
[----:B------:R-:W-:Y:S01]  /*98e10*/  ISETP.LT.AND P4, PT, R8, UR6, !P1 ;  /* 0x0000000608007c0c */ /* 0x000fe2000cf81270 */
[----:B------:R-:W2:Y:S02]  /*98e20*/  LDCU UR6, c[0x0][0x398] ;  /* 0x00007300ff0677ac */ /* 0x000ea40008000800 */
[----:B0-----:R-:W2:Y:S01]  /*98e30*/  LDL.LU.64 R32, [R1+0x4a8] ;  /* 0x0004a80001207983 */ /* 0x001ea20000300a00 */
[----:B------:R-:W-:-:S03]  /*98e40*/  PRMT R2, R53, 0x7773, RZ ;  /* 0x0000777335027816 */ /* 0x000fc600000000ff */
[----:B---3--:R0:W-:Y:S04]  /*98e50*/  @P5 STG.E.U8 desc[UR28][R24.64], R0 ;  /* 0x0000000018005986 */ /* 0x0081e8000c10111c */
[----:B0-----:R-:W3:Y:S04]  /*98e60*/  LDL.LU.64 R24, [R1+0x488] ;  /* 0x0004880001187983 */ /* 0x001ee80000300a00 */
[----:B----4-:R0:W-:Y:S01]  /*98e70*/  @P0 STG.E.U8 desc[UR28][R20.64], R2 ;  /* 0x0000000214000986 */ /* 0x0101e2000c10111c */
[----:B------:R-:W-:-:S05]  /*98e80*/  PRMT R0, R52, 0x7770, RZ ;  /* 0x0000777034007816 */ /* 0x000fca00000000ff */
[----:B------:R4:W-:Y:S04]  /*98e90*/  @P6 STG.E.U8 desc[UR28][R26.64], R0 ;  /* 0x000000001a006986 */ /* 0x0009e8000c10111c */
[----:B0-----:R-:W3:Y:S01]  /*98ea0*/  LDL.LU.64 R20, [R1+0x470] ;  /* 0x0004700001147983 */ /* 0x001ee20000300a00 */
[----:B------:R-:W-:-:S03]  /*98eb0*/  PRMT R2, R52, 0x7771, RZ ;  /* 0x0000777134027816 */ /* 0x000fc600000000ff */
[----:B------:R-:W3:Y:S04]  /*98ec0*/  LDL.LU R10, [R1+0x1f8] ;  /* 0x0001f800010a7983 */ /* 0x000ee80000300800 */
[----:B------:R0:W-:Y:S01]  /*98ed0*/  @P4 STG.E.U8 desc[UR28][R22.64], R2 ;  /* 0x0000000216004986 */ /* 0x0001e2000c10111c */
[C---:B----4-:R-:W-:Y:S02]  /*98ee0*/  PRMT R0, R52.reuse, 0x7772, RZ ;  /* 0x0000777234007816 */ /* 0x050fe400000000ff */
[----:B0-----:R-:W-:Y:S02]  /*98ef0*/  PRMT R2, R52, 0x7773, RZ ;  /* 0x0000777334027816 */ /* 0x001fe400000000ff */
[----:B------:R-:W4:Y:S01]  /*98f00*/  LDL.LU.64 R52, [R1+0x480] ;  /* 0x0004800001347983 */ /* 0x000f220000300a00 */
[----:B------:R-:W-:-:S02]  /*98f10*/  ISETP.LT.AND P5, PT, R49, UR7, !P1 ;  /* 0x0000000731007c0c */ /* 0x000fc4000cfa1270 */
[----:B------:R-:W-:Y:S02]  /*98f20*/  ISETP.LT.AND P0, PT, R40, UR9, !P1 ;  /* 0x0000000928007c0c */ /* 0x000fe4000cf01270 */
[----:B------:R-:W-:Y:S02]  /*98f30*/  ISETP.LT.AND P6, PT, R28, UR8, !P1 ;  /* 0x000000081c007c0c */ /* 0x000fe4000cfc1270 */
[----:B------:R-:W-:Y:S01]  /*98f40*/  ISETP.LT.AND P4, PT, R55, UR17, !P1 ;  /* 0x0000001137007c0c */ /* 0x000fe2000cf81270 */
[----:B------:R-:W4:Y:S01]  /*98f50*/  LDL.LU.64 R22, [R1+0x4a0] ;  /* 0x0004a00001167983 */ /* 0x000f220000300a00 */
[----:B------:R-:W0:Y:S01]  /*98f60*/  LDCU UR7, c[0x0][0x398] ;  /* 0x00007300ff0777ac */ /* 0x000e220008000800 */
[----:B------:R-:W0:Y:S01]  /*98f70*/  LDCU UR8, c[0x0][0x398] ;  /* 0x00007300ff0877ac */ /* 0x000e220008000800 */
[----:B------:R-:W0:Y:S03]  /*98f80*/  LDCU UR9, c[0x0][0x398] ;  /* 0x00007300ff0977ac */ /* 0x000e260008000800 */
[----:B------:R1:W-:Y:S01]  /*98f90*/  @P5 STG.E.U8 desc[UR28][R18.64], R0 ;  /* 0x0000000012005986 */ /* 0x0003e2000c10111c */
[----:B------:R-:W-:-:S03]  /*98fa0*/  ISETP.LT.AND P5, PT, R15, UR10, !P1 ;  /* 0x0000000a0f007c0c */ /* 0x000fc6000cfa1270 */
[----:B------:R0:W-:Y:S01]  /*98fb0*/  @P0 STG.E.U8 desc[UR28][R56.64], R2 ;  /* 0x0000000238000986 */ /* 0x0001e2000c10111c */
[----:B------:R-:W-:Y:S01]  /*98fc0*/  ISETP.LT.AND P0, PT, R54, UR11, !P1 ;  /* 0x0000000b36007c0c */ /* 0x000fe2000cf01270 */
[----:B------:R-:W2:Y:S01]  /*98fd0*/  LDCU UR10, c[0x0][0x398] ;  /* 0x00007300ff0a77ac */ /* 0x000ea20008000800 */
[----:B------:R-:W2:Y:S01]  /*98fe0*/  LDCU UR11, c[0x0][0x398] ;  /* 0x00007300ff0b77ac */ /* 0x000ea20008000800 */
[C---:B-1----:R-:W-:Y:S02]  /*98ff0*/  PRMT R0, R17.reuse, 0x7770, RZ ;  /* 0x0000777011007816 */ /* 0x042fe400000000ff */
[----:B0-----:R-:W-:-:S03]  /*99000*/  PRMT R2, R17, 0x7771, RZ ;  /* 0x0000777111027816 */ /* 0x001fc600000000ff */
[----:B------:R0:W-:Y:S02]  /*99010*/  @P6 STG.E.U8 desc[UR28][R36.64], R0 ;  /* 0x0000000024006986 */ /* 0x0001e4000c10111c */
[----:B0-----:R-:W-:Y:S02]  /*99020*/  PRMT R0, R17, 0x7772, RZ ;  /* 0x0000777211007816 */ /* 0x001fe400000000ff */
[----:B--2---:R0:W-:Y:S01]  /*99030*/  @P4 STG.E.U8 desc[UR28][R32.64], R2 ;  /* 0x0000000220004986 */ /* 0x0041e2000c10111c */
[----:B------:R-:W-:Y:S02]  /*99040*/  ISETP.LT.AND P4, PT, R13, UR12, !P1 ;  /* 0x0000000c0d007c0c */ /* 0x000fe4000cf81270 */
[----:B------:R-:W-:Y:S01]  /*99050*/  ISETP.LT.AND P6, PT, R60, UR14, !P1 ;  /* 0x0000000e3c007c0c */ /* 0x000fe2000cfc1270 */
[----:B------:R-:W1:Y:S01]  /*99060*/  LDCU UR12, c[0x0][0x398] ;  /* 0x00007300ff0c77ac */ /* 0x000e620008000800 */
[----:B------:R-:W2:Y:S01]  /*99070*/  LDCU UR14, c[0x0][0x398] ;  /* 0x00007300ff0e77ac */ /* 0x000ea20008000800 */
[----:B0-----:R-:W2:Y:S04]  /*99080*/  LDL.LU.64 R32, [R1+0x498] ;  /* 0x0004980001207983 */ /* 0x001ea80000300a00 */
[----:B------:R-:W2:Y:S01]  /*99090*/  LDL.LU R36, [R1+0x1e8] ;  /* 0x0001e80001247983 */ /* 0x000ea20000300800 */
[----:B------:R-:W-:-:S03]  /*990a0*/  PRMT R2, R17, 0x7773, RZ ;  /* 0x0000777311027816 */ /* 0x000fc600000000ff */
[----:B---3--:R0:W-:Y:S04]  /*990b0*/  @P5 STG.E.U8 desc[UR28][R24.64], R0 ;  /* 0x0000000018005986 */ /* 0x0081e8000c10111c */
[----:B0-----:R-:W3:Y:S01]  /*990c0*/  LDL.LU.64 R24, [R1+0x4b8] ;  /* 0x0004b80001187983 */ /* 0x001ee20000300a00 */
[----:B------:R-:W-:-:S03]  /*990d0*/  VIADD R0, R11, 0x3f ;  /* 0x0000003f0b007836 */ /* 0x000fc60000000000 */
[----:B------:R0:W-:Y:S04]  /*990e0*/  @P0 STG.E.U8 desc[UR28][R20.64], R2 ;  /* 0x0000000214000986 */ /* 0x0001e8000c10111c */
[----:B0-----:R-:W3:Y:S01]  /*990f0*/  LDL.LU.64 R20, [R1+0x490] ;  /* 0x0004900001147983 */ /* 0x001ee20000300a00 */
[----:B------:R-:W-:-:S03]  /*99100*/  PRMT R2, R10, 0x7770, RZ ;  /* 0x000077700a027816 */ /* 0x000fc600000000ff */
[----:B------:R-:W3:Y:S04]  /*99110*/  LDL.LU.64 R26, [R1+0x4c8] ;  /* 0x0004c800011a7983 */ /* 0x000ee80000300a00 */
[----:B------:R-:W3:Y:S04]  /*99120*/  LDL.LU.64 R56, [R1+0x4c0] ;  /* 0x0004c00001387983 */ /* 0x000ee80000300a00 */
[----:B------:R-:W3:Y:S04]  /*99130*/  LDL.LU.64 R18, [R1+0x4e8] ;  /* 0x0004e80001127983 */ /* 0x000ee80000300a00 */
[----:B----4-:R0:W-:Y:S04]  /*99140*/  @P4 STG.E.U8 desc[UR28][R52.64], R2 ;  /* 0x0000000234004986 */ /* 0x0101e8000c10111c */
[----:B0-----:R-:W4:Y:S04]  /*99150*/  LDL.LU.64 R52, [R1+0x4e0] ;  /* 0x0004e00001347983 */ /* 0x001f280000300a00 */
[----:B------:R-:W4:Y:S01]  /*99160*/  LDL.LU R11, [R1+0x1d8] ;  /* 0x0001d800010b7983 */ /* 0x000f220000300800 */
[----:B------:R-:W-:-:S02]  /*99170*/  ISETP.LT.AND P5, PT, R12, UR13, !P1 ;  /* 0x0000000d0c007c0c */ /* 0x000fc4000cfa1270 */
[----:B------:R-:W-:Y:S02]  /*99180*/  ISETP.LT.AND P1, PT, R48, UR5, !P1 ;  /* 0x0000000530007c0c */ /* 0x000fe4000cf21270 */
[----:B------:R-:W-:Y:S02]  /*99190*/  ISETP.GE.AND P0, PT, R0, UR43, PT ;  /* 0x0000002b00007c0c */ /* 0x000fe4000bf06270 */
[C---:B------:R-:W-:Y:S02]  /*991a0*/  PRMT R0, R10.reuse, 0x7771, RZ ;  /* 0x000077710a007816 */ /* 0x040fe400000000ff */
[----:B------:R-:W-:Y:S02]  /*991b0*/  PRMT R2, R10, 0x7772, RZ ;  /* 0x000077720a027816 */ /* 0x000fe400000000ff */
[----:B------:R-:W-:Y:S01]  /*991c0*/  ISETP.LT.AND P4, PT, R9, UR4, !P2 ;  /* 0x0000000409007c0c */ /* 0x000fe2000d781270 */
[----:B------:R-:W0:Y:S01]  /*991d0*/  LDCU UR13, c[0x0][0x398] ;  /* 0x00007300ff0d77ac */ /* 0x000e220008000800 */
[----:B------:R-:W0:Y:S01]  /*991e0*/  LDCU UR4, c[0x0][0x398] ;  /* 0x00007300ff0477ac */ /* 0x000e220008000800 */
[----:B------:R-:W0:Y:S01]  /*991f0*/  LDCU UR5, c[0x0][0x398] ;  /* 0x00007300ff0577ac */ /* 0x000e220008000800 */
[----:B------:R1:W-:Y:S01]  /*99200*/  @P5 STG.E.U8 desc[UR28][R22.64], R0 ;  /* 0x0000000016005986 */ /* 0x0003e2000c10111c */
[----:B------:R-:W-:Y:S01]  /*99210*/  ISETP.LT.AND P5, PT, R44, UR6, !P2 ;  /* 0x000000062c007c0c */ /* 0x000fe2000d7a1270 */
[----:B------:R-:W0:Y:S01]  /*99220*/  LDCU UR6, c[0x0][0x398] ;  /* 0x00007300ff0677ac */ /* 0x000e220008000800 */
[----:B-1----:R-:W-:Y:S01]  /*99230*/  PRMT R0, R10, 0x7773, RZ ;  /* 0x000077730a007816 */ /* 0x002fe200000000ff */
[----:B------:R-:W4:Y:S04]  /*99240*/  LDL.LU.64 R22, [R1+0x510] ;  /* 0x0005100001167983 */ /* 0x000f280000300a00 */
[----:B--2---:R1:W-:Y:S01]  /*99250*/  @P6 STG.E.U8 desc[UR28][R32.64], R2 ;  /* 0x0000000220006986 */ /* 0x0043e2000c10111c */
[----:B------:R-:W-:Y:S01]  /*99260*/  ISETP.LT.AND P6, PT, R14, UR7, !P2 ;  /* 0x000000070e007c0c */ /* 0x000fe2000d7c1270 */
[----:B------:R-:W2:Y:S02]  /*99270*/  LDCU UR7, c[0x0][0x398] ;  /* 0x00007300ff0777ac */ /* 0x000ea40008000800 */
[----:B-1----:R-:W2:Y:S04]  /*99280*/  LDL.LU.64 R32, [R1+0x508] ;  /* 0x0005080001207983 */ /* 0x002ea80000300a00 */
[----:B------:R-:W2:Y:S01]  /*99290*/  LDL.LU R10, [R1+0x248] ;  /* 0x00024800010a7983 */ /* 0x000ea20000300800 */
[----:B------:R-:W-:-:S03]  /*992a0*/  PRMT R2, R36, 0x7770, RZ ;  /* 0x0000777024027816 */ /* 0x000fc600000000ff */
[----:B---3--:R1:W-:Y:S01]  /*992b0*/  @P1 STG.E.U8 desc[UR28][R24.64], R0 ;  /* 0x0000000018001986 */ /* 0x0083e2000c10111c */
[----:B------:R-:W-:Y:S01]  /*992c0*/  ISETP.LT.AND P1, PT, R16, UR8, !P2 ;  /* 0x0000000810007c0c */ /* 0x000fe2000d721270 */
[----:B------:R-:W3:Y:S02]  /*992d0*/  LDCU UR8, c[0x0][0x398] ;  /* 0x00007300ff0877ac */ /* 0x000ee40008000800 */
[----:B-1----:R-:W3:Y:S01]  /*992e0*/  LDL.LU.64 R24, [R1+0x538] ;  /* 0x0005380001187983 */ /* 0x002ee20000300a00 */
[----:B------:R-:W-:-:S03]  /*992f0*/  PRMT R0, R36, 0x7771, RZ ;  /* 0x0000777124007816 */ /* 0x000fc600000000ff */
[----:B------:R1:W-:Y:S01]  /*99300*/  @P4 STG.E.U8 desc[UR28][R20.64], R2 ;  /* 0x0000000214004986 */ /* 0x0003e2000c10111c */
[----:B------:R-:W-:-:S03]  /*99310*/  ISETP.LT.AND P4, PT, R61, UR9, !P2 ;  /* 0x000000093d007c0c */ /* 0x000fc6000d781270 */
[----:B------:R0:W-:Y:S01]  /*99320*/  @P5 STG.E.U8 desc[UR28][R26.64], R0 ;  /* 0x000000001a005986 */ /* 0x0001e2000c10111c */
[----:B------:R-:W2:Y:S03]  /*99330*/  LDCU UR9, c[0x0][0x398] ;  /* 0x00007300ff0977ac */ /* 0x000ea60008000800 */
[----:B-1----:R-:W3:Y:S01]  /*99340*/  LDL.LU.64 R20, [R1+0x530] ;  /* 0x0005300001147983 */ /* 0x002ee20000300a00 */
[C---:B------:R-:W-:Y:S02]  /*99350*/  PRMT R2, R36.reuse, 0x7772, RZ ;  /* 0x0000777224027816 */ /* 0x040fe400000000ff */
[----:B0-----:R-:W-:-:S03]  /*99360*/  PRMT R0, R36, 0x7773, RZ ;  /* 0x0000777324007816 */ /* 0x001fc600000000ff */
[----:B------:R0:W-:Y:S04]  /*99370*/  @P6 STG.E.U8 desc[UR28][R56.64], R2 ;  /* 0x0000000238006986 */ /* 0x0001e8000c10111c */
[----:B------:R1:W-:Y:S04]  /*99380*/  @P1 STG.E.U8 desc[UR28][R18.64], R0 ;  /* 0x0000000012001986 */ /* 0x0003e8000c10111c */
[----:B0-----:R-:W3:Y:S04]  /*99390*/  LDL.LU.64 R56, [R1+0x550] ;  /* 0x0005500001387983 */ /* 0x001ee80000300a00 */
[----:B------:R-:W3:Y:S01]  /*993a0*/  LDL.LU.64 R36, [R1+0x548] ;  /* 0x0005480001247983 */ /* 0x000ee20000300a00 */
[----:B----4-:R-:W-:-:S03]  /*993b0*/  PRMT R2, R11, 0x7770, RZ ;  /* 0x000077700b027816 */ /* 0x010fc600000000ff */
[----:B-1----:R-:W4:Y:S04]  /*993c0*/  LDL.LU.64 R18, [R1+0x560] ;  /* 0x0005600001127983 */ /* 0x002f280000300a00 */
[----:B------:R0:W-:Y:S04]  /*993d0*/  @P4 STG.E.U8 desc[UR28][R52.64], R2 ;  /* 0x0000000234004986 */ /* 0x0001e8000c10111c */
[----:B0-----:R-:W4:Y:S01]  /*993e0*/  LDL.LU.64 R52, [R1+0x558] ;  /* 0x0005580001347983 */ /* 0x001f220000300a00 */
[----:B------:R-:W-:Y:S02]  /*993f0*/  ISETP.LT.AND P5, PT, R8, UR10, !P2 ;  /* 0x0000000a08007c0c */ /* 0x000fe4000d7a1270 */
[----:B------:R-:W-:-:S02]  /*99400*/  ISETP.LT.AND P6, PT, R49, UR11, !P2 ;  /* 0x0000000b31007c0c */ /* 0x000fc4000d7c1270 */
[----:B------:R-:W-:Y:S02]  /*99410*/  ISETP.LT.AND P1, PT, R40, UR12, !P2 ;  /* 0x0000000c28007c0c */ /* 0x000fe4000d721270 */
[C---:B------:R-:W-:Y:S02]  /*99420*/  PRMT R0, R11.reuse, 0x7771, RZ ;  /* 0x000077710b007816 */ /* 0x040fe400000000ff */
[----:B------:R-:W-:Y:S02]  /*99430*/  PRMT R2, R11, 0x7772, RZ ;  /* 0x000077720b027816 */ /* 0x000fe400000000ff */
[----:B------:R-:W-:Y:S01]  /*99440*/  ISETP.LT.AND P4, PT, R28, UR15, !P2 ;  /* 0x0000000f1c007c0c */ /* 0x000fe2000d781270 */
[----:B------:R-:W0:Y:S01]  /*99450*/  LDCU UR12, c[0x0][0x398] ;  /* 0x00007300ff0c77ac */ /* 0x000e220008000800 */
[----:B------:R-:W1:Y:S01]  /*99460*/  LDCU UR10, c[0x0][0x398] ;  /* 0x00007300ff0a77ac */ /* 0x000e620008000800 */
[----:B------:R-:W0:Y:S01]  /*99470*/  LDCU UR11, c[0x0][0x398] ;  /* 0x00007300ff0b77ac */ /* 0x000e220008000800 */
[----:B------:R1:W-:Y:S01]  /*99480*/  @P5 STG.E.U8 desc[UR28][R22.64], R0 ;  /* 0x0000000016005986 */ /* 0x0003e2000c10111c */
[----:B------:R-:W-:-:S02]  /*99490*/  ISETP.LT.AND P5, PT, R55, UR13, !P2 ;  /* 0x0000000d37007c0c */ /* 0x000fc4000d7a1270 */
[----:B-1----:R-:W-:Y:S01]  /*994a0*/  PRMT R0, R11, 0x7773, RZ ;  /* 0x000077730b007816 */ /* 0x002fe200000000ff */
[----:B--2---:R1:W-:Y:S01]  /*994b0*/  @P6 STG.E.U8 desc[UR28][R32.64], R2 ;  /* 0x0000000220006986 */ /* 0x0043e2000c10111c */
[----:B------:R-:W-:-:S03]  /*994c0*/  ISETP.LT.AND P6, PT, R15, UR14, !P2 ;  /* 0x0000000e0f007c0c */ /* 0x000fc6000d7c1270 */
[----:B-1----:R-:W2:Y:S01]  /*994d0*/  LDL.LU.64 R32, [R1+0x588] ;  /* 0x0005880001207983 */ /* 0x002ea20000300a00 */
[----:B------:R-:W-:-:S03]  /*994e0*/  PRMT R2, R10, 0x7770, RZ ;  /* 0x000077700a027816 */ /* 0x000fc600000000ff */
[----:B---3--:R1:W-:Y:S01]  /*994f0*/  @P1 STG.E.U8 desc[UR28][R24.64], R0 ;  /* 0x0000000018001986 */ /* 0x0083e2000c10111c */
[----:B------:R-:W-:Y:S01]  /*99500*/  ISETP.LT.AND P1, PT, R54, UR4, !P2 ;  /* 0x0000000436007c0c */ /* 0x000fe2000d721270 */
[----:B------:R-:W3:Y:S02]  /*99510*/  LDCU UR4, c[0x0][0x398] ;  /* 0x00007300ff0477ac */ /* 0x000ee40008000800 */
[----:B-1----:R-:W3:Y:S01]  /*99520*/  LDL.LU.64 R24, [R1+0x580] ;  /* 0x0005800001187983 */ /* 0x002ee20000300a00 */
[----:B------:R-:W-:-:S03]  /*99530*/  PRMT R0, R10, 0x7771, RZ ;  /* 0x000077710a007816 */ /* 0x000fc600000000ff */
[----:B------:R1:W-:Y:S01]  /*99540*/  @P4 STG.E.U8 desc[UR28][R20.64], R2 ;  /* 0x0000000214004986 */ /* 0x0003e2000c10111c */
[----:B------:R-:W-:Y:S01]  /*99550*/  ISETP.LT.AND P4, PT, R13, UR5, !P2 ;  /* 0x000000050d007c0c */ /* 0x000fe2000d781270 */
[----:B------:R-:W0:Y:S02]  /*99560*/  LDCU UR5, c[0x0][0x398] ;  /* 0x00007300ff0577ac */ /* 0x000e240008000800 */
[----:B-1----:R-:W3:Y:S01]  /*99570*/  LDL.LU R20, [R1+0x2bc] ;  /* 0x0002bc0001147983 */ /* 0x002ee20000300800 */
[----:B------:R-:W-:-:S03]  /*99580*/  PRMT R2, R10, 0x7772, RZ ;  /* 0x000077720a027816 */ /* 0x000fc600000000ff */
[----:B------:R1:W-:Y:S04]  /*99590*/  @P5 STG.E.U8 desc[UR28][R56.64], R0 ;  /* 0x0000000038005986 */ /* 0x0003e8000c10111c */
[----:B------:R0:W-:Y:S01]  /*995a0*/  @P6 STG.E.U8 desc[UR28][R36.64], R2 ;  /* 0x0000000224006986 */ /* 0x0001e2000c10111c */
[----:B-1----:R-:W-:-:S03]  /*995b0*/  PRMT R0, R10, 0x7773, RZ ;  /* 0x000077730a007816 */ /* 0x002fc600000000ff */
[----:B------:R-:W3:Y:S04]  /*995c0*/  LDL.LU.64 R56, [R1+0x5d8] ;  /* 0x0005d80001387983 */ /* 0x000ee80000300a00 */
[----:B0-----:R-:W3:Y:S01]  /*995d0*/  LDL.LU.64 R36, [R1+0x5c0] ;  /* 0x0005c00001247983 */ /* 0x001ee20000300a00 */
[----:B------:R-:W-:-:S03]  /*995e0*/  PRMT R2, R6, 0x7770, RZ ;  /* 0x0000777006027816 */ /* 0x000fc600000000ff */
[----:B------:R-:W3:Y:S04]  /*995f0*/  LDL.LU.64 R10, [R1+0x5b8] ;  /* 0x0005b800010a7983 */ /* 0x000ee80000300a00 */
[----:B----4-:R-:W-:Y:S04]  /*99600*/  @P1 STG.E.U8 desc[UR28][R18.64], R0 ;  /* 0x0000000012001986 */ /* 0x010fe8000c10111c */
[----:B------:R0:W-:Y:S04]  /*99610*/  @P4 STG.E.U8 desc[UR28][R52.64], R2 ;  /* 0x0000000234004986 */ /* 0x0001e8000c10111c */
[----:B0-----:R-:W4:Y:S01]  /*99620*/  LDL.LU.64 R52, [R1+0x5b0] ;  /* 0x0005b00001347983 */ /* 0x001f220000300a00 */
[----:B------:R-:W-:-:S02]  /*99630*/  ISETP.LT.AND P5, PT, R12, UR6, !P2 ;  /* 0x000000060c007c0c */ /* 0x000fc4000d7a1270 */
[----:B------:R-:W-:Y:S02]  /*99640*/  ISETP.LT.AND P6, PT, R60, UR7, !P2 ;  /* 0x000000073c007c0c */ /* 0x000fe4000d7c1270 */
[C---:B------:R-:W-:Y:S02]  /*99650*/  ISETP.LT.AND P4, PT, R9.reuse, UR9, !P3 ;  /* 0x0000000909007c0c */ /* 0x040fe4000df81270 */
[----:B------:R-:W-:Y:S02]  /*99660*/  ISETP.LT.AND P1, PT, R9, UR12, !P0 ;  /* 0x0000000c09007c0c */ /* 0x000fe4000c721270 */
[C---:B------:R-:W-:Y:S01]  /*99670*/  PRMT R0, R6.reuse, 0x7771, RZ ;  /* 0x0000777106007816 */ /* 0x040fe200000000ff */
[----:B------:R-:W4:Y:S01]  /*99680*/  LDL.LU R9, [R1+0x2ac] ;  /* 0x0002ac0001097983 */ /* 0x000f220000300800 */
[----:B------:R-:W-:-:S03]  /*99690*/  PRMT R2, R6, 0x7772, RZ ;  /* 0x0000777206027816 */ /* 0x000fc600000000ff */
[----:B------:R-:W4:Y:S01]  /*996a0*/  LDL.LU.64 R18, [R1+0x610] ;  /* 0x0006100001127983 */ /* 0x000f220000300a00 */
[----:B------:R-:W-:Y:S02]  /*996b0*/  ISETP.LT.AND P2, PT, R48, UR8, !P2 ;  /* 0x0000000830007c0c */ /* 0x000fe4000d741270 */
[----:B------:R-:W-:Y:S01]  /*996c0*/  PRMT R6, R6, 0x7773, RZ ;  /* 0x0000777306067816 */ /* 0x000fe200000000ff */
[----:B------:R-:W0:Y:S01]  /*996d0*/  LDCU UR6, c[0x0][0x398] ;  /* 0x00007300ff0677ac */ /* 0x000e220008000800 */
[----:B------:R-:W1:Y:S01]  /*996e0*/  LDCU UR7, c[0x0][0x398] ;  /* 0x00007300ff0777ac */ /* 0x000e620008000800 */
[----:B------:R-:W0:Y:S01]  /*996f0*/  LDCU UR8, c[0x0][0x398] ;  /* 0x00007300ff0877ac */ /* 0x000e220008000800 */
[----:B------:R-:W0:Y:S01]  /*99700*/  LDCU UR9, c[0x0][0x398] ;  /* 0x00007300ff0977ac */ /* 0x000e220008000800 */
[----:B--2---:R2:W-:Y:S01]  /*99710*/  @P5 STG.E.U8 desc[UR28][R32.64], R0 ;  /* 0x0000000020005986 */ /* 0x0045e2000c10111c */
[----:B------:R-:W-:-:S03]  /*99720*/  ISETP.LT.AND P5, PT, R14, UR11, !P3 ;  /* 0x0000000b0e007c0c */ /* 0x000fc6000dfa1270 */
[----:B--2---:R-:W2:Y:S04]  /*99730*/  LDL.LU.64 R32, [R1+0x608] ;  /* 0x0006080001207983 */ /* 0x004ea80000300a00 */
[----:B---3--:R3:W-:Y:S01]  /*99740*/  @P6 STG.E.U8 desc[UR28][R24.64], R2 ;  /* 0x0000000218006986 */ /* 0x0087e2000c10111c */
[----:B------:R-:W-:Y:S01]  /*99750*/  ISETP.LT.AND P6, PT, R44, UR10, !P3 ;  /* 0x0000000a2c007c0c */ /* 0x000fe2000dfc1270 */
[----:B------:R-:W0:Y:S02]  /*99760*/  LDCU UR10, c[0x0][0x398] ;  /* 0x00007300ff0a77ac */ /* 0x000e240008000800 */
[----:B---3--:R-:W3:Y:S01]  /*99770*/  LDL.LU.64 R24, [R1+0x600] ;  /* 0x0006000001187983 */ /* 0x008ee20000300a00 */
[C---:B------:R-:W-:Y:S02]  /*99780*/  PRMT R2, R20.reuse, 0x7770, RZ ;  /* 0x0000777014027816 */ /* 0x040fe400000000ff */
[----:B------:R-:W-:-:S02]  /*99790*/  PRMT R0, R20, 0x7771, RZ ;  /* 0x0000777114007816 */ /* 0x000fc400000000ff */
[C---:B------:R-:W-:Y:S02]  /*997a0*/  PRMT R3, R20.reuse, 0x7772, RZ ;  /* 0x0000777214037816 */ /* 0x040fe400000000ff */
[----:B------:R-:W-:Y:S02]  /*997b0*/  PRMT R4, R20, 0x7773, RZ ;  /* 0x0000777314047816 */ /* 0x000fe400000000ff */
[----:B------:R-:W3:Y:S04]  /*997c0*/  LDL.LU.64 R20, [R1+0x5f8] ;  /* 0x0005f80001147983 */ /* 0x000ee80000300a00 */
[----:B------:R-:W3:Y:S04]  /*997d0*/  LDL.LU R17, [R1+0x29c] ;  /* 0x00029c0001117983 */ /* 0x000ee80000300800 */
[----:B------:R-:W-:Y:S04]  /*997e0*/  @P2 STG.E.U8 desc[UR28][R56.64], R6 ;  /* 0x0000000638002986 */ /* 0x000fe8000c10111c */
[----:B------:R0:W-:Y:S04]  /*997f0*/  @P4 STG.E.U8 desc[UR28][R36.64], R2 ;  /* 0x0000000224004986 */ /* 0x0001e8000c10111c */
[----:B------:R1:W-:Y:S04]  /*99800*/  @P6 STG.E.U8 desc[UR28][R10.64], R0 ;  /* 0x000000000a006986 */ /* 0x0003e8000c10111c */
[----:B0-----:R-:W3:Y:S04]  /*99810*/  LDL.LU.64 R36, [R1+0x670] ;  /* 0x0006700001247983 */ /* 0x001ee80000300a00 */
[----:B-1----:R-:W3:Y:S04]  /*99820*/  LDL.LU.64 R10, [R1+0x668] ;  /* 0x00066800010a7983 */ /* 0x002ee80000300a00 */
[----:B----4-:R0:W-:Y:S04]  /*99830*/  @P5 STG.E.U8 desc[UR28][R52.64], R3 ;  /* 0x0000000334005986 */ /* 0x0101e8000c10111c */
[----:B0-----:R-:W4:Y:S01]  /*99840*/  LDL.LU.64 R52, [R1+0x660] ;  /* 0x0006600001347983 */ /* 0x001f220000300a00 */
[----:B------:R-:W-:-:S02]  /*99850*/  ISETP.LT.AND P2, PT, R16, UR4, !P3 ;  /* 0x0000000410007c0c */ /* 0x000fc4000df41270 */
[----:B------:R-:W-:Y:S02]  /*99860*/  ISETP.LT.AND P4, PT, R61, UR5, !P3 ;  /* 0x000000053d007c0c */ /* 0x000fe4000df81270 */
[----:B------:R-:W-:Y:S02]  /*99870*/  ISETP.LT.AND P6, PT, R8, UR6, !P3 ;  /* 0x0000000608007c0c */ /* 0x000fe4000dfc1270 */
[----:B------:R-:W-:Y:S02]  /*99880*/  PRMT R0, R9, 0x7770, RZ ;  /* 0x0000777009007816 */ /* 0x000fe400000000ff */
[----:B------:R-:W-:Y:S01]  /*99890*/  ISETP.LT.AND P5, PT, R49, UR7, !P3 ;  /* 0x0000000731007c0c */ /* 0x000fe2000dfa1270 */
[----:B------:R-:W4:Y:S01]  /*998a0*/  LDL.LU.64 R56, [R1+0x658] ;  /* 0x0006580001387983 */ /* 0x000f220000300a00 */
[C---:B------:R-:W-:Y:S02]  /*998b0*/  PRMT R2, R9.reuse, 0x7771, RZ ;  /* 0x0000777109027816 */ /* 0x040fe400000000ff */
[----:B------:R-:W-:-:S02]  /*998c0*/  PRMT R3, R9, 0x7772, RZ ;  /* 0x0000777209037816 */ /* 0x000fc400000000ff */
[----:B------:R-:W-:Y:S01]  /*998d0*/  PRMT R5, R9, 0x7773, RZ ;  /* 0x0000777309057816 */ /* 0x000fe200000000ff */
[----:B------:R-:W0:Y:S01]  /*998e0*/  LDCU UR4, c[0x0][0x398] ;  /* 0x00007300ff0477ac */ /* 0x000e220008000800 */
[----:B------:R-:W1:Y:S01]  /*998f0*/  LDCU UR5, c[0x0][0x398] ;  /* 0x00007300ff0577ac */ /* 0x000e620008000800 */
[----:B------:R-:W0:Y:S01]  /*99900*/  LDCU UR6, c[0x0][0x398] ;  /* 0x00007300ff0677ac */ /* 0x000e220008000800 */
[----:B------:R-:W0:Y:S01]  /*99910*/  LDCU UR7, c[0x0][0x398] ;  /* 0x00007300ff0777ac */ /* 0x000e220008000800 */
[----:B------:R-:W-:Y:S01]  /*99920*/  @P2 STG.E.U8 desc[UR28][R18.64], R4 ;  /* 0x0000000412002986 */ /* 0x000fe2000c10111c */
[----:B------:R-:W-:Y:S01]  /*99930*/  ISETP.LT.AND P2, PT, R40, UR8, !P3 ;  /* 0x0000000828007c0c */ /* 0x000fe2000df41270 */
[----:B------:R-:W0:Y:S02]  /*99940*/  LDCU UR8, c[0x0][0x398] ;  /* 0x00007300ff0877ac */ /* 0x000e240008000800 */
[----:B--2---:R2:W-:Y:S01]  /*99950*/  @P4 STG.E.U8 desc[UR28][R32.64], R0 ;  /* 0x0000000020004986 */ /* 0x0045e2000c10111c */
[----:B------:R-:W-:Y:S01]  /*99960*/  ISETP.LT.AND P4, PT, R28, UR9, !P3 ;  /* 0x000000091c007c0c */ /* 0x000fe2000df81270 */
[----:B------:R-:W0:Y:S02]  /*99970*/  LDCU UR9, c[0x0][0x398] ;  /* 0x00007300ff0977ac */ /* 0x000e240008000800 */
[----:B--2---:R-:W2:Y:S04]  /*99980*/  LDL.LU.64 R32, [R1+0x650] ;  /* 0x0006500001207983 */ /* 0x004ea80000300a00 */
[----:B------:R-:W2:Y:S04]  /*99990*/  LDL.LU R9, [R1+0x1fc] ;  /* 0x0001fc0001097983 */ /* 0x000ea80000300800 */
[----:B---3--:R3:W-:Y:S04]  /*999a0*/  @P6 STG.E.U8 desc[UR28][R24.64], R2 ;  /* 0x0000000218006986 */ /* 0x0087e8000c10111c */
[----:B---3--:R-:W3:Y:S04]  /*999b0*/  LDL.LU.64 R24, [R1+0x648] ;  /* 0x0006480001187983 */ /* 0x008ee80000300a00 */
[----:B------:R0:W-:Y:S01]  /*999c0*/  @P5 STG.E.U8 desc[UR28][R20.64], R3 ;  /* 0x0000000314005986 */ /* 0x0001e2000c10111c */
[----:B------:R-:W-:-:S02]  /*999d0*/  ISETP.LT.AND P5, PT, R55, UR10, !P3 ;  /* 0x0000000a37007c0c */ /* 0x000fc4000dfa1270 */
[C---:B------:R-:W-:Y:S02]  /*999e0*/  PRMT R2, R17.reuse, 0x7771, RZ ;  /* 0x0000777111027816 */ /* 0x040fe400000000ff */
[----:B0-----:R-:W-:Y:S01]  /*999f0*/  PRMT R3, R17, 0x7770, RZ ;  /* 0x0000777011037816 */ /* 0x001fe200000000ff */
[----:B------:R-:W3:Y:S04]  /*99a00*/  LDL.LU.64 R20, [R1+0x640] ;  /* 0x0006400001147983 */ /* 0x000ee80000300a00 */
[----:B------:R-:W-:Y:S04]  /*99a10*/  @P2 STG.E.U8 desc[UR28][R36.64], R5 ;  /* 0x0000000524002986 */ /* 0x000fe8000c10111c */
[----:B------:R0:W-:Y:S04]  /*99a20*/  @P4 STG.E.U8 desc[UR28][R10.64], R3 ;  /* 0x000000030a004986 */ /* 0x0001e8000c10111c */
[----:B0-----:R-:W3:Y:S04]  /*99a30*/  LDL.LU.64 R10, [R1+0x5f0] ;  /* 0x0005f000010a7983 */ /* 0x001ee80000300a00 */
[----:B----4-:R0:W-:Y:S04]  /*99a40*/  @P5 STG.E.U8 desc[UR28][R52.64], R2 ;  /* 0x0000000234005986 */ /* 0x0101e8000c10111c */
[----:B0-----:R-:W4:Y:S01]  /*99a50*/  LDL.LU.64 R52, [R1+0x518] ;  /* 0x0005180001347983 */ /* 0x001f220000300a00 */
[----:B------:R-:W-:-:S02]  /*99a60*/  ISETP.LT.AND P6, PT, R15, UR4, !P3 ;  /* 0x000000040f007c0c */ /* 0x000fc4000dfc1270 */
[----:B-1----:R-:W-:Y:S01]  /*99a70*/  ISETP.LT.AND P2, PT, R54, UR5, !P3 ;  /* 0x0000000536007c0c */ /* 0x002fe2000df41270 */
[----:B------:R-:W0:Y:S01]  /*99a80*/  LDCU UR4, c[0x0][0x398] ;  /* 0x00007300ff0477ac */ /* 0x000e220008000800 */
[----:B------:R-:W-:Y:S02]  /*99a90*/  ISETP.LT.AND P4, PT, R13, UR6, !P3 ;  /* 0x000000060d007c0c */ /* 0x000fe4000df81270 */
[C---:B------:R-:W-:Y:S01]  /*99aa0*/  PRMT R0, R17.reuse, 0x7772, RZ ;  /* 0x0000777211007816 */ /* 0x040fe200000000ff */
[----:B------:R-:W1:Y:S01]  /*99ab0*/  LDCU UR5, c[0x0][0x398] ;  /* 0x00007300ff0577ac */ /* 0x000e620008000800 */
[----:B------:R-:W4:Y:S01]  /*99ac0*/  LDL.LU R36, [R1+0x1ec] ;  /* 0x0001ec0001247983 */ /* 0x000f220000300800 */
[----:B------:R-:W-:Y:S01]  /*99ad0*/  PRMT R4, R17, 0x7773, RZ ;  /* 0x0000777311047816 */ /* 0x000fe200000000ff */
[----:B------:R-:W0:Y:S01]  /*99ae0*/  LDCU UR6, c[0x0][0x398] ;  /* 0x00007300ff0677ac */ /* 0x000e220008000800 */
[----:B------:R-:W-:Y:S01]  /*99af0*/  ISETP.LT.AND P5, PT, R44, UR9, !P0 ;  /* 0x000000092c007c0c */ /* 0x000fe2000c7a1270 */
[----:B------:R-:W0:Y:S01]  /*99b00*/  LDCU UR9, c[0x0][0x398] ;  /* 0x00007300ff0977ac */ /* 0x000e220008000800 */
[----:B------:R1:W-:Y:S01]  /*99b10*/  @P6 STG.E.U8 desc[UR28][R56.64], R0 ;  /* 0x0000000038006986 */ /* 0x0003e2000c10111c */
[----:B------:R-:W-:Y:S01]  /*99b20*/  ISETP.LT.AND P6, PT, R12, UR7, !P3 ;  /* 0x000000070c007c0c */ /* 0x000fe2000dfc1270 */
[----:B------:R-:W0:Y:S02]  /*99b30*/  LDCU UR7, c[0x0][0x398] ;  /* 0x00007300ff0777ac */ /* 0x000e240008000800 */
[----:B-1----:R-:W4:Y:S04]  /*99b40*/  LDL.LU.64 R56, [R1+0x478] ;  /* 0x0004780001387983 */ /* 0x002f280000300a00 */
[----:B------:R-:W4:Y:S01]  /*99b50*/  LDL.LU.64 R44, [R1+0x468] ;  /* 0x00046800012c7983 */ /* 0x000f220000300a00 */
[----:B--2---:R-:W-:-:S03]  /*99b60*/  PRMT R5, R9, 0x7770, RZ ;  /* 0x0000777009057816 */ /* 0x004fc600000000ff */
[----:B------:R1:W-:Y:S01]  /*99b70*/  @P2 STG.E.U8 desc[UR28][R32.64], R4 ;  /* 0x0000000420002986 */ /* 0x0003e2000c10111c */
[----:B------:R-:W-:Y:S02]  /*99b80*/  ISETP.LT.AND P2, PT, R60, UR8, !P3 ;  /* 0x000000083c007c0c */ /* 0x000fe4000df41270 */
[----:B0-----:R-:W-:Y:S02]  /*99b90*/  ISETP.LT.AND P3, PT, R48, UR4, !P3 ;  /* 0x0000000430007c0c */ /* 0x001fe4000df61270 */
[C---:B------:R-:W-:Y:S02]  /*99ba0*/  PRMT R3, R9.reuse, 0x7771, RZ ;  /* 0x0000777109037816 */ /* 0x040fe400000000ff */
[C---:B------:R-:W-:Y:S02]  /*99bb0*/  PRMT R0, R9.reuse, 0x7772, RZ ;  /* 0x0000777209007816 */ /* 0x040fe400000000ff */
[----:B------:R-:W-:Y:S01]  /*99bc0*/  PRMT R2, R9, 0x7773, RZ ;  /* 0x0000777309027816 */ /* 0x000fe200000000ff */
[----:B------:R-:W0:Y:S01]  /*99bd0*/  LDCU UR4, c[0x0][0x398] ;  /* 0x00007300ff0477ac */ /* 0x000e220008000800 */
[----:B------:R-:W2:Y:S01]  /*99be0*/  LDCU UR8, c[0x0][0x398] ;  /* 0x00007300ff0877ac */ /* 0x000ea20008000800 */
[----:B-1----:R-:W2:Y:S04]  /*99bf0*/  LDL.LU.64 R32, [R1+0x460] ;  /* 0x0004600001207983 */ /* 0x002ea80000300a00 */
[----:B---3--:R1:W-:Y:S01]  /*99c00*/  @P4 STG.E.U8 desc[UR28][R24.64], R5 ;  /* 0x0000000518004986 */ /* 0x0083e2000c10111c */
[----:B------:R-:W-:Y:S01]  /*99c10*/  ISETP.LT.AND P4, PT, R14, UR5, !P0 ;  /* 0x000000050e007c0c */ /* 0x000fe2000c781270 */
[----:B------:R-:W3:Y:S02]  /*99c20*/  LDCU UR5, c[0x0][0x398] ;  /* 0x00007300ff0577ac */ /* 0x000ee40008000800 */
[----:B-1----:R-:W2:Y:S04]  /*99c30*/  LDL.LU.64 R24, [R1+0x450] ;  /* 0x0004500001187983 */ /* 0x002ea80000300a00 */
[----:B------:R-:W2:Y:S04]  /*99c40*/  LDL.LU R14, [R1+0x1dc] ;  /* 0x0001dc00010e7983 */ /* 0x000ea80000300800 */
[----:B------:R1:W-:Y:S01]  /*99c50*/  @P6 STG.E.U8 desc[UR28][R20.64], R3 ;  /* 0x0000000314006986 */ /* 0x0003e2000c10111c */
[----:B------:R-:W-:Y:S01]  /*99c60*/  ISETP.LT.AND P6, PT, R16, UR6, !P0 ;  /* 0x0000000610007c0c */ /* 0x000fe2000c7c1270 */
[----:B------:R-:W0:Y:S02]  /*99c70*/  LDCU UR6, c[0x0][0x398] ;  /* 0x00007300ff0677ac */ /* 0x000e240008000800 */
[----:B-1----:R-:W2:Y:S04]  /*99c80*/  LDL.LU.64 R20, [R1+0x448] ;  /* 0x0004480001147983 */ /* 0x002ea80000300a00 */
[----:B------:R-:W2:Y:S04]  /*99c90*/  LDL.LU.64 R16, [R1+0x440] ;  /* 0x0004400001107983 */ /* 0x000ea80000300a00 */
[----:B------:R1:W-:Y:S01]  /*99ca0*/  @P2 STG.E.U8 desc[UR28][R10.64], R0 ;  /* 0x000000000a002986 */ /* 0x0003e2000c10111c */
[----:B------:R-:W-:Y:S01]  /*99cb0*/  ISETP.LT.AND P2, PT, R61, UR7, !P0 ;  /* 0x000000073d007c0c */ /* 0x000fe2000c741270 */
[----:B------:R-:W0:Y:S02]  /*99cc0*/  LDCU UR7, c[0x0][0x398] ;  /* 0x00007300ff0777ac */ /* 0x000e240008000800 */
[----:B-1----:R-:W2:Y:S04]  /*99cd0*/  LDL.LU.64 R10, [R1+0x438] ;  /* 0x00043800010a7983 */ /* 0x002ea80000300a00 */
[----:B------:R-:W2:Y:S04]  /*99ce0*/  LDL.LU R61, [R1+0x24c] ;  /* 0x00024c00013d7983 */ /* 0x000ea80000300800 */
[----:B----4-:R1:W-:Y:S01]  /*99cf0*/  @P3 STG.E.U8 desc[UR28][R52.64], R2 ;  /* 0x0000000234003986 */ /* 0x0103e2000c10111c */
[----:B------:R-:W-:-:S03]  /*99d00*/  ISETP.LT.AND P3, PT, R8, UR9, !P0 ;  /* 0x0000000908007c0c */ /* 0x000fc6000c761270 */
[----:B-1----:R-:W4:Y:S04]  /*99d10*/  LDL.LU.64 R52, [R1+0x420] ;  /* 0x0004200001347983 */ /* 0x002f280000300a00 */
[----:B------:R-:W4:Y:S01]  /*99d20*/  LDL.LU.64 R8, [R1+0x388] ;  /* 0x0003880001087983 */ /* 0x000f220000300a00 */
[C---:B------:R-:W-:Y:S02]  /*99d30*/  PRMT R4, R36.reuse, 0x7770, RZ ;  /* 0x0000777024047816 */ /* 0x040fe400000000ff */
[C---:B------:R-:W-:Y:S02]  /*99d40*/  PRMT R3, R36.reuse, 0x7771, RZ ;  /* 0x0000777124037816 */ /* 0x040fe400000000ff */
[C---:B------:R-:W-:Y:S02]  /*99d50*/  PRMT R0, R36.reuse, 0x7772, RZ ;  /* 0x0000777224007816 */ /* 0x040fe400000000ff */
[----:B------:R-:W-:Y:S01]  /*99d60*/  PRMT R2, R36, 0x7773, RZ ;  /* 0x0000777324027816 */ /* 0x000fe200000000ff */
[----:B------:R1:W-:Y:S04]  /*99d70*/  @P1 STG.E.U8 desc[UR28][R56.64], R4 ;  /* 0x0000000438001986 */ /* 0x0003e8000c10111c */
[----:B------:R1:W-:Y:S01]  /*99d80*/  @P5 STG.E.U8 desc[UR28][R44.64], R3 ;  /* 0x000000032c005986 */ /* 0x0003e2000c10111c */
[----:B0-----:R-:W-:-:S02]  /*99d90*/  ISETP.LT.AND P1, PT, R49, UR4, !P0 ;  /* 0x0000000431007c0c */ /* 0x001fc4000c721270 */
[----:B---3--:R-:W-:Y:S01]  /*99da0*/  ISETP.LT.AND P5, PT, R40, UR5, !P0 ;  /* 0x0000000528007c0c */ /* 0x008fe2000c7a1270 */
[----:B------:R-:W0:Y:S01]  /*99db0*/  LDCU UR4, c[0x0][0x398] ;  /* 0x00007300ff0477ac */ /* 0x000e220008000800 */
[----:B------:R-:W3:Y:S01]  /*99dc0*/  LDCU UR5, c[0x0][0x398] ;  /* 0x00007300ff0577ac */ /* 0x000ee20008000800 */
[----:B--2---:R2:W-:Y:S01]  /*99dd0*/  @P4 STG.E.U8 desc[UR28][R32.64], R0 ;  /* 0x0000000020004986 */ /* 0x0045e2000c10111c */
[----:B------:R-:W-:Y:S01]  /*99de0*/  ISETP.LT.AND P4, PT, R28, UR6, !P0 ;  /* 0x000000061c007c0c */ /* 0x000fe2000c781270 */
[----:B------:R-:W0:Y:S02]  /*99df0*/  LDCU UR6, c[0x0][0x398] ;  /* 0x00007300ff0677ac */ /* 0x000e240008000800 */
[----:B------:R0:W-:Y:S01]  /*99e00*/  @P6 STG.E.U8 desc[UR28][R24.64], R2 ;  /* 0x0000000218006986 */ /* 0x0001e2000c10111c */
[----:B------:R-:W-:Y:S01]  /*99e10*/  ISETP.LT.AND P6, PT, R55, UR7, !P0 ;  /* 0x0000000737007c0c */ /* 0x000fe2000c7c1270 */
[----:B------:R-:W0:Y:S01]  /*99e20*/  LDCU UR7, c[0x0][0x398] ;  /* 0x00007300ff0777ac */ /* 0x000e220008000800 */
[----:B-1----:R-:W-:-:S02]  /*99e30*/  PRMT R4, R14, 0x7770, RZ ;  /* 0x000077700e047816 */ /* 0x002fc400000000ff */
[C---:B------:R-:W-:Y:S02]  /*99e40*/  PRMT R3, R14.reuse, 0x7771, RZ ;  /* 0x000077710e037816 */ /* 0x040fe400000000ff */
[C---:B------:R-:W-:Y:S02]  /*99e50*/  PRMT R5, R14.reuse, 0x7772, RZ ;  /* 0x000077720e057816 */ /* 0x040fe400000000ff */
[----:B--2---:R-:W-:Y:S01]  /*99e60*/  PRMT R0, R14, 0x7773, RZ ;  /* 0x000077730e007816 */ /* 0x004fe200000000ff */
[----:B------:R1:W-:Y:S04]  /*99e70*/  @P2 STG.E.U8 desc[UR28][R20.64], R4 ;  /* 0x0000000414002986 */ /* 0x0003e8000c10111c */
[----:B------:R2:W-:Y:S01]  /*99e80*/  @P3 STG.E.U8 desc[UR28][R16.64], R3 ;  /* 0x0000000310003986 */ /* 0x0005e2000c10111c */
[----:B------:R-:W-:-:S02]  /*99e90*/  ISETP.LT.AND P2, PT, R15, UR8, !P0 ;  /* 0x000000080f007c0c */ /* 0x000fc4000c741270 */
[----:B0-----:R-:W-:Y:S02]  /*99ea0*/  ISETP.LT.AND P3, PT, R54, UR4, !P0 ;  /* 0x0000000436007c0c */ /* 0x001fe4000c761270 */
[----:B------:R-:W-:Y:S01]  /*99eb0*/  PRMT R2, R61, 0x7770, RZ ;  /* 0x000077703d027816 */ /* 0x000fe200000000ff */
[----:B------:R0:W-:Y:S01]  /*99ec0*/  @P1 STG.E.U8 desc[UR28][R10.64], R5 ;  /* 0x000000050a001986 */ /* 0x0001e2000c10111c */
[----:B---3--:R-:W-:Y:S02]  /*99ed0*/  ISETP.LT.AND P1, PT, R13, UR5, !P0 ;  /* 0x000000050d007c0c */ /* 0x008fe4000c721270 */
[C---:B-1----:R-:W-:Y:S02]  /*99ee0*/  PRMT R4, R61.reuse, 0x7771, RZ ;  /* 0x000077713d047816 */ /* 0x042fe400000000ff */
[C---:B--2---:R-:W-:Y:S02]  /*99ef0*/  PRMT R3, R61.reuse, 0x7772, RZ ;  /* 0x000077723d037816 */ /* 0x044fe400000000ff */
[----:B------:R-:W-:Y:S01]  /*99f00*/  PRMT R6, R61, 0x7773, RZ ;  /* 0x000077733d067816 */ /* 0x000fe200000000ff */
[----:B----4-:R1:W-:Y:S04]  /*99f10*/  @P5 STG.E.U8 desc[UR28][R52.64], R0 ;  /* 0x0000000034005986 */ /* 0x0103e8000c10111c */
[----:B------:R2:W-:Y:S01]  /*99f20*/  @P4 STG.E.U8 desc[UR28][R8.64], R2 ;  /* 0x0000000208004986 */ /* 0x0005e2000c10111c */
[----:B------:R-:W-:-:S02]  /*99f30*/  ISETP.LT.AND P5, PT, R12, UR6, !P0 ;  /* 0x000000060c007c0c */ /* 0x000fc4000c7a1270 */
[----:B------:R-:W-:Y:S01]  /*99f40*/  ISETP.LT.AND P4, PT, R60, UR7, !P0 ;  /* 0x000000073c007c0c */ /* 0x000fe2000c781270 */
[----:B------:R-:W3:Y:S04]  /*99f50*/  LDL.LU.64 R14, [R1+0x380] ;  /* 0x00038000010e7983 */ /* 0x000ee80000300a00 */
[----:B0-----:R-:W4:Y:S04]  /*99f60*/  LDL.LU.64 R10, [R1+0x378] ;  /* 0x00037800010a7983 */ /* 0x001f280000300a00 */
[----:B-1----:R-:W4:Y:S04]  /*99f70*/  LDL.LU.64 R52, [R1+0x370] ;  /* 0x0003700001347983 */ /* 0x002f280000300a00 */
[----:B------:R-:W4:Y:S04]  /*99f80*/  LDL.LU.64 R12, [R1+0x368] ;  /* 0x00036800010c7983 */ /* 0x000f280000300a00 */
[----:B--2---:R-:W2:Y:S04]  /*99f90*/  LDL.LU.64 R8, [R1+0x360] ;  /* 0x0003600001087983 */ /* 0x004ea80000300a00 */
[----:B------:R-:W2:Y:S01]  /*99fa0*/  LDL.LU.64 R60, [R1+0x358] ;  /* 0x00035800013c7983 */ /* 0x000ea20000300a00 */
[----:B------:R-:W-:-:S02]  /*99fb0*/  ISETP.LT.AND P0, PT, R48, UR7, !P0 ;  /* 0x0000000730007c0c */ /* 0x000fc4000c701270 */
[C---:B------:R-:W-:Y:S02]  /*99fc0*/  PRMT R0, R7.reuse, 0x7770, RZ ;  /* 0x0000777007007816 */ /* 0x040fe400000000ff */
[C---:B------:R-:W-:Y:S02]  /*99fd0*/  PRMT R2, R7.reuse, 0x7771, RZ ;  /* 0x0000777107027816 */ /* 0x040fe400000000ff */
[C---:B------:R-:W-:Y:S02]  /*99fe0*/  PRMT R5, R7.reuse, 0x7772, RZ ;  /* 0x0000777207057816 */ /* 0x040fe400000000ff */
[----:B------:R-:W-:Y:S01]  /*99ff0*/  PRMT R7, R7, 0x7773, RZ ;  /* 0x0000777307077816 */ /* 0x000fe200000000ff */
[----:B---3--:R0:W-:Y:S04]  /*9a000*/  @P6 STG.E.U8 desc[UR28][R14.64], R4 ;  /* 0x000000040e006986 */ /* 0x0081e8000c10111c */
[----:B----4-:R0:W-:Y:S04]  /*9a010*/  @P2 STG.E.U8 desc[UR28][R10.64], R3 ;  /* 0x000000030a002986 */ /* 0x0101e8000c10111c */
[----:B------:R0:W-:Y:S04]  /*9a020*/  @P3 STG.E.U8 desc[UR28][R52.64], R6 ;  /* 0x0000000634003986 */ /* 0x0001e8000c10111c */
[----:B------:R0:W-:Y:S04]  /*9a030*/  @P1 STG.E.U8 desc[UR28][R12.64], R0 ;  /* 0x000000000c001986 */ /* 0x0001e8000c10111c */
[----:B--2---:R0:W-:Y:S04]  /*9a040*/  @P5 STG.E.U8 desc[UR28][R8.64], R2 ;  /* 0x0000000208005986 */ /* 0x0041e8000c10111c */
[----:B------:R0:W-:Y:S01]  /*9a050*/  @P4 STG.E.U8 desc[UR28][R60.64], R5 ;  /* 0x000000053c004986 */ /* 0x0001e2000c10111c */
[----:B------:R-:W-:Y:S05]  /*9a060*/  @!P0 EXIT ;  /* 0x000000000000894d */ /* 0x000fea0003800000 */
[----:B0-----:R-:W2:Y:S04]  /*9a070*/  LDL.LU.64 R60, [R1+0x350] ;  /* 0x00035000013c7983 */ /* 0x001ea80000300a00 */
[----:B--2---:R-:W-:Y:S01]  /*9a080*/  STG.E.U8 desc[UR28][R60.64], R7 ;  /* 0x000000073c007986 */ /* 0x004fe2000c10111c */
[----:B------:R-:W-:Y:S05]  /*9a090*/  EXIT ;  /* 0x000000000000794d */ /* 0x000fea0003800000 */
.L_x_2:
[----:B------:R-:W-:-:S00]  /*9a0a0*/  BRA `(.L_x_2) ;  /* 0xfffffffc00fc7947 */ /* 0x000fc0000383ffff */
[----:B------:R-:W-:-:S00]  /*9a0b0*/  NOP ;  /* 0x0000000000007918 */ /* 0x000fc00000000000 */
        /* <DEDUP_REMOVED lines=12> */
.L_x_3:


//--------------------- .nv.shared.matmul_kernel  --------------------------
	.section	.nv.shared.matmul_kernel,"aw",@nobits
	.sectionflags	@""
	.align	16
	.zero		1024


//--------------------- .nv.shared.reserved.0     --------------------------
	.section	.nv.shared.reserved.0,"aw",@nobits
	.weak		__nv_reservedSMEM_offset_0_alias
	.size		__nv_reservedSMEM_offset_0_alias, 0, 64
	.other		__nv_reservedSMEM_offset_0_alias,@"STO_CUDA_RESERVED_SHARED STV_DEFAULT"
__nv_reservedSMEM_offset_0_alias:
	.zero		0
	.zero		64


//--------------------- .nv.constant0.matmul_kernel --------------------------
	.section	.nv.constant0.matmul_kernel,"a",@progbits
	.sectionflags	@""
	.align	4
.nv.constant0.matmul_kernel:
	.zero		976


//--------------------- SYMBOLS --------------------------

	.type		.nv.reservedSmem.offset0,@object
	.size		.nv.reservedSmem.offset0,0x4
	.type		.nv.reservedSmem.cap,@object
	.size		.nv.reservedSmem.cap,0x4
